//
// Generated by NVIDIA NVVM Compiler
//
// Compiler Build ID: CL-36424714
// Cuda compilation tools, release 13.0, V13.0.88
// Based on NVVM 20.0.0
//

.version 9.0
.target sm_100
.address_size 64

	// .globl	_Z17block_scan_kernelPiS_S_i
// _ZZN3cub18CUB_300001_SM_10006detail4scan16DeviceScanKernelINS2_10policy_hubIiiijN4cuda3std3__44plusIvEEE10Policy1000EPiSC_NS0_13ScanTileStateIiLb1EEES9_NS1_10InputValueIiSC_EEjiLb0EiEEvT0_T1_T2_iT3_T4_T5_E12temp_storage has been demoted
// _ZZN3cub18CUB_300001_SM_10006detail4scan16DeviceScanKernelINS2_10policy_hubIiiijN4cuda3std3__44plusIvEEE10Policy1000EN6thrust24THRUST_300001_SM_1000_NS6detail15normal_iteratorINSD_10device_ptrIiEEEESI_NS0_13ScanTileStateIiLb1EEES9_NS1_10InputValueIiPiEEjiLb0EiEEvT0_T1_T2_iT3_T4_T5_E12temp_storage has been demoted
// _ZZN3cub18CUB_300001_SM_10006detail4scan16DeviceScanKernelINS2_10policy_hubIiiimN4cuda3std3__44plusIvEEE10Policy1000EN6thrust24THRUST_300001_SM_1000_NS6detail15normal_iteratorINSD_10device_ptrIiEEEESI_NS0_13ScanTileStateIiLb1EEES9_NS1_10InputValueIiPiEEmiLb0EiEEvT0_T1_T2_iT3_T4_T5_E12temp_storage has been demoted
.global .align 1 .b8 _ZN34_INTERNAL_894be9ba_4_k_cu_14592a104cuda3std3__45__cpo5beginE[1];
.global .align 1 .b8 _ZN34_INTERNAL_894be9ba_4_k_cu_14592a104cuda3std3__45__cpo3endE[1];
.global .align 1 .b8 _ZN34_INTERNAL_894be9ba_4_k_cu_14592a104cuda3std3__45__cpo6cbeginE[1];
.global .align 1 .b8 _ZN34_INTERNAL_894be9ba_4_k_cu_14592a104cuda3std3__45__cpo4cendE[1];
.global .align 1 .b8 _ZN34_INTERNAL_894be9ba_4_k_cu_14592a104cuda3std3__45__cpo6rbeginE[1];
.global .align 1 .b8 _ZN34_INTERNAL_894be9ba_4_k_cu_14592a104cuda3std3__45__cpo4rendE[1];
.global .align 1 .b8 _ZN34_INTERNAL_894be9ba_4_k_cu_14592a104cuda3std3__45__cpo7crbeginE[1];
.global .align 1 .b8 _ZN34_INTERNAL_894be9ba_4_k_cu_14592a104cuda3std3__45__cpo5crendE[1];
.global .align 1 .b8 _ZN34_INTERNAL_894be9ba_4_k_cu_14592a104cuda3std3__436_GLOBAL__N__894be9ba_4_k_cu_14592a106ignoreE[1];
.global .align 1 .b8 _ZN34_INTERNAL_894be9ba_4_k_cu_14592a104cuda3std3__419piecewise_constructE[1];
.global .align 1 .b8 _ZN34_INTERNAL_894be9ba_4_k_cu_14592a104cuda3std3__48in_placeE[1];
.global .align 1 .b8 _ZN34_INTERNAL_894be9ba_4_k_cu_14592a104cuda3std3__420unreachable_sentinelE[1];
.global .align 1 .b8 _ZN34_INTERNAL_894be9ba_4_k_cu_14592a104cuda3std3__47nulloptE[1];
.global .align 1 .b8 _ZN34_INTERNAL_894be9ba_4_k_cu_14592a104cuda3std3__48unexpectE[1];
.global .align 1 .b8 _ZN34_INTERNAL_894be9ba_4_k_cu_14592a104cuda3std6ranges3__45__cpo4swapE[1];
.global .align 1 .b8 _ZN34_INTERNAL_894be9ba_4_k_cu_14592a104cuda3std6ranges3__45__cpo9iter_moveE[1];
.global .align 1 .b8 _ZN34_INTERNAL_894be9ba_4_k_cu_14592a104cuda3std6ranges3__45__cpo5beginE[1];
.global .align 1 .b8 _ZN34_INTERNAL_894be9ba_4_k_cu_14592a104cuda3std6ranges3__45__cpo3endE[1];
.global .align 1 .b8 _ZN34_INTERNAL_894be9ba_4_k_cu_14592a104cuda3std6ranges3__45__cpo6cbeginE[1];
.global .align 1 .b8 _ZN34_INTERNAL_894be9ba_4_k_cu_14592a104cuda3std6ranges3__45__cpo4cendE[1];
.global .align 1 .b8 _ZN34_INTERNAL_894be9ba_4_k_cu_14592a104cuda3std6ranges3__45__cpo7advanceE[1];
.global .align 1 .b8 _ZN34_INTERNAL_894be9ba_4_k_cu_14592a104cuda3std6ranges3__45__cpo9iter_swapE[1];
.global .align 1 .b8 _ZN34_INTERNAL_894be9ba_4_k_cu_14592a104cuda3std6ranges3__45__cpo4nextE[1];
.global .align 1 .b8 _ZN34_INTERNAL_894be9ba_4_k_cu_14592a104cuda3std6ranges3__45__cpo4prevE[1];
.global .align 1 .b8 _ZN34_INTERNAL_894be9ba_4_k_cu_14592a104cuda3std6ranges3__45__cpo4dataE[1];
.global .align 1 .b8 _ZN34_INTERNAL_894be9ba_4_k_cu_14592a104cuda3std6ranges3__45__cpo5cdataE[1];
.global .align 1 .b8 _ZN34_INTERNAL_894be9ba_4_k_cu_14592a104cuda3std6ranges3__45__cpo4sizeE[1];
.global .align 1 .b8 _ZN34_INTERNAL_894be9ba_4_k_cu_14592a104cuda3std6ranges3__45__cpo5ssizeE[1];
.global .align 1 .b8 _ZN34_INTERNAL_894be9ba_4_k_cu_14592a104cuda3std6ranges3__45__cpo8distanceE[1];
.global .align 1 .b8 _ZN34_INTERNAL_894be9ba_4_k_cu_14592a106thrust24THRUST_300001_SM_1000_NS8cuda_cub3parE[1];
.global .align 1 .b8 _ZN34_INTERNAL_894be9ba_4_k_cu_14592a106thrust24THRUST_300001_SM_1000_NS8cuda_cub10par_nosyncE[1];
.global .align 1 .b8 _ZN34_INTERNAL_894be9ba_4_k_cu_14592a106thrust24THRUST_300001_SM_1000_NS6system6detail10sequential3seqE[1];
.global .align 1 .b8 _ZN34_INTERNAL_894be9ba_4_k_cu_14592a106thrust24THRUST_300001_SM_1000_NS12placeholders2_1E[1];
.global .align 1 .b8 _ZN34_INTERNAL_894be9ba_4_k_cu_14592a106thrust24THRUST_300001_SM_1000_NS12placeholders2_2E[1];
.global .align 1 .b8 _ZN34_INTERNAL_894be9ba_4_k_cu_14592a106thrust24THRUST_300001_SM_1000_NS12placeholders2_3E[1];
.global .align 1 .b8 _ZN34_INTERNAL_894be9ba_4_k_cu_14592a106thrust24THRUST_300001_SM_1000_NS12placeholders2_4E[1];
.global .align 1 .b8 _ZN34_INTERNAL_894be9ba_4_k_cu_14592a106thrust24THRUST_300001_SM_1000_NS12placeholders2_5E[1];
.global .align 1 .b8 _ZN34_INTERNAL_894be9ba_4_k_cu_14592a106thrust24THRUST_300001_SM_1000_NS12placeholders2_6E[1];
.global .align 1 .b8 _ZN34_INTERNAL_894be9ba_4_k_cu_14592a106thrust24THRUST_300001_SM_1000_NS12placeholders2_7E[1];
.global .align 1 .b8 _ZN34_INTERNAL_894be9ba_4_k_cu_14592a106thrust24THRUST_300001_SM_1000_NS12placeholders2_8E[1];
.global .align 1 .b8 _ZN34_INTERNAL_894be9ba_4_k_cu_14592a106thrust24THRUST_300001_SM_1000_NS12placeholders2_9E[1];
.global .align 1 .b8 _ZN34_INTERNAL_894be9ba_4_k_cu_14592a106thrust24THRUST_300001_SM_1000_NS12placeholders3_10E[1];
.global .align 1 .b8 _ZN34_INTERNAL_894be9ba_4_k_cu_14592a106thrust24THRUST_300001_SM_1000_NS3seqE[1];
.extern .shared .align 16 .b8 temp[];

.visible .entry _Z17block_scan_kernelPiS_S_i(
	.param .u64 .ptr .align 1 _Z17block_scan_kernelPiS_S_i_param_0,
	.param .u64 .ptr .align 1 _Z17block_scan_kernelPiS_S_i_param_1,
	.param .u64 .ptr .align 1 _Z17block_scan_kernelPiS_S_i_param_2,
	.param .u32 _Z17block_scan_kernelPiS_S_i_param_3
)
{
	.reg .pred 	%p<10>;
	.reg .b32 	%r<57>;
	.reg .b64 	%rd<13>;

	ld.param.u64 	%rd5, [_Z17block_scan_kernelPiS_S_i_param_0];
	ld.param.u64 	%rd3, [_Z17block_scan_kernelPiS_S_i_param_1];
	ld.param.u64 	%rd4, [_Z17block_scan_kernelPiS_S_i_param_2];
	ld.param.u32 	%r17, [_Z17block_scan_kernelPiS_S_i_param_3];
	cvta.to.global.u64 	%rd6, %rd5;
	mov.u32 	%r1, %tid.x;
	mov.u32 	%r2, %ctaid.x;
	mov.u32 	%r3, %ntid.x;
	mul.lo.s32 	%r18, %r2, %r3;
	shl.b32 	%r19, %r18, 1;
	shl.b32 	%r4, %r1, 1;
	add.s32 	%r5, %r19, %r4;
	setp.ge.s32 	%p1, %r5, %r17;
	mul.wide.s32 	%rd7, %r5, 4;
	add.s64 	%rd1, %rd6, %rd7;
	shl.b32 	%r20, %r1, 3;
	mov.u32 	%r21, temp;
	add.s32 	%r6, %r21, %r20;
	@%p1 bra 	$L__BB0_2;
	ld.global.u32 	%r23, [%rd1];
	st.shared.u32 	[%r6], %r23;
	bra.uni 	$L__BB0_3;
$L__BB0_2:
	mov.b32 	%r22, 0;
	st.shared.u32 	[%r6], %r22;
$L__BB0_3:
	add.s32 	%r7, %r5, 1;
	setp.ge.s32 	%p2, %r7, %r17;
	@%p2 bra 	$L__BB0_5;
	ld.global.u32 	%r25, [%rd1+4];
	st.shared.u32 	[%r6+4], %r25;
	bra.uni 	$L__BB0_6;
$L__BB0_5:
	mov.b32 	%r24, 0;
	st.shared.u32 	[%r6+4], %r24;
$L__BB0_6:
	bar.sync 	0;
	add.s32 	%r8, %r4, 1;
	mov.b32 	%r56, 1;
	mov.u32 	%r53, %r3;
$L__BB0_7:
	setp.ge.u32 	%p3, %r1, %r53;
	@%p3 bra 	$L__BB0_9;
	mul.lo.s32 	%r27, %r56, %r8;
	shl.b32 	%r28, %r27, 2;
	add.s32 	%r30, %r21, %r28;
	ld.shared.u32 	%r31, [%r30+-4];
	shl.b32 	%r32, %r56, 2;
	add.s32 	%r33, %r30, %r32;
	ld.shared.u32 	%r34, [%r33+-4];
	add.s32 	%r35, %r34, %r31;
	st.shared.u32 	[%r33+-4], %r35;
$L__BB0_9:
	shl.b32 	%r56, %r56, 1;
	bar.sync 	0;
	shr.u32 	%r12, %r53, 1;
	setp.gt.u32 	%p4, %r53, 1;
	mov.u32 	%r53, %r12;
	@%p4 bra 	$L__BB0_7;
	setp.ne.s32 	%p5, %r1, 0;
	@%p5 bra 	$L__BB0_12;
	shl.b32 	%r36, %r3, 3;
	add.s32 	%r38, %r21, %r36;
	ld.shared.u32 	%r39, [%r38+-4];
	cvta.to.global.u64 	%rd8, %rd4;
	mul.wide.u32 	%rd9, %r2, 4;
	add.s64 	%rd10, %rd8, %rd9;
	st.global.u32 	[%rd10], %r39;
	mov.b32 	%r40, 0;
	st.shared.u32 	[%r38+-4], %r40;
$L__BB0_12:
	mov.b32 	%r55, 1;
$L__BB0_13:
	shr.u32 	%r56, %r56, 1;
	bar.sync 	0;
	setp.ge.u32 	%p6, %r1, %r55;
	@%p6 bra 	$L__BB0_15;
	mul.lo.s32 	%r42, %r56, %r8;
	shl.b32 	%r43, %r42, 2;
	add.s32 	%r45, %r21, %r43;
	ld.shared.u32 	%r46, [%r45+-4];
	shl.b32 	%r47, %r56, 2;
	add.s32 	%r48, %r45, %r47;
	ld.shared.u32 	%r49, [%r48+-4];
	st.shared.u32 	[%r45+-4], %r49;
	add.s32 	%r50, %r49, %r46;
	st.shared.u32 	[%r48+-4], %r50;
$L__BB0_15:
	shl.b32 	%r16, %r55, 1;
	setp.lt.u32 	%p7, %r55, %r3;
	mov.u32 	%r55, %r16;
	@%p7 bra 	$L__BB0_13;
	setp.ge.s32 	%p8, %r5, %r17;
	bar.sync 	0;
	cvta.to.global.u64 	%rd11, %rd3;
	add.s64 	%rd2, %rd11, %rd7;
	@%p8 bra 	$L__BB0_18;
	ld.shared.u32 	%r51, [%r6];
	st.global.u32 	[%rd2], %r51;
$L__BB0_18:
	setp.ge.s32 	%p9, %r7, %r17;
	@%p9 bra 	$L__BB0_20;
	ld.shared.u32 	%r52, [%r6+4];
	st.global.u32 	[%rd2+4], %r52;
$L__BB0_20:
	ret;

}
	// .globl	_Z21add_block_sums_kernelPiS_i
.visible .entry _Z21add_block_sums_kernelPiS_i(
	.param .u64 .ptr .align 1 _Z21add_block_sums_kernelPiS_i_param_0,
	.param .u64 .ptr .align 1 _Z21add_block_sums_kernelPiS_i_param_1,
	.param .u32 _Z21add_block_sums_kernelPiS_i_param_2
)
{
	.reg .pred 	%p<4>;
	.reg .b32 	%r<16>;
	.reg .b64 	%rd<9>;

	ld.param.u64 	%rd3, [_Z21add_block_sums_kernelPiS_i_param_0];
	ld.param.u64 	%rd4, [_Z21add_block_sums_kernelPiS_i_param_1];
	ld.param.u32 	%r3, [_Z21add_block_sums_kernelPiS_i_param_2];
	mov.u32 	%r1, %ctaid.x;
	setp.eq.s32 	%p1, %r1, 0;
	@%p1 bra 	$L__BB1_5;
	cvta.to.global.u64 	%rd5, %rd4;
	cvta.to.global.u64 	%rd6, %rd3;
	mov.u32 	%r4, %tid.x;
	shl.b32 	%r5, %r4, 1;
	mov.u32 	%r6, %ntid.x;
	mul.lo.s32 	%r7, %r1, %r6;
	shl.b32 	%r8, %r7, 1;
	add.s32 	%r2, %r8, %r5;
	setp.ge.s32 	%p2, %r2, %r3;
	mul.wide.u32 	%rd7, %r1, 4;
	add.s64 	%rd1, %rd5, %rd7;
	mul.wide.s32 	%rd8, %r2, 4;
	add.s64 	%rd2, %rd6, %rd8;
	@%p2 bra 	$L__BB1_3;
	ld.global.u32 	%r9, [%rd1];
	ld.global.u32 	%r10, [%rd2];
	add.s32 	%r11, %r10, %r9;
	st.global.u32 	[%rd2], %r11;
$L__BB1_3:
	add.s32 	%r12, %r2, 1;
	setp.ge.s32 	%p3, %r12, %r3;
	@%p3 bra 	$L__BB1_5;
	ld.global.u32 	%r13, [%rd1];
	ld.global.u32 	%r14, [%rd2+4];
	add.s32 	%r15, %r14, %r13;
	st.global.u32 	[%rd2+4], %r15;
$L__BB1_5:
	ret;

}
	// .globl	_ZN3cub18CUB_300001_SM_10006detail11EmptyKernelIvEEvv
.visible .entry _ZN3cub18CUB_300001_SM_10006detail11EmptyKernelIvEEvv()
{


	ret;

}
	// .globl	_ZN3cub18CUB_300001_SM_10006detail8for_each13static_kernelINS2_12policy_hub_t12policy_500_tEmN6thrust24THRUST_300001_SM_1000_NS8cuda_cub20__uninitialized_fill7functorINS7_10device_ptrIiEEiEEEEvT0_T1_
.visible .entry _ZN3cub18CUB_300001_SM_10006detail8for_each13static_kernelINS2_12policy_hub_t12policy_500_tEmN6thrust24THRUST_300001_SM_1000_NS8cuda_cub20__uninitialized_fill7functorINS7_10device_ptrIiEEiEEEEvT0_T1_(
	.param .u64 _ZN3cub18CUB_300001_SM_10006detail8for_each13static_kernelINS2_12policy_hub_t12policy_500_tEmN6thrust24THRUST_300001_SM_1000_NS8cuda_cub20__uninitialized_fill7functorINS7_10device_ptrIiEEiEEEEvT0_T1__param_0,
	.param .align 8 .b8 _ZN3cub18CUB_300001_SM_10006detail8for_each13static_kernelINS2_12policy_hub_t12policy_500_tEmN6thrust24THRUST_300001_SM_1000_NS8cuda_cub20__uninitialized_fill7functorINS7_10device_ptrIiEEiEEEEvT0_T1__param_1[16]
)
.maxntid 256
{
	.reg .pred 	%p<4>;
	.reg .b16 	%rs<5>;
	.reg .b32 	%r<12>;
	.reg .b64 	%rd<16>;

	ld.param.u32 	%r3, [_ZN3cub18CUB_300001_SM_10006detail8for_each13static_kernelINS2_12policy_hub_t12policy_500_tEmN6thrust24THRUST_300001_SM_1000_NS8cuda_cub20__uninitialized_fill7functorINS7_10device_ptrIiEEiEEEEvT0_T1__param_1+8];
	ld.param.u64 	%rd4, [_ZN3cub18CUB_300001_SM_10006detail8for_each13static_kernelINS2_12policy_hub_t12policy_500_tEmN6thrust24THRUST_300001_SM_1000_NS8cuda_cub20__uninitialized_fill7functorINS7_10device_ptrIiEEiEEEEvT0_T1__param_1];
	ld.param.u64 	%rd5, [_ZN3cub18CUB_300001_SM_10006detail8for_each13static_kernelINS2_12policy_hub_t12policy_500_tEmN6thrust24THRUST_300001_SM_1000_NS8cuda_cub20__uninitialized_fill7functorINS7_10device_ptrIiEEiEEEEvT0_T1__param_0];
	mov.u32 	%r9, %ctaid.x;
	mul.wide.u32 	%rd1, %r9, 512;
	sub.s64 	%rd2, %rd5, %rd1;
	setp.lt.u64 	%p1, %rd2, 512;
	@%p1 bra 	$L__BB3_2;
	mov.u32 	%r11, %tid.x;
	cvta.to.global.u64 	%rd11, %rd4;
	cvt.u64.u32 	%rd12, %r11;
	add.s64 	%rd13, %rd1, %rd12;
	shl.b64 	%rd14, %rd13, 2;
	add.s64 	%rd15, %rd11, %rd14;
	st.global.u32 	[%rd15], %r3;
	st.global.u32 	[%rd15+1024], %r3;
	bra.uni 	$L__BB3_6;
$L__BB3_2:
	cvta.to.global.u64 	%rd6, %rd4;
	mov.u32 	%r2, %tid.x;
	cvt.u64.u32 	%rd7, %r2;
	setp.le.u64 	%p2, %rd2, %rd7;
	add.s64 	%rd8, %rd1, %rd7;
	shl.b64 	%rd9, %rd8, 2;
	add.s64 	%rd3, %rd6, %rd9;
	@%p2 bra 	$L__BB3_4;
	st.global.u32 	[%rd3], %r3;
$L__BB3_4:
	add.s32 	%r10, %r2, 256;
	cvt.u64.u32 	%rd10, %r10;
	setp.le.u64 	%p3, %rd2, %rd10;
	@%p3 bra 	$L__BB3_6;
	st.global.u32 	[%rd3+1024], %r3;
$L__BB3_6:
	ret;

}
	// .globl	_ZN3cub18CUB_300001_SM_10006detail4scan20DeviceScanInitKernelINS0_13ScanTileStateIiLb1EEEEEvT_i
.visible .entry _ZN3cub18CUB_300001_SM_10006detail4scan20DeviceScanInitKernelINS0_13ScanTileStateIiLb1EEEEEvT_i(
	.param .align 8 .b8 _ZN3cub18CUB_300001_SM_10006detail4scan20DeviceScanInitKernelINS0_13ScanTileStateIiLb1EEEEEvT_i_param_0[8],
	.param .u32 _ZN3cub18CUB_300001_SM_10006detail4scan20DeviceScanInitKernelINS0_13ScanTileStateIiLb1EEEEEvT_i_param_1
)
{
	.reg .pred 	%p<5>;
	.reg .b32 	%r<10>;
	.reg .b64 	%rd<7>;

	ld.param.u64 	%rd2, [_ZN3cub18CUB_300001_SM_10006detail4scan20DeviceScanInitKernelINS0_13ScanTileStateIiLb1EEEEEvT_i_param_0];
	ld.param.u32 	%r4, [_ZN3cub18CUB_300001_SM_10006detail4scan20DeviceScanInitKernelINS0_13ScanTileStateIiLb1EEEEEvT_i_param_1];
	cvta.to.global.u64 	%rd1, %rd2;
	mov.u32 	%r1, %ctaid.x;
	mov.u32 	%r5, %ntid.x;
	mov.u32 	%r2, %tid.x;
	mad.lo.s32 	%r3, %r1, %r5, %r2;
	setp.ge.s32 	%p1, %r3, %r4;
	@%p1 bra 	$L__BB4_2;
	mul.wide.s32 	%rd3, %r3, 8;
	add.s64 	%rd4, %rd1, %rd3;
	mov.b32 	%r6, 0;
	mov.b32 	%r7, 99;
	st.global.v2.u32 	[%rd4+256], {%r7, %r6};
$L__BB4_2:
	setp.ne.s32 	%p2, %r1, 0;
	setp.gt.u32 	%p3, %r2, 31;
	or.pred  	%p4, %p2, %p3;
	@%p4 bra 	$L__BB4_4;
	mul.wide.u32 	%rd5, %r2, 8;
	add.s64 	%rd6, %rd1, %rd5;
	mov.b32 	%r9, 0;
	st.global.v2.u32 	[%rd6], {%r9, %r9};
$L__BB4_4:
	ret;

}
	// .globl	_ZN3cub18CUB_300001_SM_10006detail4scan16DeviceScanKernelINS2_10policy_hubIiiijN4cuda3std3__44plusIvEEE10Policy1000EPiSC_NS0_13ScanTileStateIiLb1EEES9_NS1_10InputValueIiSC_EEjiLb0EiEEvT0_T1_T2_iT3_T4_T5_
.visible .entry _ZN3cub18CUB_300001_SM_10006detail4scan16DeviceScanKernelINS2_10policy_hubIiiijN4cuda3std3__44plusIvEEE10Policy1000EPiSC_NS0_13ScanTileStateIiLb1EEES9_NS1_10InputValueIiSC_EEjiLb0EiEEvT0_T1_T2_iT3_T4_T5_(
	.param .u64 .ptr .align 1 _ZN3cub18CUB_300001_SM_10006detail4scan16DeviceScanKernelINS2_10policy_hubIiiijN4cuda3std3__44plusIvEEE10Policy1000EPiSC_NS0_13ScanTileStateIiLb1EEES9_NS1_10InputValueIiSC_EEjiLb0EiEEvT0_T1_T2_iT3_T4_T5__param_0,
	.param .u64 .ptr .align 1 _ZN3cub18CUB_300001_SM_10006detail4scan16DeviceScanKernelINS2_10policy_hubIiiijN4cuda3std3__44plusIvEEE10Policy1000EPiSC_NS0_13ScanTileStateIiLb1EEES9_NS1_10InputValueIiSC_EEjiLb0EiEEvT0_T1_T2_iT3_T4_T5__param_1,
	.param .align 8 .b8 _ZN3cub18CUB_300001_SM_10006detail4scan16DeviceScanKernelINS2_10policy_hubIiiijN4cuda3std3__44plusIvEEE10Policy1000EPiSC_NS0_13ScanTileStateIiLb1EEES9_NS1_10InputValueIiSC_EEjiLb0EiEEvT0_T1_T2_iT3_T4_T5__param_2[8],
	.param .u32 _ZN3cub18CUB_300001_SM_10006detail4scan16DeviceScanKernelINS2_10policy_hubIiiijN4cuda3std3__44plusIvEEE10Policy1000EPiSC_NS0_13ScanTileStateIiLb1EEES9_NS1_10InputValueIiSC_EEjiLb0EiEEvT0_T1_T2_iT3_T4_T5__param_3,
	.param .align 1 .b8 _ZN3cub18CUB_300001_SM_10006detail4scan16DeviceScanKernelINS2_10policy_hubIiiijN4cuda3std3__44plusIvEEE10Policy1000EPiSC_NS0_13ScanTileStateIiLb1EEES9_NS1_10InputValueIiSC_EEjiLb0EiEEvT0_T1_T2_iT3_T4_T5__param_4[1],
	.param .align 8 .b8 _ZN3cub18CUB_300001_SM_10006detail4scan16DeviceScanKernelINS2_10policy_hubIiiijN4cuda3std3__44plusIvEEE10Policy1000EPiSC_NS0_13ScanTileStateIiLb1EEES9_NS1_10InputValueIiSC_EEjiLb0EiEEvT0_T1_T2_iT3_T4_T5__param_5[16],
	.param .u32 _ZN3cub18CUB_300001_SM_10006detail4scan16DeviceScanKernelINS2_10policy_hubIiiijN4cuda3std3__44plusIvEEE10Policy1000EPiSC_NS0_13ScanTileStateIiLb1EEES9_NS1_10InputValueIiSC_EEjiLb0EiEEvT0_T1_T2_iT3_T4_T5__param_6
)
.maxntid 384
{
	.reg .pred 	%p<160>;
	.reg .b16 	%rs<3>;
	.reg .b32 	%r<1038>;
	.reg .b64 	%rd<61>;
	// demoted variable
	.shared .align 16 .b8 _ZZN3cub18CUB_300001_SM_10006detail4scan16DeviceScanKernelINS2_10policy_hubIiiijN4cuda3std3__44plusIvEEE10Policy1000EPiSC_NS0_13ScanTileStateIiLb1EEES9_NS1_10InputValueIiSC_EEjiLb0EiEEvT0_T1_T2_iT3_T4_T5_E12temp_storage[33808];
	ld.param.u32 	%r241, [_ZN3cub18CUB_300001_SM_10006detail4scan16DeviceScanKernelINS2_10policy_hubIiiijN4cuda3std3__44plusIvEEE10Policy1000EPiSC_NS0_13ScanTileStateIiLb1EEES9_NS1_10InputValueIiSC_EEjiLb0EiEEvT0_T1_T2_iT3_T4_T5__param_5];
	bfe.u32 	%r242, %r241, 0, 8;
	cvt.u16.u32 	%rs1, %r242;
	and.b16  	%rs2, %rs1, 255;
	ld.param.u64 	%rd14, [_ZN3cub18CUB_300001_SM_10006detail4scan16DeviceScanKernelINS2_10policy_hubIiiijN4cuda3std3__44plusIvEEE10Policy1000EPiSC_NS0_13ScanTileStateIiLb1EEES9_NS1_10InputValueIiSC_EEjiLb0EiEEvT0_T1_T2_iT3_T4_T5__param_2];
	ld.param.u64 	%rd2, [_ZN3cub18CUB_300001_SM_10006detail4scan16DeviceScanKernelINS2_10policy_hubIiiijN4cuda3std3__44plusIvEEE10Policy1000EPiSC_NS0_13ScanTileStateIiLb1EEES9_NS1_10InputValueIiSC_EEjiLb0EiEEvT0_T1_T2_iT3_T4_T5__param_5+8];
	ld.param.u64 	%rd15, [_ZN3cub18CUB_300001_SM_10006detail4scan16DeviceScanKernelINS2_10policy_hubIiiijN4cuda3std3__44plusIvEEE10Policy1000EPiSC_NS0_13ScanTileStateIiLb1EEES9_NS1_10InputValueIiSC_EEjiLb0EiEEvT0_T1_T2_iT3_T4_T5__param_0];
	ld.param.u32 	%r240, [_ZN3cub18CUB_300001_SM_10006detail4scan16DeviceScanKernelINS2_10policy_hubIiiijN4cuda3std3__44plusIvEEE10Policy1000EPiSC_NS0_13ScanTileStateIiLb1EEES9_NS1_10InputValueIiSC_EEjiLb0EiEEvT0_T1_T2_iT3_T4_T5__param_6];
	cvta.to.global.u64 	%rd1, %rd15;
	setp.eq.s16 	%p1, %rs2, 0;
	@%p1 bra 	$L__BB5_2;
	cvta.to.global.u64 	%rd16, %rd2;
	ld.global.u32 	%r985, [%rd16];
	bra.uni 	$L__BB5_3;
$L__BB5_2:
	cvt.u32.u64 	%r985, %rd2;
$L__BB5_3:
	ld.param.u32 	%r983, [_ZN3cub18CUB_300001_SM_10006detail4scan16DeviceScanKernelINS2_10policy_hubIiiijN4cuda3std3__44plusIvEEE10Policy1000EPiSC_NS0_13ScanTileStateIiLb1EEES9_NS1_10InputValueIiSC_EEjiLb0EiEEvT0_T1_T2_iT3_T4_T5__param_3];
	mov.u32 	%r243, %ctaid.x;
	add.s32 	%r986, %r983, %r243;
	mul.lo.s32 	%r5, %r986, 8448;
	sub.s32 	%r6, %r240, %r5;
	setp.lt.u32 	%p2, %r6, 8449;
	@%p2 bra 	$L__BB5_29;
	cvt.u64.u32 	%rd40, %r5;
	mov.u32 	%r7, %tid.x;
	and.b32  	%r628, %r7, 31;
	and.b32  	%r629, %r7, 992;
	mul.lo.s32 	%r630, %r629, 22;
	or.b32  	%r631, %r630, %r628;
	cvt.u64.u32 	%rd41, %r631;
	add.s64 	%rd4, %rd41, %rd40;
	shl.b64 	%rd42, %rd4, 2;
	add.s64 	%rd43, %rd1, %rd42;
	ld.global.u32 	%r632, [%rd43];
	ld.global.u32 	%r633, [%rd43+128];
	ld.global.u32 	%r634, [%rd43+256];
	ld.global.u32 	%r635, [%rd43+384];
	ld.global.u32 	%r636, [%rd43+512];
	ld.global.u32 	%r637, [%rd43+640];
	ld.global.u32 	%r638, [%rd43+768];
	ld.global.u32 	%r639, [%rd43+896];
	ld.global.u32 	%r640, [%rd43+1024];
	ld.global.u32 	%r641, [%rd43+1152];
	ld.global.u32 	%r642, [%rd43+1280];
	ld.global.u32 	%r643, [%rd43+1408];
	ld.global.u32 	%r644, [%rd43+1536];
	ld.global.u32 	%r645, [%rd43+1664];
	ld.global.u32 	%r646, [%rd43+1792];
	ld.global.u32 	%r647, [%rd43+1920];
	ld.global.u32 	%r648, [%rd43+2048];
	ld.global.u32 	%r649, [%rd43+2176];
	ld.global.u32 	%r650, [%rd43+2304];
	ld.global.u32 	%r651, [%rd43+2432];
	ld.global.u32 	%r652, [%rd43+2560];
	ld.global.u32 	%r653, [%rd43+2688];
	// begin inline asm
	mov.u32 %r627, %laneid;
	// end inline asm
	shr.u32 	%r9, %r7, 5;
	mad.lo.s32 	%r654, %r9, 704, %r627;
	shl.b32 	%r655, %r654, 2;
	mov.u32 	%r656, _ZZN3cub18CUB_300001_SM_10006detail4scan16DeviceScanKernelINS2_10policy_hubIiiijN4cuda3std3__44plusIvEEE10Policy1000EPiSC_NS0_13ScanTileStateIiLb1EEES9_NS1_10InputValueIiSC_EEjiLb0EiEEvT0_T1_T2_iT3_T4_T5_E12temp_storage;
	add.s32 	%r10, %r656, %r655;
	st.shared.u32 	[%r10], %r632;
	st.shared.u32 	[%r10+128], %r633;
	st.shared.u32 	[%r10+256], %r634;
	st.shared.u32 	[%r10+384], %r635;
	st.shared.u32 	[%r10+512], %r636;
	st.shared.u32 	[%r10+640], %r637;
	st.shared.u32 	[%r10+768], %r638;
	st.shared.u32 	[%r10+896], %r639;
	st.shared.u32 	[%r10+1024], %r640;
	st.shared.u32 	[%r10+1152], %r641;
	st.shared.u32 	[%r10+1280], %r642;
	st.shared.u32 	[%r10+1408], %r643;
	st.shared.u32 	[%r10+1536], %r644;
	st.shared.u32 	[%r10+1664], %r645;
	st.shared.u32 	[%r10+1792], %r646;
	st.shared.u32 	[%r10+1920], %r647;
	st.shared.u32 	[%r10+2048], %r648;
	st.shared.u32 	[%r10+2176], %r649;
	st.shared.u32 	[%r10+2304], %r650;
	st.shared.u32 	[%r10+2432], %r651;
	st.shared.u32 	[%r10+2560], %r652;
	st.shared.u32 	[%r10+2688], %r653;
	bar.warp.sync 	-1;
	mad.lo.s32 	%r11, %r627, 84, %r10;
	ld.shared.v2.u32 	{%r12, %r13}, [%r11];
	ld.shared.v2.u32 	{%r14, %r15}, [%r11+8];
	ld.shared.v2.u32 	{%r16, %r17}, [%r11+16];
	ld.shared.v2.u32 	{%r18, %r19}, [%r11+24];
	ld.shared.v2.u32 	{%r20, %r21}, [%r11+32];
	ld.shared.v2.u32 	{%r22, %r23}, [%r11+40];
	ld.shared.v2.u32 	{%r24, %r25}, [%r11+48];
	ld.shared.v2.u32 	{%r26, %r27}, [%r11+56];
	ld.shared.v2.u32 	{%r28, %r29}, [%r11+64];
	ld.shared.v2.u32 	{%r30, %r31}, [%r11+72];
	ld.shared.v2.u32 	{%r32, %r33}, [%r11+80];
	bar.sync 	0;
	setp.ne.s32 	%p104, %r986, 0;
	@%p104 bra 	$L__BB5_9;
	add.s32 	%r878, %r13, %r12;
	add.s32 	%r879, %r14, %r878;
	add.s32 	%r880, %r15, %r879;
	add.s32 	%r881, %r16, %r880;
	add.s32 	%r882, %r17, %r881;
	add.s32 	%r883, %r18, %r882;
	add.s32 	%r884, %r19, %r883;
	add.s32 	%r885, %r20, %r884;
	add.s32 	%r886, %r21, %r885;
	add.s32 	%r887, %r22, %r886;
	add.s32 	%r888, %r23, %r887;
	add.s32 	%r889, %r24, %r888;
	add.s32 	%r890, %r25, %r889;
	add.s32 	%r891, %r26, %r890;
	add.s32 	%r892, %r27, %r891;
	add.s32 	%r893, %r28, %r892;
	add.s32 	%r894, %r29, %r893;
	add.s32 	%r895, %r30, %r894;
	add.s32 	%r896, %r31, %r895;
	add.s32 	%r897, %r32, %r896;
	add.s32 	%r852, %r33, %r897;
	mov.b32 	%r850, 1;
	mov.b32 	%r875, 0;
	mov.b32 	%r877, -1;
	// begin inline asm
	{  .reg .s32 r0;  .reg .pred p;  shfl.sync.up.b32 r0|p, %r852, %r850, %r875, %r877;  @p add.s32 r0, r0, %r852;  mov.s32 %r848, r0;}
	// end inline asm
	mov.b32 	%r856, 2;
	// begin inline asm
	{  .reg .s32 r0;  .reg .pred p;  shfl.sync.up.b32 r0|p, %r848, %r856, %r875, %r877;  @p add.s32 r0, r0, %r848;  mov.s32 %r854, r0;}
	// end inline asm
	mov.b32 	%r862, 4;
	// begin inline asm
	{  .reg .s32 r0;  .reg .pred p;  shfl.sync.up.b32 r0|p, %r854, %r862, %r875, %r877;  @p add.s32 r0, r0, %r854;  mov.s32 %r860, r0;}
	// end inline asm
	mov.b32 	%r868, 8;
	// begin inline asm
	{  .reg .s32 r0;  .reg .pred p;  shfl.sync.up.b32 r0|p, %r860, %r868, %r875, %r877;  @p add.s32 r0, r0, %r860;  mov.s32 %r866, r0;}
	// end inline asm
	mov.b32 	%r874, 16;
	// begin inline asm
	{  .reg .s32 r0;  .reg .pred p;  shfl.sync.up.b32 r0|p, %r866, %r874, %r875, %r877;  @p add.s32 r0, r0, %r866;  mov.s32 %r872, r0;}
	// end inline asm
	setp.ne.s32 	%p146, %r627, 31;
	@%p146 bra 	$L__BB5_7;
	shl.b32 	%r898, %r9, 2;
	add.s32 	%r900, %r656, %r898;
	st.shared.u32 	[%r900+16], %r872;
$L__BB5_7:
	bar.sync 	0;
	ld.shared.v4.u32 	{%r901, %r902, %r903, %r904}, [_ZZN3cub18CUB_300001_SM_10006detail4scan16DeviceScanKernelINS2_10policy_hubIiiijN4cuda3std3__44plusIvEEE10Policy1000EPiSC_NS0_13ScanTileStateIiLb1EEES9_NS1_10InputValueIiSC_EEjiLb0EiEEvT0_T1_T2_iT3_T4_T5_E12temp_storage+16];
	add.s32 	%r905, %r902, %r901;
	setp.eq.s32 	%p147, %r9, 2;
	selp.b32 	%r906, %r905, %r901, %p147;
	add.s32 	%r907, %r905, %r903;
	setp.eq.s32 	%p148, %r9, 3;
	selp.b32 	%r908, %r907, %r906, %p148;
	add.s32 	%r909, %r907, %r904;
	setp.eq.s32 	%p149, %r9, 4;
	selp.b32 	%r910, %r909, %r908, %p149;
	ld.shared.v4.u32 	{%r911, %r912, %r913, %r914}, [_ZZN3cub18CUB_300001_SM_10006detail4scan16DeviceScanKernelINS2_10policy_hubIiiijN4cuda3std3__44plusIvEEE10Policy1000EPiSC_NS0_13ScanTileStateIiLb1EEES9_NS1_10InputValueIiSC_EEjiLb0EiEEvT0_T1_T2_iT3_T4_T5_E12temp_storage+32];
	add.s32 	%r915, %r909, %r911;
	setp.eq.s32 	%p150, %r9, 5;
	selp.b32 	%r916, %r915, %r910, %p150;
	add.s32 	%r917, %r915, %r912;
	setp.eq.s32 	%p151, %r9, 6;
	selp.b32 	%r918, %r917, %r916, %p151;
	add.s32 	%r919, %r917, %r913;
	setp.eq.s32 	%p152, %r9, 7;
	selp.b32 	%r920, %r919, %r918, %p152;
	add.s32 	%r921, %r919, %r914;
	setp.eq.s32 	%p153, %r9, 8;
	selp.b32 	%r922, %r921, %r920, %p153;
	ld.shared.v4.u32 	{%r923, %r924, %r925, %r926}, [_ZZN3cub18CUB_300001_SM_10006detail4scan16DeviceScanKernelINS2_10policy_hubIiiijN4cuda3std3__44plusIvEEE10Policy1000EPiSC_NS0_13ScanTileStateIiLb1EEES9_NS1_10InputValueIiSC_EEjiLb0EiEEvT0_T1_T2_iT3_T4_T5_E12temp_storage+48];
	add.s32 	%r927, %r921, %r923;
	setp.eq.s32 	%p154, %r9, 9;
	selp.b32 	%r928, %r927, %r922, %p154;
	add.s32 	%r929, %r927, %r924;
	setp.eq.s32 	%p155, %r9, 10;
	selp.b32 	%r930, %r929, %r928, %p155;
	add.s32 	%r931, %r929, %r925;
	setp.eq.s32 	%p156, %r9, 11;
	selp.b32 	%r932, %r931, %r930, %p156;
	setp.lt.u32 	%p157, %r7, 32;
	selp.b32 	%r933, 0, %r932, %p157;
	setp.eq.s32 	%p158, %r627, 0;
	sub.s32 	%r934, %r872, %r852;
	selp.b32 	%r935, 0, %r934, %p158;
	add.s32 	%r936, %r935, %r985;
	add.s32 	%r1000, %r936, %r933;
	add.s32 	%r937, %r926, %r985;
	add.s32 	%r37, %r937, %r931;
	setp.ne.s32 	%p159, %r7, 0;
	@%p159 bra 	$L__BB5_28;
	add.s64 	%rd55, %rd14, 256;
	mov.b32 	%r938, 101;
	// begin inline asm
	st.relaxed.gpu.v2.u32 [%rd55], {%r938, %r37};
	// end inline asm
	bra.uni 	$L__BB5_28;
$L__BB5_9:
	add.s32 	%r687, %r13, %r12;
	add.s32 	%r688, %r14, %r687;
	add.s32 	%r689, %r15, %r688;
	add.s32 	%r690, %r16, %r689;
	add.s32 	%r691, %r17, %r690;
	add.s32 	%r692, %r18, %r691;
	add.s32 	%r693, %r19, %r692;
	add.s32 	%r694, %r20, %r693;
	add.s32 	%r695, %r21, %r694;
	add.s32 	%r696, %r22, %r695;
	add.s32 	%r697, %r23, %r696;
	add.s32 	%r698, %r24, %r697;
	add.s32 	%r699, %r25, %r698;
	add.s32 	%r700, %r26, %r699;
	add.s32 	%r701, %r27, %r700;
	add.s32 	%r702, %r28, %r701;
	add.s32 	%r703, %r29, %r702;
	add.s32 	%r704, %r30, %r703;
	add.s32 	%r705, %r31, %r704;
	add.s32 	%r706, %r32, %r705;
	add.s32 	%r661, %r33, %r706;
	mov.b32 	%r659, 1;
	mov.b32 	%r684, 0;
	mov.b32 	%r686, -1;
	// begin inline asm
	{  .reg .s32 r0;  .reg .pred p;  shfl.sync.up.b32 r0|p, %r661, %r659, %r684, %r686;  @p add.s32 r0, r0, %r661;  mov.s32 %r657, r0;}
	// end inline asm
	mov.b32 	%r665, 2;
	// begin inline asm
	{  .reg .s32 r0;  .reg .pred p;  shfl.sync.up.b32 r0|p, %r657, %r665, %r684, %r686;  @p add.s32 r0, r0, %r657;  mov.s32 %r663, r0;}
	// end inline asm
	mov.b32 	%r671, 4;
	// begin inline asm
	{  .reg .s32 r0;  .reg .pred p;  shfl.sync.up.b32 r0|p, %r663, %r671, %r684, %r686;  @p add.s32 r0, r0, %r663;  mov.s32 %r669, r0;}
	// end inline asm
	mov.b32 	%r677, 8;
	// begin inline asm
	{  .reg .s32 r0;  .reg .pred p;  shfl.sync.up.b32 r0|p, %r669, %r677, %r684, %r686;  @p add.s32 r0, r0, %r669;  mov.s32 %r675, r0;}
	// end inline asm
	mov.b32 	%r683, 16;
	// begin inline asm
	{  .reg .s32 r0;  .reg .pred p;  shfl.sync.up.b32 r0|p, %r675, %r683, %r684, %r686;  @p add.s32 r0, r0, %r675;  mov.s32 %r681, r0;}
	// end inline asm
	setp.ne.s32 	%p105, %r627, 31;
	@%p105 bra 	$L__BB5_11;
	shl.b32 	%r707, %r9, 2;
	add.s32 	%r709, %r656, %r707;
	st.shared.u32 	[%r709+16], %r681;
$L__BB5_11:
	sub.s32 	%r710, %r681, %r661;
	bar.sync 	0;
	ld.shared.v4.u32 	{%r711, %r712, %r713, %r714}, [_ZZN3cub18CUB_300001_SM_10006detail4scan16DeviceScanKernelINS2_10policy_hubIiiijN4cuda3std3__44plusIvEEE10Policy1000EPiSC_NS0_13ScanTileStateIiLb1EEES9_NS1_10InputValueIiSC_EEjiLb0EiEEvT0_T1_T2_iT3_T4_T5_E12temp_storage+16];
	add.s32 	%r715, %r712, %r711;
	setp.eq.s32 	%p106, %r9, 2;
	selp.b32 	%r716, %r715, %r711, %p106;
	add.s32 	%r717, %r715, %r713;
	setp.eq.s32 	%p107, %r9, 3;
	selp.b32 	%r718, %r717, %r716, %p107;
	add.s32 	%r719, %r717, %r714;
	setp.eq.s32 	%p108, %r9, 4;
	selp.b32 	%r720, %r719, %r718, %p108;
	ld.shared.v4.u32 	{%r721, %r722, %r723, %r724}, [_ZZN3cub18CUB_300001_SM_10006detail4scan16DeviceScanKernelINS2_10policy_hubIiiijN4cuda3std3__44plusIvEEE10Policy1000EPiSC_NS0_13ScanTileStateIiLb1EEES9_NS1_10InputValueIiSC_EEjiLb0EiEEvT0_T1_T2_iT3_T4_T5_E12temp_storage+32];
	add.s32 	%r725, %r719, %r721;
	setp.eq.s32 	%p109, %r9, 5;
	selp.b32 	%r726, %r725, %r720, %p109;
	add.s32 	%r727, %r725, %r722;
	setp.eq.s32 	%p110, %r9, 6;
	selp.b32 	%r728, %r727, %r726, %p110;
	add.s32 	%r729, %r727, %r723;
	setp.eq.s32 	%p111, %r9, 7;
	selp.b32 	%r730, %r729, %r728, %p111;
	add.s32 	%r731, %r729, %r724;
	setp.eq.s32 	%p112, %r9, 8;
	selp.b32 	%r732, %r731, %r730, %p112;
	ld.shared.v4.u32 	{%r733, %r734, %r735, %r736}, [_ZZN3cub18CUB_300001_SM_10006detail4scan16DeviceScanKernelINS2_10policy_hubIiiijN4cuda3std3__44plusIvEEE10Policy1000EPiSC_NS0_13ScanTileStateIiLb1EEES9_NS1_10InputValueIiSC_EEjiLb0EiEEvT0_T1_T2_iT3_T4_T5_E12temp_storage+48];
	add.s32 	%r737, %r731, %r733;
	setp.eq.s32 	%p113, %r9, 9;
	selp.b32 	%r738, %r737, %r732, %p113;
	add.s32 	%r739, %r737, %r734;
	setp.eq.s32 	%p114, %r9, 10;
	selp.b32 	%r740, %r739, %r738, %p114;
	add.s32 	%r741, %r739, %r735;
	setp.eq.s32 	%p115, %r9, 11;
	selp.b32 	%r742, %r741, %r740, %p115;
	add.s32 	%r40, %r741, %r736;
	setp.gt.u32 	%p116, %r7, 31;
	setp.lt.u32 	%p117, %r7, 32;
	setp.eq.s32 	%p118, %r627, 0;
	selp.b32 	%r743, 0, %r710, %p118;
	add.s32 	%r999, %r742, %r743;
	selp.b32 	%r42, %r710, %r999, %p117;
	@%p116 bra 	$L__BB5_27;
	setp.ne.s32 	%p119, %r7, 0;
	mul.wide.s32 	%rd44, %r986, 8;
	add.s64 	%rd5, %rd14, %rd44;
	@%p119 bra 	$L__BB5_14;
	st.shared.u32 	[_ZZN3cub18CUB_300001_SM_10006detail4scan16DeviceScanKernelINS2_10policy_hubIiiijN4cuda3std3__44plusIvEEE10Policy1000EPiSC_NS0_13ScanTileStateIiLb1EEES9_NS1_10InputValueIiSC_EEjiLb0EiEEvT0_T1_T2_iT3_T4_T5_E12temp_storage+12], %r40;
	add.s64 	%rd45, %rd5, 256;
	mov.b32 	%r744, 100;
	// begin inline asm
	st.relaxed.gpu.v2.u32 [%rd45], {%r744, %r40};
	// end inline asm
$L__BB5_14:
	not.b32 	%r750, %r7;
	add.s32 	%r994, %r986, %r750;
	mov.b32 	%r746, 830;
	// begin inline asm
	nanosleep.u32 %r746;
	// end inline asm
	mul.wide.s32 	%rd47, %r994, 8;
	add.s64 	%rd48, %rd14, %rd47;
	add.s64 	%rd46, %rd48, 256;
	// begin inline asm
	ld.relaxed.gpu.v2.u32 {%r996, %r988}, [%rd46];
	// end inline asm
	mov.b32 	%r989, 952;
$L__BB5_15:
	setp.eq.s32 	%p120, %r996, 99;
	mov.b32 	%r751, -1;
	vote.sync.any.pred 	%p121, %p120, %r751;
	not.pred 	%p122, %p121;
	@%p122 bra 	$L__BB5_17;
	mul.lo.s32 	%r846, %r986, 16807;
	and.b32  	%r986, %r846, 2147483647;
	add.s32 	%r847, %r989, 1;
	rem.u32 	%r843, %r986, %r847;
	// begin inline asm
	nanosleep.u32 %r843;
	// end inline asm
	shr.u32 	%r989, %r989, 1;
	// begin inline asm
	ld.relaxed.gpu.v2.u32 {%r996, %r988}, [%rd46];
	// end inline asm
	bra.uni 	$L__BB5_15;
$L__BB5_17:
	setp.eq.s32 	%p123, %r996, 101;
	mov.b32 	%r778, -1;
	vote.sync.ballot.b32 	%r780, %p123, %r778;
	// begin inline asm
	mov.u32 %r753, %lanemask_ge;
	// end inline asm
	and.b32  	%r781, %r780, %r753;
	or.b32  	%r782, %r781, -2147483648;
	add.s32 	%r783, %r782, -1;
	not.b32 	%r784, %r782;
	and.b32  	%r785, %r784, %r783;
	popc.b32 	%r757, %r785;
	mov.b32 	%r756, 1;
	// begin inline asm
	shfl.sync.down.b32 %r754, %r988, %r756, %r757, %r778;
	// end inline asm
	setp.lt.s32 	%p125, %r627, %r757;
	selp.b32 	%r786, %r754, 0, %p125;
	add.s32 	%r760, %r786, %r988;
	mov.b32 	%r761, 2;
	// begin inline asm
	shfl.sync.down.b32 %r759, %r760, %r761, %r757, %r778;
	// end inline asm
	add.s32 	%r57, %r627, 2;
	setp.gt.s32 	%p126, %r57, %r757;
	selp.b32 	%r787, 0, %r759, %p126;
	add.s32 	%r765, %r760, %r787;
	mov.b32 	%r766, 4;
	// begin inline asm
	shfl.sync.down.b32 %r764, %r765, %r766, %r757, %r778;
	// end inline asm
	add.s32 	%r58, %r627, 4;
	setp.gt.s32 	%p127, %r58, %r757;
	selp.b32 	%r788, 0, %r764, %p127;
	add.s32 	%r770, %r765, %r788;
	mov.b32 	%r771, 8;
	// begin inline asm
	shfl.sync.down.b32 %r769, %r770, %r771, %r757, %r778;
	// end inline asm
	add.s32 	%r59, %r627, 8;
	setp.gt.s32 	%p128, %r59, %r757;
	selp.b32 	%r789, 0, %r769, %p128;
	add.s32 	%r775, %r770, %r789;
	mov.b32 	%r776, 16;
	// begin inline asm
	shfl.sync.down.b32 %r774, %r775, %r776, %r757, %r778;
	// end inline asm
	add.s32 	%r60, %r627, 16;
	setp.gt.s32 	%p129, %r60, %r757;
	selp.b32 	%r790, 0, %r774, %p129;
	add.s32 	%r993, %r775, %r790;
	add.s64 	%rd7, %rd14, 256;
	mov.b32 	%r990, 952;
$L__BB5_18:
	setp.ne.s32 	%p130, %r996, 101;
	mov.b32 	%r791, -1;
	vote.sync.all.pred 	%p131, %p130, %r791;
	not.pred 	%p132, %p131;
	@%p132 bra 	$L__BB5_23;
	shr.u32 	%r990, %r990, 1;
	mul.wide.s32 	%rd51, %r994, 8;
	add.s64 	%rd52, %rd7, %rd51;
	add.s64 	%rd50, %rd52, -256;
	// begin inline asm
	ld.relaxed.gpu.v2.u32 {%r996, %r997}, [%rd50];
	// end inline asm
	mov.u32 	%r998, %r990;
$L__BB5_20:
	setp.eq.s32 	%p136, %r996, 99;
	mov.b32 	%r799, -1;
	vote.sync.any.pred 	%p137, %p136, %r799;
	not.pred 	%p138, %p137;
	@%p138 bra 	$L__BB5_22;
	mul.lo.s32 	%r841, %r986, 16807;
	and.b32  	%r986, %r841, 2147483647;
	add.s32 	%r842, %r998, 1;
	rem.u32 	%r838, %r986, %r842;
	// begin inline asm
	nanosleep.u32 %r838;
	// end inline asm
	shr.u32 	%r998, %r998, 1;
	// begin inline asm
	ld.relaxed.gpu.v2.u32 {%r996, %r997}, [%rd50];
	// end inline asm
	bra.uni 	$L__BB5_20;
$L__BB5_22:
	setp.eq.s32 	%p139, %r996, 101;
	mov.b32 	%r825, -1;
	vote.sync.ballot.b32 	%r826, %p139, %r825;
	and.b32  	%r827, %r826, %r753;
	or.b32  	%r828, %r827, -2147483648;
	add.s32 	%r829, %r828, -1;
	not.b32 	%r830, %r828;
	and.b32  	%r831, %r830, %r829;
	popc.b32 	%r804, %r831;
	mov.b32 	%r803, 1;
	// begin inline asm
	shfl.sync.down.b32 %r801, %r997, %r803, %r804, %r825;
	// end inline asm
	setp.lt.s32 	%p141, %r627, %r804;
	selp.b32 	%r832, %r801, 0, %p141;
	add.s32 	%r807, %r832, %r997;
	mov.b32 	%r808, 2;
	// begin inline asm
	shfl.sync.down.b32 %r806, %r807, %r808, %r804, %r825;
	// end inline asm
	setp.gt.s32 	%p142, %r57, %r804;
	selp.b32 	%r833, 0, %r806, %p142;
	add.s32 	%r812, %r807, %r833;
	mov.b32 	%r813, 4;
	// begin inline asm
	shfl.sync.down.b32 %r811, %r812, %r813, %r804, %r825;
	// end inline asm
	setp.gt.s32 	%p143, %r58, %r804;
	selp.b32 	%r834, 0, %r811, %p143;
	add.s32 	%r817, %r812, %r834;
	mov.b32 	%r818, 8;
	// begin inline asm
	shfl.sync.down.b32 %r816, %r817, %r818, %r804, %r825;
	// end inline asm
	setp.gt.s32 	%p144, %r59, %r804;
	selp.b32 	%r835, 0, %r816, %p144;
	add.s32 	%r822, %r817, %r835;
	mov.b32 	%r823, 16;
	// begin inline asm
	shfl.sync.down.b32 %r821, %r822, %r823, %r804, %r825;
	// end inline asm
	setp.gt.s32 	%p145, %r60, %r804;
	selp.b32 	%r836, 0, %r821, %p145;
	add.s32 	%r837, %r836, %r993;
	add.s32 	%r993, %r837, %r822;
	add.s32 	%r994, %r994, -32;
	bra.uni 	$L__BB5_18;
$L__BB5_23:
	@%p119 bra 	$L__BB5_25;
	add.s32 	%r794, %r993, %r40;
	add.s64 	%rd49, %rd5, 256;
	mov.b32 	%r793, 101;
	// begin inline asm
	st.relaxed.gpu.v2.u32 [%rd49], {%r793, %r794};
	// end inline asm
	st.shared.u32 	[_ZZN3cub18CUB_300001_SM_10006detail4scan16DeviceScanKernelINS2_10policy_hubIiiijN4cuda3std3__44plusIvEEE10Policy1000EPiSC_NS0_13ScanTileStateIiLb1EEES9_NS1_10InputValueIiSC_EEjiLb0EiEEvT0_T1_T2_iT3_T4_T5_E12temp_storage+4], %r993;
	st.shared.u32 	[_ZZN3cub18CUB_300001_SM_10006detail4scan16DeviceScanKernelINS2_10policy_hubIiiijN4cuda3std3__44plusIvEEE10Policy1000EPiSC_NS0_13ScanTileStateIiLb1EEES9_NS1_10InputValueIiSC_EEjiLb0EiEEvT0_T1_T2_iT3_T4_T5_E12temp_storage+8], %r794;
$L__BB5_25:
	setp.ne.s32 	%p134, %r627, 0;
	mov.u32 	%r999, %r42;
	@%p134 bra 	$L__BB5_27;
	st.shared.u32 	[_ZZN3cub18CUB_300001_SM_10006detail4scan16DeviceScanKernelINS2_10policy_hubIiiijN4cuda3std3__44plusIvEEE10Policy1000EPiSC_NS0_13ScanTileStateIiLb1EEES9_NS1_10InputValueIiSC_EEjiLb0EiEEvT0_T1_T2_iT3_T4_T5_E12temp_storage+76], %r993;
	mov.u32 	%r999, %r993;
$L__BB5_27:
	bar.sync 	0;
	setp.eq.s32 	%p135, %r7, 0;
	ld.shared.u32 	%r795, [_ZZN3cub18CUB_300001_SM_10006detail4scan16DeviceScanKernelINS2_10policy_hubIiiijN4cuda3std3__44plusIvEEE10Policy1000EPiSC_NS0_13ScanTileStateIiLb1EEES9_NS1_10InputValueIiSC_EEjiLb0EiEEvT0_T1_T2_iT3_T4_T5_E12temp_storage+76];
	selp.b32 	%r796, 0, %r795, %p135;
	add.s32 	%r1000, %r796, %r999;
$L__BB5_28:
	ld.param.u64 	%rd60, [_ZN3cub18CUB_300001_SM_10006detail4scan16DeviceScanKernelINS2_10policy_hubIiiijN4cuda3std3__44plusIvEEE10Policy1000EPiSC_NS0_13ScanTileStateIiLb1EEES9_NS1_10InputValueIiSC_EEjiLb0EiEEvT0_T1_T2_iT3_T4_T5__param_1];
	add.s32 	%r940, %r1000, %r12;
	add.s32 	%r941, %r13, %r940;
	add.s32 	%r942, %r14, %r941;
	add.s32 	%r943, %r15, %r942;
	add.s32 	%r944, %r16, %r943;
	add.s32 	%r945, %r17, %r944;
	add.s32 	%r946, %r18, %r945;
	add.s32 	%r947, %r19, %r946;
	add.s32 	%r948, %r20, %r947;
	add.s32 	%r949, %r21, %r948;
	add.s32 	%r950, %r22, %r949;
	add.s32 	%r951, %r23, %r950;
	add.s32 	%r952, %r24, %r951;
	add.s32 	%r953, %r25, %r952;
	add.s32 	%r954, %r26, %r953;
	add.s32 	%r955, %r27, %r954;
	add.s32 	%r956, %r28, %r955;
	add.s32 	%r957, %r29, %r956;
	add.s32 	%r958, %r30, %r957;
	add.s32 	%r959, %r31, %r958;
	add.s32 	%r960, %r32, %r959;
	bar.sync 	0;
	st.shared.v2.u32 	[%r11], {%r1000, %r940};
	st.shared.v2.u32 	[%r11+8], {%r941, %r942};
	st.shared.v2.u32 	[%r11+16], {%r943, %r944};
	st.shared.v2.u32 	[%r11+24], {%r945, %r946};
	st.shared.v2.u32 	[%r11+32], {%r947, %r948};
	st.shared.v2.u32 	[%r11+40], {%r949, %r950};
	st.shared.v2.u32 	[%r11+48], {%r951, %r952};
	st.shared.v2.u32 	[%r11+56], {%r953, %r954};
	st.shared.v2.u32 	[%r11+64], {%r955, %r956};
	st.shared.v2.u32 	[%r11+72], {%r957, %r958};
	st.shared.v2.u32 	[%r11+80], {%r959, %r960};
	bar.warp.sync 	-1;
	ld.shared.u32 	%r961, [%r10];
	ld.shared.u32 	%r962, [%r10+128];
	ld.shared.u32 	%r963, [%r10+256];
	ld.shared.u32 	%r964, [%r10+384];
	ld.shared.u32 	%r965, [%r10+512];
	ld.shared.u32 	%r966, [%r10+640];
	ld.shared.u32 	%r967, [%r10+768];
	ld.shared.u32 	%r968, [%r10+896];
	ld.shared.u32 	%r969, [%r10+1024];
	ld.shared.u32 	%r970, [%r10+1152];
	ld.shared.u32 	%r971, [%r10+1280];
	ld.shared.u32 	%r972, [%r10+1408];
	ld.shared.u32 	%r973, [%r10+1536];
	ld.shared.u32 	%r974, [%r10+1664];
	ld.shared.u32 	%r975, [%r10+1792];
	ld.shared.u32 	%r976, [%r10+1920];
	ld.shared.u32 	%r977, [%r10+2048];
	ld.shared.u32 	%r978, [%r10+2176];
	ld.shared.u32 	%r979, [%r10+2304];
	ld.shared.u32 	%r980, [%r10+2432];
	ld.shared.u32 	%r981, [%r10+2560];
	ld.shared.u32 	%r982, [%r10+2688];
	cvta.to.global.u64 	%rd56, %rd60;
	add.s64 	%rd58, %rd56, %rd42;
	st.global.u32 	[%rd58], %r961;
	st.global.u32 	[%rd58+128], %r962;
	st.global.u32 	[%rd58+256], %r963;
	st.global.u32 	[%rd58+384], %r964;
	st.global.u32 	[%rd58+512], %r965;
	st.global.u32 	[%rd58+640], %r966;
	st.global.u32 	[%rd58+768], %r967;
	st.global.u32 	[%rd58+896], %r968;
	st.global.u32 	[%rd58+1024], %r969;
	st.global.u32 	[%rd58+1152], %r970;
	st.global.u32 	[%rd58+1280], %r971;
	st.global.u32 	[%rd58+1408], %r972;
	st.global.u32 	[%rd58+1536], %r973;
	st.global.u32 	[%rd58+1664], %r974;
	st.global.u32 	[%rd58+1792], %r975;
	st.global.u32 	[%rd58+1920], %r976;
	st.global.u32 	[%rd58+2048], %r977;
	st.global.u32 	[%rd58+2176], %r978;
	st.global.u32 	[%rd58+2304], %r979;
	st.global.u32 	[%rd58+2432], %r980;
	st.global.u32 	[%rd58+2560], %r981;
	st.global.u32 	[%rd58+2688], %r982;
	bra.uni 	$L__BB5_143;
$L__BB5_29:
	setp.eq.s32 	%p3, %r6, 0;
	@%p3 bra 	$L__BB5_143;
	mul.wide.u32 	%rd17, %r5, 4;
	add.s64 	%rd18, %rd1, %rd17;
	mov.u32 	%r85, %tid.x;
	ld.global.u32 	%r1022, [%rd18];
	and.b32  	%r244, %r85, 31;
	and.b32  	%r245, %r85, 992;
	mul.lo.s32 	%r246, %r245, 22;
	or.b32  	%r87, %r246, %r244;
	setp.ge.u32 	%p4, %r87, %r6;
	shl.b32 	%r247, %r87, 2;
	cvt.u64.u32 	%rd19, %r247;
	add.s64 	%rd9, %rd18, %rd19;
	mov.u32 	%r1001, %r1022;
	@%p4 bra 	$L__BB5_32;
	ld.global.u32 	%r1001, [%rd9];
$L__BB5_32:
	add.s32 	%r90, %r87, 32;
	setp.ge.u32 	%p5, %r90, %r6;
	mov.u32 	%r1002, %r1022;
	@%p5 bra 	$L__BB5_34;
	ld.global.u32 	%r1002, [%rd9+128];
$L__BB5_34:
	add.s32 	%r93, %r87, 64;
	setp.ge.u32 	%p6, %r93, %r6;
	mov.u32 	%r1003, %r1022;
	@%p6 bra 	$L__BB5_36;
	ld.global.u32 	%r1003, [%rd9+256];
$L__BB5_36:
	add.s32 	%r96, %r87, 96;
	setp.ge.u32 	%p7, %r96, %r6;
	mov.u32 	%r1004, %r1022;
	@%p7 bra 	$L__BB5_38;
	ld.global.u32 	%r1004, [%rd9+384];
$L__BB5_38:
	add.s32 	%r248, %r87, 128;
	setp.ge.u32 	%p8, %r248, %r6;
	mov.u32 	%r1005, %r1022;
	@%p8 bra 	$L__BB5_40;
	ld.global.u32 	%r1005, [%rd9+512];
$L__BB5_40:
	add.s32 	%r249, %r87, 160;
	setp.ge.u32 	%p9, %r249, %r6;
	mov.u32 	%r1006, %r1022;
	@%p9 bra 	$L__BB5_42;
	ld.global.u32 	%r1006, [%rd9+640];
$L__BB5_42:
	add.s32 	%r103, %r87, 192;
	setp.ge.u32 	%p10, %r103, %r6;
	mov.u32 	%r1007, %r1022;
	@%p10 bra 	$L__BB5_44;
	ld.global.u32 	%r1007, [%rd9+768];
$L__BB5_44:
	add.s32 	%r250, %r87, 224;
	setp.ge.u32 	%p11, %r250, %r6;
	mov.u32 	%r1008, %r1022;
	@%p11 bra 	$L__BB5_46;
	ld.global.u32 	%r1008, [%rd9+896];
$L__BB5_46:
	add.s32 	%r108, %r87, 256;
	setp.ge.u32 	%p12, %r108, %r6;
	mov.u32 	%r1009, %r1022;
	@%p12 bra 	$L__BB5_48;
	ld.global.u32 	%r1009, [%rd9+1024];
$L__BB5_48:
	add.s32 	%r251, %r87, 288;
	setp.ge.u32 	%p13, %r251, %r6;
	mov.u32 	%r1010, %r1022;
	@%p13 bra 	$L__BB5_50;
	ld.global.u32 	%r1010, [%rd9+1152];
$L__BB5_50:
	add.s32 	%r113, %r87, 320;
	setp.ge.u32 	%p14, %r113, %r6;
	mov.u32 	%r1011, %r1022;
	@%p14 bra 	$L__BB5_52;
	ld.global.u32 	%r1011, [%rd9+1280];
$L__BB5_52:
	add.s32 	%r116, %r87, 352;
	setp.ge.u32 	%p15, %r116, %r6;
	mov.u32 	%r1012, %r1022;
	@%p15 bra 	$L__BB5_54;
	ld.global.u32 	%r1012, [%rd9+1408];
$L__BB5_54:
	add.s32 	%r119, %r87, 384;
	setp.ge.u32 	%p16, %r119, %r6;
	mov.u32 	%r1013, %r1022;
	@%p16 bra 	$L__BB5_56;
	ld.global.u32 	%r1013, [%rd9+1536];
$L__BB5_56:
	add.s32 	%r122, %r87, 416;
	setp.ge.u32 	%p17, %r122, %r6;
	mov.u32 	%r1014, %r1022;
	@%p17 bra 	$L__BB5_58;
	ld.global.u32 	%r1014, [%rd9+1664];
$L__BB5_58:
	add.s32 	%r252, %r87, 448;
	setp.ge.u32 	%p18, %r252, %r6;
	mov.u32 	%r1015, %r1022;
	@%p18 bra 	$L__BB5_60;
	ld.global.u32 	%r1015, [%rd9+1792];
$L__BB5_60:
	add.s32 	%r127, %r87, 480;
	setp.ge.u32 	%p19, %r127, %r6;
	mov.u32 	%r1016, %r1022;
	@%p19 bra 	$L__BB5_62;
	ld.global.u32 	%r1016, [%rd9+1920];
$L__BB5_62:
	add.s32 	%r253, %r87, 512;
	setp.ge.u32 	%p20, %r253, %r6;
	mov.u32 	%r1017, %r1022;
	@%p20 bra 	$L__BB5_64;
	ld.global.u32 	%r1017, [%rd9+2048];
$L__BB5_64:
	add.s32 	%r254, %r87, 544;
	setp.ge.u32 	%p21, %r254, %r6;
	mov.u32 	%r1018, %r1022;
	@%p21 bra 	$L__BB5_66;
	ld.global.u32 	%r1018, [%rd9+2176];
$L__BB5_66:
	add.s32 	%r134, %r87, 576;
	setp.ge.u32 	%p22, %r134, %r6;
	mov.u32 	%r1019, %r1022;
	@%p22 bra 	$L__BB5_68;
	ld.global.u32 	%r1019, [%rd9+2304];
$L__BB5_68:
	add.s32 	%r255, %r87, 608;
	setp.ge.u32 	%p23, %r255, %r6;
	mov.u32 	%r1020, %r1022;
	@%p23 bra 	$L__BB5_70;
	ld.global.u32 	%r1020, [%rd9+2432];
$L__BB5_70:
	add.s32 	%r256, %r87, 640;
	setp.ge.u32 	%p24, %r256, %r6;
	mov.u32 	%r1021, %r1022;
	@%p24 bra 	$L__BB5_72;
	ld.global.u32 	%r1021, [%rd9+2560];
$L__BB5_72:
	add.s32 	%r141, %r87, 672;
	setp.ge.u32 	%p25, %r141, %r6;
	@%p25 bra 	$L__BB5_74;
	ld.global.u32 	%r1022, [%rd9+2688];
$L__BB5_74:
	// begin inline asm
	mov.u32 %r257, %laneid;
	// end inline asm
	shr.u32 	%r145, %r85, 5;
	mad.lo.s32 	%r258, %r145, 704, %r257;
	shl.b32 	%r259, %r258, 2;
	mov.u32 	%r260, _ZZN3cub18CUB_300001_SM_10006detail4scan16DeviceScanKernelINS2_10policy_hubIiiijN4cuda3std3__44plusIvEEE10Policy1000EPiSC_NS0_13ScanTileStateIiLb1EEES9_NS1_10InputValueIiSC_EEjiLb0EiEEvT0_T1_T2_iT3_T4_T5_E12temp_storage;
	add.s32 	%r146, %r260, %r259;
	st.shared.u32 	[%r146], %r1001;
	st.shared.u32 	[%r146+128], %r1002;
	st.shared.u32 	[%r146+256], %r1003;
	st.shared.u32 	[%r146+384], %r1004;
	st.shared.u32 	[%r146+512], %r1005;
	st.shared.u32 	[%r146+640], %r1006;
	st.shared.u32 	[%r146+768], %r1007;
	st.shared.u32 	[%r146+896], %r1008;
	st.shared.u32 	[%r146+1024], %r1009;
	st.shared.u32 	[%r146+1152], %r1010;
	st.shared.u32 	[%r146+1280], %r1011;
	st.shared.u32 	[%r146+1408], %r1012;
	st.shared.u32 	[%r146+1536], %r1013;
	st.shared.u32 	[%r146+1664], %r1014;
	st.shared.u32 	[%r146+1792], %r1015;
	st.shared.u32 	[%r146+1920], %r1016;
	st.shared.u32 	[%r146+2048], %r1017;
	st.shared.u32 	[%r146+2176], %r1018;
	st.shared.u32 	[%r146+2304], %r1019;
	st.shared.u32 	[%r146+2432], %r1020;
	st.shared.u32 	[%r146+2560], %r1021;
	st.shared.u32 	[%r146+2688], %r1022;
	bar.warp.sync 	-1;
	mad.lo.s32 	%r147, %r257, 84, %r146;
	ld.shared.v2.u32 	{%r148, %r149}, [%r147];
	ld.shared.v2.u32 	{%r150, %r151}, [%r147+8];
	ld.shared.v2.u32 	{%r152, %r153}, [%r147+16];
	ld.shared.v2.u32 	{%r154, %r155}, [%r147+24];
	ld.shared.v2.u32 	{%r156, %r157}, [%r147+32];
	ld.shared.v2.u32 	{%r158, %r159}, [%r147+40];
	ld.shared.v2.u32 	{%r160, %r161}, [%r147+48];
	ld.shared.v2.u32 	{%r162, %r163}, [%r147+56];
	ld.shared.v2.u32 	{%r164, %r165}, [%r147+64];
	ld.shared.v2.u32 	{%r166, %r167}, [%r147+72];
	ld.shared.v2.u32 	{%r168, %r169}, [%r147+80];
	bar.sync 	0;
	setp.ne.s32 	%p26, %r986, 0;
	@%p26 bra 	$L__BB5_78;
	add.s32 	%r490, %r149, %r148;
	add.s32 	%r491, %r150, %r490;
	add.s32 	%r492, %r151, %r491;
	add.s32 	%r493, %r152, %r492;
	add.s32 	%r494, %r153, %r493;
	add.s32 	%r495, %r154, %r494;
	add.s32 	%r496, %r155, %r495;
	add.s32 	%r497, %r156, %r496;
	add.s32 	%r498, %r157, %r497;
	add.s32 	%r499, %r158, %r498;
	add.s32 	%r500, %r159, %r499;
	add.s32 	%r501, %r160, %r500;
	add.s32 	%r502, %r161, %r501;
	add.s32 	%r503, %r162, %r502;
	add.s32 	%r504, %r163, %r503;
	add.s32 	%r505, %r164, %r504;
	add.s32 	%r506, %r165, %r505;
	add.s32 	%r507, %r166, %r506;
	add.s32 	%r508, %r167, %r507;
	add.s32 	%r509, %r168, %r508;
	add.s32 	%r464, %r169, %r509;
	mov.b32 	%r462, 1;
	mov.b32 	%r487, 0;
	mov.b32 	%r489, -1;
	// begin inline asm
	{  .reg .s32 r0;  .reg .pred p;  shfl.sync.up.b32 r0|p, %r464, %r462, %r487, %r489;  @p add.s32 r0, r0, %r464;  mov.s32 %r460, r0;}
	// end inline asm
	mov.b32 	%r468, 2;
	// begin inline asm
	{  .reg .s32 r0;  .reg .pred p;  shfl.sync.up.b32 r0|p, %r460, %r468, %r487, %r489;  @p add.s32 r0, r0, %r460;  mov.s32 %r466, r0;}
	// end inline asm
	mov.b32 	%r474, 4;
	// begin inline asm
	{  .reg .s32 r0;  .reg .pred p;  shfl.sync.up.b32 r0|p, %r466, %r474, %r487, %r489;  @p add.s32 r0, r0, %r466;  mov.s32 %r472, r0;}
	// end inline asm
	mov.b32 	%r480, 8;
	// begin inline asm
	{  .reg .s32 r0;  .reg .pred p;  shfl.sync.up.b32 r0|p, %r472, %r480, %r487, %r489;  @p add.s32 r0, r0, %r472;  mov.s32 %r478, r0;}
	// end inline asm
	mov.b32 	%r486, 16;
	// begin inline asm
	{  .reg .s32 r0;  .reg .pred p;  shfl.sync.up.b32 r0|p, %r478, %r486, %r487, %r489;  @p add.s32 r0, r0, %r478;  mov.s32 %r484, r0;}
	// end inline asm
	setp.ne.s32 	%p68, %r257, 31;
	@%p68 bra 	$L__BB5_77;
	shl.b32 	%r510, %r145, 2;
	mov.u32 	%r511, _ZZN3cub18CUB_300001_SM_10006detail4scan16DeviceScanKernelINS2_10policy_hubIiiijN4cuda3std3__44plusIvEEE10Policy1000EPiSC_NS0_13ScanTileStateIiLb1EEES9_NS1_10InputValueIiSC_EEjiLb0EiEEvT0_T1_T2_iT3_T4_T5_E12temp_storage;
	add.s32 	%r512, %r511, %r510;
	st.shared.u32 	[%r512+16], %r484;
$L__BB5_77:
	bar.sync 	0;
	ld.shared.v4.u32 	{%r513, %r514, %r515, %r516}, [_ZZN3cub18CUB_300001_SM_10006detail4scan16DeviceScanKernelINS2_10policy_hubIiiijN4cuda3std3__44plusIvEEE10Policy1000EPiSC_NS0_13ScanTileStateIiLb1EEES9_NS1_10InputValueIiSC_EEjiLb0EiEEvT0_T1_T2_iT3_T4_T5_E12temp_storage+16];
	add.s32 	%r517, %r514, %r513;
	setp.eq.s32 	%p69, %r145, 2;
	selp.b32 	%r518, %r517, %r513, %p69;
	add.s32 	%r519, %r517, %r515;
	setp.eq.s32 	%p70, %r145, 3;
	selp.b32 	%r520, %r519, %r518, %p70;
	add.s32 	%r521, %r519, %r516;
	setp.eq.s32 	%p71, %r145, 4;
	selp.b32 	%r522, %r521, %r520, %p71;
	ld.shared.v4.u32 	{%r523, %r524, %r525, %r526}, [_ZZN3cub18CUB_300001_SM_10006detail4scan16DeviceScanKernelINS2_10policy_hubIiiijN4cuda3std3__44plusIvEEE10Policy1000EPiSC_NS0_13ScanTileStateIiLb1EEES9_NS1_10InputValueIiSC_EEjiLb0EiEEvT0_T1_T2_iT3_T4_T5_E12temp_storage+32];
	add.s32 	%r527, %r521, %r523;
	setp.eq.s32 	%p72, %r145, 5;
	selp.b32 	%r528, %r527, %r522, %p72;
	add.s32 	%r529, %r527, %r524;
	setp.eq.s32 	%p73, %r145, 6;
	selp.b32 	%r530, %r529, %r528, %p73;
	add.s32 	%r531, %r529, %r525;
	setp.eq.s32 	%p74, %r145, 7;
	selp.b32 	%r532, %r531, %r530, %p74;
	add.s32 	%r533, %r531, %r526;
	setp.eq.s32 	%p75, %r145, 8;
	selp.b32 	%r534, %r533, %r532, %p75;
	.pragma "used_bytes_mask 4095";
	ld.shared.v4.u32 	{%r535, %r536, %r537, %r538}, [_ZZN3cub18CUB_300001_SM_10006detail4scan16DeviceScanKernelINS2_10policy_hubIiiijN4cuda3std3__44plusIvEEE10Policy1000EPiSC_NS0_13ScanTileStateIiLb1EEES9_NS1_10InputValueIiSC_EEjiLb0EiEEvT0_T1_T2_iT3_T4_T5_E12temp_storage+48];
	add.s32 	%r539, %r533, %r535;
	setp.eq.s32 	%p76, %r145, 9;
	selp.b32 	%r540, %r539, %r534, %p76;
	add.s32 	%r541, %r539, %r536;
	setp.eq.s32 	%p77, %r145, 10;
	selp.b32 	%r542, %r541, %r540, %p77;
	add.s32 	%r543, %r541, %r537;
	setp.eq.s32 	%p78, %r145, 11;
	selp.b32 	%r544, %r543, %r542, %p78;
	setp.lt.u32 	%p79, %r85, 32;
	selp.b32 	%r545, 0, %r544, %p79;
	setp.eq.s32 	%p80, %r257, 0;
	sub.s32 	%r546, %r484, %r464;
	selp.b32 	%r547, 0, %r546, %p80;
	add.s32 	%r548, %r547, %r985;
	add.s32 	%r1037, %r548, %r545;
	bra.uni 	$L__BB5_97;
$L__BB5_78:
	add.s32 	%r291, %r149, %r148;
	add.s32 	%r292, %r150, %r291;
	add.s32 	%r293, %r151, %r292;
	add.s32 	%r294, %r152, %r293;
	add.s32 	%r295, %r153, %r294;
	add.s32 	%r296, %r154, %r295;
	add.s32 	%r297, %r155, %r296;
	add.s32 	%r298, %r156, %r297;
	add.s32 	%r299, %r157, %r298;
	add.s32 	%r300, %r158, %r299;
	add.s32 	%r301, %r159, %r300;
	add.s32 	%r302, %r160, %r301;
	add.s32 	%r303, %r161, %r302;
	add.s32 	%r304, %r162, %r303;
	add.s32 	%r305, %r163, %r304;
	add.s32 	%r306, %r164, %r305;
	add.s32 	%r307, %r165, %r306;
	add.s32 	%r308, %r166, %r307;
	add.s32 	%r309, %r167, %r308;
	add.s32 	%r310, %r168, %r309;
	add.s32 	%r265, %r169, %r310;
	mov.b32 	%r263, 1;
	mov.b32 	%r288, 0;
	mov.b32 	%r290, -1;
	// begin inline asm
	{  .reg .s32 r0;  .reg .pred p;  shfl.sync.up.b32 r0|p, %r265, %r263, %r288, %r290;  @p add.s32 r0, r0, %r265;  mov.s32 %r261, r0;}
	// end inline asm
	mov.b32 	%r269, 2;
	// begin inline asm
	{  .reg .s32 r0;  .reg .pred p;  shfl.sync.up.b32 r0|p, %r261, %r269, %r288, %r290;  @p add.s32 r0, r0, %r261;  mov.s32 %r267, r0;}
	// end inline asm
	mov.b32 	%r275, 4;
	// begin inline asm
	{  .reg .s32 r0;  .reg .pred p;  shfl.sync.up.b32 r0|p, %r267, %r275, %r288, %r290;  @p add.s32 r0, r0, %r267;  mov.s32 %r273, r0;}
	// end inline asm
	mov.b32 	%r281, 8;
	// begin inline asm
	{  .reg .s32 r0;  .reg .pred p;  shfl.sync.up.b32 r0|p, %r273, %r281, %r288, %r290;  @p add.s32 r0, r0, %r273;  mov.s32 %r279, r0;}
	// end inline asm
	mov.b32 	%r287, 16;
	// begin inline asm
	{  .reg .s32 r0;  .reg .pred p;  shfl.sync.up.b32 r0|p, %r279, %r287, %r288, %r290;  @p add.s32 r0, r0, %r279;  mov.s32 %r285, r0;}
	// end inline asm
	setp.ne.s32 	%p27, %r257, 31;
	@%p27 bra 	$L__BB5_80;
	shl.b32 	%r311, %r145, 2;
	mov.u32 	%r312, _ZZN3cub18CUB_300001_SM_10006detail4scan16DeviceScanKernelINS2_10policy_hubIiiijN4cuda3std3__44plusIvEEE10Policy1000EPiSC_NS0_13ScanTileStateIiLb1EEES9_NS1_10InputValueIiSC_EEjiLb0EiEEvT0_T1_T2_iT3_T4_T5_E12temp_storage;
	add.s32 	%r313, %r312, %r311;
	st.shared.u32 	[%r313+16], %r285;
$L__BB5_80:
	sub.s32 	%r314, %r285, %r265;
	bar.sync 	0;
	ld.shared.v4.u32 	{%r315, %r316, %r317, %r318}, [_ZZN3cub18CUB_300001_SM_10006detail4scan16DeviceScanKernelINS2_10policy_hubIiiijN4cuda3std3__44plusIvEEE10Policy1000EPiSC_NS0_13ScanTileStateIiLb1EEES9_NS1_10InputValueIiSC_EEjiLb0EiEEvT0_T1_T2_iT3_T4_T5_E12temp_storage+16];
	add.s32 	%r319, %r316, %r315;
	setp.eq.s32 	%p28, %r145, 2;
	selp.b32 	%r320, %r319, %r315, %p28;
	add.s32 	%r321, %r319, %r317;
	setp.eq.s32 	%p29, %r145, 3;
	selp.b32 	%r322, %r321, %r320, %p29;
	add.s32 	%r323, %r321, %r318;
	setp.eq.s32 	%p30, %r145, 4;
	selp.b32 	%r324, %r323, %r322, %p30;
	ld.shared.v4.u32 	{%r325, %r326, %r327, %r328}, [_ZZN3cub18CUB_300001_SM_10006detail4scan16DeviceScanKernelINS2_10policy_hubIiiijN4cuda3std3__44plusIvEEE10Policy1000EPiSC_NS0_13ScanTileStateIiLb1EEES9_NS1_10InputValueIiSC_EEjiLb0EiEEvT0_T1_T2_iT3_T4_T5_E12temp_storage+32];
	add.s32 	%r329, %r323, %r325;
	setp.eq.s32 	%p31, %r145, 5;
	selp.b32 	%r330, %r329, %r324, %p31;
	add.s32 	%r331, %r329, %r326;
	setp.eq.s32 	%p32, %r145, 6;
	selp.b32 	%r332, %r331, %r330, %p32;
	add.s32 	%r333, %r331, %r327;
	setp.eq.s32 	%p33, %r145, 7;
	selp.b32 	%r334, %r333, %r332, %p33;
	add.s32 	%r335, %r333, %r328;
	setp.eq.s32 	%p34, %r145, 8;
	selp.b32 	%r336, %r335, %r334, %p34;
	ld.shared.v4.u32 	{%r337, %r338, %r339, %r340}, [_ZZN3cub18CUB_300001_SM_10006detail4scan16DeviceScanKernelINS2_10policy_hubIiiijN4cuda3std3__44plusIvEEE10Policy1000EPiSC_NS0_13ScanTileStateIiLb1EEES9_NS1_10InputValueIiSC_EEjiLb0EiEEvT0_T1_T2_iT3_T4_T5_E12temp_storage+48];
	add.s32 	%r341, %r335, %r337;
	setp.eq.s32 	%p35, %r145, 9;
	selp.b32 	%r342, %r341, %r336, %p35;
	add.s32 	%r343, %r341, %r338;
	setp.eq.s32 	%p36, %r145, 10;
	selp.b32 	%r344, %r343, %r342, %p36;
	add.s32 	%r345, %r343, %r339;
	setp.eq.s32 	%p37, %r145, 11;
	selp.b32 	%r346, %r345, %r344, %p37;
	add.s32 	%r175, %r345, %r340;
	setp.gt.u32 	%p38, %r85, 31;
	setp.lt.u32 	%p39, %r85, 32;
	setp.eq.s32 	%p40, %r257, 0;
	selp.b32 	%r347, 0, %r314, %p40;
	add.s32 	%r1036, %r346, %r347;
	selp.b32 	%r177, %r314, %r1036, %p39;
	@%p38 bra 	$L__BB5_96;
	setp.ne.s32 	%p41, %r85, 0;
	mul.wide.s32 	%rd20, %r986, 8;
	add.s64 	%rd10, %rd14, %rd20;
	@%p41 bra 	$L__BB5_83;
	st.shared.u32 	[_ZZN3cub18CUB_300001_SM_10006detail4scan16DeviceScanKernelINS2_10policy_hubIiiijN4cuda3std3__44plusIvEEE10Policy1000EPiSC_NS0_13ScanTileStateIiLb1EEES9_NS1_10InputValueIiSC_EEjiLb0EiEEvT0_T1_T2_iT3_T4_T5_E12temp_storage+12], %r175;
	add.s64 	%rd21, %rd10, 256;
	mov.b32 	%r348, 100;
	// begin inline asm
	st.relaxed.gpu.v2.u32 [%rd21], {%r348, %r175};
	// end inline asm
$L__BB5_83:
	not.b32 	%r354, %r85;
	add.s32 	%r1031, %r986, %r354;
	mov.b32 	%r350, 830;
	// begin inline asm
	nanosleep.u32 %r350;
	// end inline asm
	mul.wide.s32 	%rd23, %r1031, 8;
	add.s64 	%rd24, %rd14, %rd23;
	add.s64 	%rd22, %rd24, 256;
	// begin inline asm
	ld.relaxed.gpu.v2.u32 {%r1033, %r1025}, [%rd22];
	// end inline asm
	mov.b32 	%r1026, 952;
$L__BB5_84:
	setp.eq.s32 	%p42, %r1033, 99;
	mov.b32 	%r355, -1;
	vote.sync.any.pred 	%p43, %p42, %r355;
	not.pred 	%p44, %p43;
	@%p44 bra 	$L__BB5_86;
	mul.lo.s32 	%r458, %r986, 16807;
	and.b32  	%r986, %r458, 2147483647;
	add.s32 	%r459, %r1026, 1;
	rem.u32 	%r455, %r986, %r459;
	// begin inline asm
	nanosleep.u32 %r455;
	// end inline asm
	shr.u32 	%r1026, %r1026, 1;
	// begin inline asm
	ld.relaxed.gpu.v2.u32 {%r1033, %r1025}, [%rd22];
	// end inline asm
	bra.uni 	$L__BB5_84;
$L__BB5_86:
	setp.eq.s32 	%p45, %r1033, 101;
	mov.b32 	%r382, -1;
	vote.sync.ballot.b32 	%r384, %p45, %r382;
	// begin inline asm
	mov.u32 %r357, %lanemask_ge;
	// end inline asm
	and.b32  	%r385, %r384, %r357;
	or.b32  	%r386, %r385, -2147483648;
	add.s32 	%r387, %r386, -1;
	not.b32 	%r388, %r386;
	and.b32  	%r389, %r388, %r387;
	popc.b32 	%r361, %r389;
	mov.b32 	%r360, 1;
	// begin inline asm
	shfl.sync.down.b32 %r358, %r1025, %r360, %r361, %r382;
	// end inline asm
	setp.lt.s32 	%p47, %r257, %r361;
	selp.b32 	%r390, %r358, 0, %p47;
	add.s32 	%r364, %r390, %r1025;
	mov.b32 	%r365, 2;
	// begin inline asm
	shfl.sync.down.b32 %r363, %r364, %r365, %r361, %r382;
	// end inline asm
	add.s32 	%r391, %r257, 2;
	setp.gt.s32 	%p48, %r391, %r361;
	selp.b32 	%r392, 0, %r363, %p48;
	add.s32 	%r369, %r364, %r392;
	mov.b32 	%r370, 4;
	// begin inline asm
	shfl.sync.down.b32 %r368, %r369, %r370, %r361, %r382;
	// end inline asm
	add.s32 	%r393, %r257, 4;
	setp.gt.s32 	%p49, %r393, %r361;
	selp.b32 	%r394, 0, %r368, %p49;
	add.s32 	%r374, %r369, %r394;
	mov.b32 	%r375, 8;
	// begin inline asm
	shfl.sync.down.b32 %r373, %r374, %r375, %r361, %r382;
	// end inline asm
	add.s32 	%r395, %r257, 8;
	setp.gt.s32 	%p50, %r395, %r361;
	selp.b32 	%r396, 0, %r373, %p50;
	add.s32 	%r379, %r374, %r396;
	mov.b32 	%r380, 16;
	// begin inline asm
	shfl.sync.down.b32 %r378, %r379, %r380, %r361, %r382;
	// end inline asm
	add.s32 	%r397, %r257, 16;
	setp.gt.s32 	%p51, %r397, %r361;
	selp.b32 	%r398, 0, %r378, %p51;
	add.s32 	%r1029, %r379, %r398;
	add.s64 	%rd11, %rd14, 256;
	mov.b32 	%r1027, 952;
$L__BB5_87:
	setp.ne.s32 	%p52, %r1033, 101;
	mov.b32 	%r399, -1;
	vote.sync.all.pred 	%p53, %p52, %r399;
	not.pred 	%p54, %p53;
	@%p54 bra 	$L__BB5_92;
	shr.u32 	%r1027, %r1027, 1;
	mul.wide.s32 	%rd27, %r1031, 8;
	add.s64 	%rd28, %rd11, %rd27;
	add.s64 	%rd26, %rd28, -256;
	// begin inline asm
	ld.relaxed.gpu.v2.u32 {%r1033, %r1034}, [%rd26];
	// end inline asm
	mov.u32 	%r1035, %r1027;
$L__BB5_89:
	setp.eq.s32 	%p58, %r1033, 99;
	mov.b32 	%r407, -1;
	vote.sync.any.pred 	%p59, %p58, %r407;
	not.pred 	%p60, %p59;
	@%p60 bra 	$L__BB5_91;
	mul.lo.s32 	%r453, %r986, 16807;
	and.b32  	%r986, %r453, 2147483647;
	add.s32 	%r454, %r1035, 1;
	rem.u32 	%r450, %r986, %r454;
	// begin inline asm
	nanosleep.u32 %r450;
	// end inline asm
	shr.u32 	%r1035, %r1035, 1;
	// begin inline asm
	ld.relaxed.gpu.v2.u32 {%r1033, %r1034}, [%rd26];
	// end inline asm
	bra.uni 	$L__BB5_89;
$L__BB5_91:
	setp.eq.s32 	%p61, %r1033, 101;
	mov.b32 	%r433, -1;
	vote.sync.ballot.b32 	%r434, %p61, %r433;
	and.b32  	%r435, %r434, %r357;
	or.b32  	%r436, %r435, -2147483648;
	add.s32 	%r437, %r436, -1;
	not.b32 	%r438, %r436;
	and.b32  	%r439, %r438, %r437;
	popc.b32 	%r412, %r439;
	mov.b32 	%r411, 1;
	// begin inline asm
	shfl.sync.down.b32 %r409, %r1034, %r411, %r412, %r433;
	// end inline asm
	setp.lt.s32 	%p63, %r257, %r412;
	selp.b32 	%r440, %r409, 0, %p63;
	add.s32 	%r415, %r440, %r1034;
	mov.b32 	%r416, 2;
	// begin inline asm
	shfl.sync.down.b32 %r414, %r415, %r416, %r412, %r433;
	// end inline asm
	add.s32 	%r441, %r257, 2;
	setp.gt.s32 	%p64, %r441, %r412;
	selp.b32 	%r442, 0, %r414, %p64;
	add.s32 	%r420, %r415, %r442;
	mov.b32 	%r421, 4;
	// begin inline asm
	shfl.sync.down.b32 %r419, %r420, %r421, %r412, %r433;
	// end inline asm
	add.s32 	%r443, %r257, 4;
	setp.gt.s32 	%p65, %r443, %r412;
	selp.b32 	%r444, 0, %r419, %p65;
	add.s32 	%r425, %r420, %r444;
	mov.b32 	%r426, 8;
	// begin inline asm
	shfl.sync.down.b32 %r424, %r425, %r426, %r412, %r433;
	// end inline asm
	add.s32 	%r445, %r257, 8;
	setp.gt.s32 	%p66, %r445, %r412;
	selp.b32 	%r446, 0, %r424, %p66;
	add.s32 	%r430, %r425, %r446;
	mov.b32 	%r431, 16;
	// begin inline asm
	shfl.sync.down.b32 %r429, %r430, %r431, %r412, %r433;
	// end inline asm
	add.s32 	%r447, %r257, 16;
	setp.gt.s32 	%p67, %r447, %r412;
	selp.b32 	%r448, 0, %r429, %p67;
	add.s32 	%r449, %r448, %r1029;
	add.s32 	%r1029, %r449, %r430;
	add.s32 	%r1031, %r1031, -32;
	bra.uni 	$L__BB5_87;
$L__BB5_92:
	@%p41 bra 	$L__BB5_94;
	add.s32 	%r402, %r1029, %r175;
	add.s64 	%rd25, %rd10, 256;
	mov.b32 	%r401, 101;
	// begin inline asm
	st.relaxed.gpu.v2.u32 [%rd25], {%r401, %r402};
	// end inline asm
	st.shared.u32 	[_ZZN3cub18CUB_300001_SM_10006detail4scan16DeviceScanKernelINS2_10policy_hubIiiijN4cuda3std3__44plusIvEEE10Policy1000EPiSC_NS0_13ScanTileStateIiLb1EEES9_NS1_10InputValueIiSC_EEjiLb0EiEEvT0_T1_T2_iT3_T4_T5_E12temp_storage+4], %r1029;
	st.shared.u32 	[_ZZN3cub18CUB_300001_SM_10006detail4scan16DeviceScanKernelINS2_10policy_hubIiiijN4cuda3std3__44plusIvEEE10Policy1000EPiSC_NS0_13ScanTileStateIiLb1EEES9_NS1_10InputValueIiSC_EEjiLb0EiEEvT0_T1_T2_iT3_T4_T5_E12temp_storage+8], %r402;
$L__BB5_94:
	setp.ne.s32 	%p56, %r257, 0;
	mov.u32 	%r1036, %r177;
	@%p56 bra 	$L__BB5_96;
	st.shared.u32 	[_ZZN3cub18CUB_300001_SM_10006detail4scan16DeviceScanKernelINS2_10policy_hubIiiijN4cuda3std3__44plusIvEEE10Policy1000EPiSC_NS0_13ScanTileStateIiLb1EEES9_NS1_10InputValueIiSC_EEjiLb0EiEEvT0_T1_T2_iT3_T4_T5_E12temp_storage+76], %r1029;
	mov.u32 	%r1036, %r1029;
$L__BB5_96:
	bar.sync 	0;
	setp.eq.s32 	%p57, %r85, 0;
	ld.shared.u32 	%r403, [_ZZN3cub18CUB_300001_SM_10006detail4scan16DeviceScanKernelINS2_10policy_hubIiiijN4cuda3std3__44plusIvEEE10Policy1000EPiSC_NS0_13ScanTileStateIiLb1EEES9_NS1_10InputValueIiSC_EEjiLb0EiEEvT0_T1_T2_iT3_T4_T5_E12temp_storage+76];
	selp.b32 	%r404, 0, %r403, %p57;
	add.s32 	%r1037, %r404, %r1036;
$L__BB5_97:
	add.s32 	%r549, %r1037, %r148;
	add.s32 	%r550, %r149, %r549;
	add.s32 	%r551, %r150, %r550;
	add.s32 	%r552, %r151, %r551;
	add.s32 	%r553, %r152, %r552;
	add.s32 	%r554, %r153, %r553;
	add.s32 	%r555, %r154, %r554;
	add.s32 	%r556, %r155, %r555;
	add.s32 	%r557, %r156, %r556;
	add.s32 	%r558, %r157, %r557;
	add.s32 	%r559, %r158, %r558;
	add.s32 	%r560, %r159, %r559;
	add.s32 	%r561, %r160, %r560;
	add.s32 	%r562, %r161, %r561;
	add.s32 	%r563, %r162, %r562;
	add.s32 	%r564, %r163, %r563;
	add.s32 	%r565, %r164, %r564;
	add.s32 	%r566, %r165, %r565;
	add.s32 	%r567, %r166, %r566;
	add.s32 	%r568, %r167, %r567;
	add.s32 	%r569, %r168, %r568;
	bar.sync 	0;
	st.shared.v2.u32 	[%r147], {%r1037, %r549};
	st.shared.v2.u32 	[%r147+8], {%r550, %r551};
	st.shared.v2.u32 	[%r147+16], {%r552, %r553};
	st.shared.v2.u32 	[%r147+24], {%r554, %r555};
	st.shared.v2.u32 	[%r147+32], {%r556, %r557};
	st.shared.v2.u32 	[%r147+40], {%r558, %r559};
	st.shared.v2.u32 	[%r147+48], {%r560, %r561};
	st.shared.v2.u32 	[%r147+56], {%r562, %r563};
	st.shared.v2.u32 	[%r147+64], {%r564, %r565};
	st.shared.v2.u32 	[%r147+72], {%r566, %r567};
	st.shared.v2.u32 	[%r147+80], {%r568, %r569};
	bar.warp.sync 	-1;
	ld.shared.u32 	%r216, [%r146];
	ld.shared.u32 	%r217, [%r146+128];
	ld.shared.u32 	%r218, [%r146+256];
	ld.shared.u32 	%r219, [%r146+384];
	ld.shared.u32 	%r220, [%r146+512];
	ld.shared.u32 	%r221, [%r146+640];
	ld.shared.u32 	%r222, [%r146+768];
	ld.shared.u32 	%r223, [%r146+896];
	ld.shared.u32 	%r224, [%r146+1024];
	ld.shared.u32 	%r225, [%r146+1152];
	ld.shared.u32 	%r226, [%r146+1280];
	ld.shared.u32 	%r227, [%r146+1408];
	ld.shared.u32 	%r228, [%r146+1536];
	ld.shared.u32 	%r229, [%r146+1664];
	ld.shared.u32 	%r230, [%r146+1792];
	ld.shared.u32 	%r231, [%r146+1920];
	ld.shared.u32 	%r232, [%r146+2048];
	ld.shared.u32 	%r233, [%r146+2176];
	ld.shared.u32 	%r234, [%r146+2304];
	ld.shared.u32 	%r235, [%r146+2432];
	ld.shared.u32 	%r236, [%r146+2560];
	ld.shared.u32 	%r237, [%r146+2688];
	setp.ne.s32 	%p81, %r85, 0;
	@%p81 bra 	$L__BB5_99;
	st.volatile.shared.u32 	[_ZZN3cub18CUB_300001_SM_10006detail4scan16DeviceScanKernelINS2_10policy_hubIiiijN4cuda3std3__44plusIvEEE10Policy1000EPiSC_NS0_13ScanTileStateIiLb1EEES9_NS1_10InputValueIiSC_EEjiLb0EiEEvT0_T1_T2_iT3_T4_T5_E12temp_storage+33792], %r6;
$L__BB5_99:
	ld.param.u32 	%r984, [_ZN3cub18CUB_300001_SM_10006detail4scan16DeviceScanKernelINS2_10policy_hubIiiijN4cuda3std3__44plusIvEEE10Policy1000EPiSC_NS0_13ScanTileStateIiLb1EEES9_NS1_10InputValueIiSC_EEjiLb0EiEEvT0_T1_T2_iT3_T4_T5__param_3];
	ld.param.u64 	%rd59, [_ZN3cub18CUB_300001_SM_10006detail4scan16DeviceScanKernelINS2_10policy_hubIiiijN4cuda3std3__44plusIvEEE10Policy1000EPiSC_NS0_13ScanTileStateIiLb1EEES9_NS1_10InputValueIiSC_EEjiLb0EiEEvT0_T1_T2_iT3_T4_T5__param_1];
	bar.sync 	0;
	ld.volatile.shared.u32 	%r238, [_ZZN3cub18CUB_300001_SM_10006detail4scan16DeviceScanKernelINS2_10policy_hubIiiijN4cuda3std3__44plusIvEEE10Policy1000EPiSC_NS0_13ScanTileStateIiLb1EEES9_NS1_10InputValueIiSC_EEjiLb0EiEEvT0_T1_T2_iT3_T4_T5_E12temp_storage+33792];
	setp.ge.s32 	%p82, %r87, %r238;
	cvt.u64.u32 	%rd35, %r87;
	mov.u32 	%r570, %ctaid.x;
	add.s32 	%r571, %r984, %r570;
	mul.lo.s32 	%r572, %r571, 8448;
	cvt.u64.u32 	%rd36, %r572;
	add.s64 	%rd37, %rd35, %rd36;
	cvta.to.global.u64 	%rd38, %rd59;
	shl.b64 	%rd39, %rd37, 2;
	add.s64 	%rd12, %rd38, %rd39;
	@%p82 bra 	$L__BB5_101;
	st.global.u32 	[%rd12], %r216;
$L__BB5_101:
	setp.ge.s32 	%p83, %r90, %r238;
	@%p83 bra 	$L__BB5_103;
	st.global.u32 	[%rd12+128], %r217;
$L__BB5_103:
	setp.ge.s32 	%p84, %r93, %r238;
	@%p84 bra 	$L__BB5_105;
	st.global.u32 	[%rd12+256], %r218;
$L__BB5_105:
	setp.ge.s32 	%p85, %r96, %r238;
	@%p85 bra 	$L__BB5_107;
	st.global.u32 	[%rd12+384], %r219;
$L__BB5_107:
	mov.u32 	%r573, %tid.x;
	and.b32  	%r574, %r573, 992;
	mul.lo.s32 	%r575, %r574, 22;
	and.b32  	%r576, %r573, 31;
	or.b32  	%r577, %r575, %r576;
	add.s32 	%r578, %r577, 128;
	setp.ge.s32 	%p86, %r578, %r238;
	@%p86 bra 	$L__BB5_109;
	st.global.u32 	[%rd12+512], %r220;
$L__BB5_109:
	add.s32 	%r584, %r577, 160;
	setp.ge.s32 	%p87, %r584, %r238;
	@%p87 bra 	$L__BB5_111;
	st.global.u32 	[%rd12+640], %r221;
$L__BB5_111:
	setp.ge.s32 	%p88, %r103, %r238;
	@%p88 bra 	$L__BB5_113;
	st.global.u32 	[%rd12+768], %r222;
$L__BB5_113:
	add.s32 	%r590, %r577, 224;
	setp.ge.s32 	%p89, %r590, %r238;
	@%p89 bra 	$L__BB5_115;
	st.global.u32 	[%rd12+896], %r223;
$L__BB5_115:
	setp.ge.s32 	%p90, %r108, %r238;
	@%p90 bra 	$L__BB5_117;
	st.global.u32 	[%rd12+1024], %r224;
$L__BB5_117:
	add.s32 	%r596, %r577, 288;
	setp.ge.s32 	%p91, %r596, %r238;
	@%p91 bra 	$L__BB5_119;
	st.global.u32 	[%rd12+1152], %r225;
$L__BB5_119:
	setp.ge.s32 	%p92, %r113, %r238;
	@%p92 bra 	$L__BB5_121;
	st.global.u32 	[%rd12+1280], %r226;
$L__BB5_121:
	setp.ge.s32 	%p93, %r116, %r238;
	@%p93 bra 	$L__BB5_123;
	st.global.u32 	[%rd12+1408], %r227;
$L__BB5_123:
	setp.ge.s32 	%p94, %r119, %r238;
	@%p94 bra 	$L__BB5_125;
	st.global.u32 	[%rd12+1536], %r228;
$L__BB5_125:
	setp.ge.s32 	%p95, %r122, %r238;
	@%p95 bra 	$L__BB5_127;
	st.global.u32 	[%rd12+1664], %r229;
$L__BB5_127:
	add.s32 	%r602, %r577, 448;
	setp.ge.s32 	%p96, %r602, %r238;
	@%p96 bra 	$L__BB5_129;
	st.global.u32 	[%rd12+1792], %r230;
$L__BB5_129:
	setp.ge.s32 	%p97, %r127, %r238;
	@%p97 bra 	$L__BB5_131;
	st.global.u32 	[%rd12+1920], %r231;
$L__BB5_131:
	add.s32 	%r608, %r577, 512;
	setp.ge.s32 	%p98, %r608, %r238;
	@%p98 bra 	$L__BB5_133;
	st.global.u32 	[%rd12+2048], %r232;
$L__BB5_133:
	add.s32 	%r614, %r577, 544;
	setp.ge.s32 	%p99, %r614, %r238;
	@%p99 bra 	$L__BB5_135;
	st.global.u32 	[%rd12+2176], %r233;
$L__BB5_135:
	setp.ge.s32 	%p100, %r134, %r238;
	@%p100 bra 	$L__BB5_137;
	st.global.u32 	[%rd12+2304], %r234;
$L__BB5_137:
	add.s32 	%r620, %r577, 608;
	setp.ge.s32 	%p101, %r620, %r238;
	@%p101 bra 	$L__BB5_139;
	st.global.u32 	[%rd12+2432], %r235;
$L__BB5_139:
	add.s32 	%r626, %r577, 640;
	setp.ge.s32 	%p102, %r626, %r238;
	@%p102 bra 	$L__BB5_141;
	st.global.u32 	[%rd12+2560], %r236;
$L__BB5_141:
	setp.ge.s32 	%p103, %r141, %r238;
	@%p103 bra 	$L__BB5_143;
	st.global.u32 	[%rd12+2688], %r237;
$L__BB5_143:
	ret;

}
	// .globl	_ZN3cub18CUB_300001_SM_10006detail4scan16DeviceScanKernelINS2_10policy_hubIiiijN4cuda3std3__44plusIvEEE10Policy1000EN6thrust24THRUST_300001_SM_1000_NS6detail15normal_iteratorINSD_10device_ptrIiEEEESI_NS0_13ScanTileStateIiLb1EEES9_NS1_10InputValueIiPiEEjiLb0EiEEvT0_T1_T2_iT3_T4_T5_
.visible .entry _ZN3cub18CUB_300001_SM_10006detail4scan16DeviceScanKernelINS2_10policy_hubIiiijN4cuda3std3__44plusIvEEE10Policy1000EN6thrust24THRUST_300001_SM_1000_NS6detail15normal_iteratorINSD_10device_ptrIiEEEESI_NS0_13ScanTileStateIiLb1EEES9_NS1_10InputValueIiPiEEjiLb0EiEEvT0_T1_T2_iT3_T4_T5_(
	.param .align 8 .b8 _ZN3cub18CUB_300001_SM_10006detail4scan16DeviceScanKernelINS2_10policy_hubIiiijN4cuda3std3__44plusIvEEE10Policy1000EN6thrust24THRUST_300001_SM_1000_NS6detail15normal_iteratorINSD_10device_ptrIiEEEESI_NS0_13ScanTileStateIiLb1EEES9_NS1_10InputValueIiPiEEjiLb0EiEEvT0_T1_T2_iT3_T4_T5__param_0[8],
	.param .align 8 .b8 _ZN3cub18CUB_300001_SM_10006detail4scan16DeviceScanKernelINS2_10policy_hubIiiijN4cuda3std3__44plusIvEEE10Policy1000EN6thrust24THRUST_300001_SM_1000_NS6detail15normal_iteratorINSD_10device_ptrIiEEEESI_NS0_13ScanTileStateIiLb1EEES9_NS1_10InputValueIiPiEEjiLb0EiEEvT0_T1_T2_iT3_T4_T5__param_1[8],
	.param .align 8 .b8 _ZN3cub18CUB_300001_SM_10006detail4scan16DeviceScanKernelINS2_10policy_hubIiiijN4cuda3std3__44plusIvEEE10Policy1000EN6thrust24THRUST_300001_SM_1000_NS6detail15normal_iteratorINSD_10device_ptrIiEEEESI_NS0_13ScanTileStateIiLb1EEES9_NS1_10InputValueIiPiEEjiLb0EiEEvT0_T1_T2_iT3_T4_T5__param_2[8],
	.param .u32 _ZN3cub18CUB_300001_SM_10006detail4scan16DeviceScanKernelINS2_10policy_hubIiiijN4cuda3std3__44plusIvEEE10Policy1000EN6thrust24THRUST_300001_SM_1000_NS6detail15normal_iteratorINSD_10device_ptrIiEEEESI_NS0_13ScanTileStateIiLb1EEES9_NS1_10InputValueIiPiEEjiLb0EiEEvT0_T1_T2_iT3_T4_T5__param_3,
	.param .align 1 .b8 _ZN3cub18CUB_300001_SM_10006detail4scan16DeviceScanKernelINS2_10policy_hubIiiijN4cuda3std3__44plusIvEEE10Policy1000EN6thrust24THRUST_300001_SM_1000_NS6detail15normal_iteratorINSD_10device_ptrIiEEEESI_NS0_13ScanTileStateIiLb1EEES9_NS1_10InputValueIiPiEEjiLb0EiEEvT0_T1_T2_iT3_T4_T5__param_4[1],
	.param .align 8 .b8 _ZN3cub18CUB_300001_SM_10006detail4scan16DeviceScanKernelINS2_10policy_hubIiiijN4cuda3std3__44plusIvEEE10Policy1000EN6thrust24THRUST_300001_SM_1000_NS6detail15normal_iteratorINSD_10device_ptrIiEEEESI_NS0_13ScanTileStateIiLb1EEES9_NS1_10InputValueIiPiEEjiLb0EiEEvT0_T1_T2_iT3_T4_T5__param_5[16],
	.param .u32 _ZN3cub18CUB_300001_SM_10006detail4scan16DeviceScanKernelINS2_10policy_hubIiiijN4cuda3std3__44plusIvEEE10Policy1000EN6thrust24THRUST_300001_SM_1000_NS6detail15normal_iteratorINSD_10device_ptrIiEEEESI_NS0_13ScanTileStateIiLb1EEES9_NS1_10InputValueIiPiEEjiLb0EiEEvT0_T1_T2_iT3_T4_T5__param_6
)
.maxntid 384
{
	.reg .pred 	%p<160>;
	.reg .b16 	%rs<3>;
	.reg .b32 	%r<1050>;
	.reg .b64 	%rd<58>;
	// demoted variable
	.shared .align 16 .b8 _ZZN3cub18CUB_300001_SM_10006detail4scan16DeviceScanKernelINS2_10policy_hubIiiijN4cuda3std3__44plusIvEEE10Policy1000EN6thrust24THRUST_300001_SM_1000_NS6detail15normal_iteratorINSD_10device_ptrIiEEEESI_NS0_13ScanTileStateIiLb1EEES9_NS1_10InputValueIiPiEEjiLb0EiEEvT0_T1_T2_iT3_T4_T5_E12temp_storage[33808];
	ld.param.u32 	%r239, [_ZN3cub18CUB_300001_SM_10006detail4scan16DeviceScanKernelINS2_10policy_hubIiiijN4cuda3std3__44plusIvEEE10Policy1000EN6thrust24THRUST_300001_SM_1000_NS6detail15normal_iteratorINSD_10device_ptrIiEEEESI_NS0_13ScanTileStateIiLb1EEES9_NS1_10InputValueIiPiEEjiLb0EiEEvT0_T1_T2_iT3_T4_T5__param_5];
	bfe.u32 	%r240, %r239, 0, 8;
	cvt.u16.u32 	%rs1, %r240;
	and.b16  	%rs2, %rs1, 255;
	ld.param.u64 	%rd16, [_ZN3cub18CUB_300001_SM_10006detail4scan16DeviceScanKernelINS2_10policy_hubIiiijN4cuda3std3__44plusIvEEE10Policy1000EN6thrust24THRUST_300001_SM_1000_NS6detail15normal_iteratorINSD_10device_ptrIiEEEESI_NS0_13ScanTileStateIiLb1EEES9_NS1_10InputValueIiPiEEjiLb0EiEEvT0_T1_T2_iT3_T4_T5__param_2];
	ld.param.u64 	%rd15, [_ZN3cub18CUB_300001_SM_10006detail4scan16DeviceScanKernelINS2_10policy_hubIiiijN4cuda3std3__44plusIvEEE10Policy1000EN6thrust24THRUST_300001_SM_1000_NS6detail15normal_iteratorINSD_10device_ptrIiEEEESI_NS0_13ScanTileStateIiLb1EEES9_NS1_10InputValueIiPiEEjiLb0EiEEvT0_T1_T2_iT3_T4_T5__param_1];
	ld.param.u64 	%rd14, [_ZN3cub18CUB_300001_SM_10006detail4scan16DeviceScanKernelINS2_10policy_hubIiiijN4cuda3std3__44plusIvEEE10Policy1000EN6thrust24THRUST_300001_SM_1000_NS6detail15normal_iteratorINSD_10device_ptrIiEEEESI_NS0_13ScanTileStateIiLb1EEES9_NS1_10InputValueIiPiEEjiLb0EiEEvT0_T1_T2_iT3_T4_T5__param_0];
	ld.param.u64 	%rd1, [_ZN3cub18CUB_300001_SM_10006detail4scan16DeviceScanKernelINS2_10policy_hubIiiijN4cuda3std3__44plusIvEEE10Policy1000EN6thrust24THRUST_300001_SM_1000_NS6detail15normal_iteratorINSD_10device_ptrIiEEEESI_NS0_13ScanTileStateIiLb1EEES9_NS1_10InputValueIiPiEEjiLb0EiEEvT0_T1_T2_iT3_T4_T5__param_5+8];
	ld.param.u32 	%r238, [_ZN3cub18CUB_300001_SM_10006detail4scan16DeviceScanKernelINS2_10policy_hubIiiijN4cuda3std3__44plusIvEEE10Policy1000EN6thrust24THRUST_300001_SM_1000_NS6detail15normal_iteratorINSD_10device_ptrIiEEEESI_NS0_13ScanTileStateIiLb1EEES9_NS1_10InputValueIiPiEEjiLb0EiEEvT0_T1_T2_iT3_T4_T5__param_6];
	setp.eq.s16 	%p1, %rs2, 0;
	@%p1 bra 	$L__BB6_2;
	cvta.to.global.u64 	%rd17, %rd1;
	ld.global.u32 	%r997, [%rd17];
	bra.uni 	$L__BB6_3;
$L__BB6_2:
	cvt.u32.u64 	%r997, %rd1;
$L__BB6_3:
	ld.param.u32 	%r995, [_ZN3cub18CUB_300001_SM_10006detail4scan16DeviceScanKernelINS2_10policy_hubIiiijN4cuda3std3__44plusIvEEE10Policy1000EN6thrust24THRUST_300001_SM_1000_NS6detail15normal_iteratorINSD_10device_ptrIiEEEESI_NS0_13ScanTileStateIiLb1EEES9_NS1_10InputValueIiPiEEjiLb0EiEEvT0_T1_T2_iT3_T4_T5__param_3];
	cvta.to.global.u64 	%rd3, %rd14;
	cvta.to.global.u64 	%rd4, %rd15;
	mov.u32 	%r241, %ctaid.x;
	add.s32 	%r998, %r995, %r241;
	mul.lo.s32 	%r5, %r998, 8448;
	sub.s32 	%r6, %r238, %r5;
	setp.lt.u32 	%p2, %r6, 8449;
	@%p2 bra 	$L__BB6_29;
	cvt.u64.u32 	%rd40, %r5;
	mov.u32 	%r7, %tid.x;
	and.b32  	%r640, %r7, 31;
	and.b32  	%r641, %r7, 992;
	mul.lo.s32 	%r642, %r641, 22;
	or.b32  	%r643, %r642, %r640;
	cvt.u64.u32 	%rd41, %r643;
	add.s64 	%rd5, %rd41, %rd40;
	shl.b64 	%rd42, %rd5, 2;
	add.s64 	%rd43, %rd3, %rd42;
	ld.global.u32 	%r644, [%rd43];
	ld.global.u32 	%r645, [%rd43+128];
	ld.global.u32 	%r646, [%rd43+256];
	ld.global.u32 	%r647, [%rd43+384];
	ld.global.u32 	%r648, [%rd43+512];
	ld.global.u32 	%r649, [%rd43+640];
	ld.global.u32 	%r650, [%rd43+768];
	ld.global.u32 	%r651, [%rd43+896];
	ld.global.u32 	%r652, [%rd43+1024];
	ld.global.u32 	%r653, [%rd43+1152];
	ld.global.u32 	%r654, [%rd43+1280];
	ld.global.u32 	%r655, [%rd43+1408];
	ld.global.u32 	%r656, [%rd43+1536];
	ld.global.u32 	%r657, [%rd43+1664];
	ld.global.u32 	%r658, [%rd43+1792];
	ld.global.u32 	%r659, [%rd43+1920];
	ld.global.u32 	%r660, [%rd43+2048];
	ld.global.u32 	%r661, [%rd43+2176];
	ld.global.u32 	%r662, [%rd43+2304];
	ld.global.u32 	%r663, [%rd43+2432];
	ld.global.u32 	%r664, [%rd43+2560];
	ld.global.u32 	%r665, [%rd43+2688];
	// begin inline asm
	mov.u32 %r639, %laneid;
	// end inline asm
	shr.u32 	%r9, %r7, 5;
	mad.lo.s32 	%r666, %r9, 704, %r639;
	shl.b32 	%r667, %r666, 2;
	mov.u32 	%r668, _ZZN3cub18CUB_300001_SM_10006detail4scan16DeviceScanKernelINS2_10policy_hubIiiijN4cuda3std3__44plusIvEEE10Policy1000EN6thrust24THRUST_300001_SM_1000_NS6detail15normal_iteratorINSD_10device_ptrIiEEEESI_NS0_13ScanTileStateIiLb1EEES9_NS1_10InputValueIiPiEEjiLb0EiEEvT0_T1_T2_iT3_T4_T5_E12temp_storage;
	add.s32 	%r10, %r668, %r667;
	st.shared.u32 	[%r10], %r644;
	st.shared.u32 	[%r10+128], %r645;
	st.shared.u32 	[%r10+256], %r646;
	st.shared.u32 	[%r10+384], %r647;
	st.shared.u32 	[%r10+512], %r648;
	st.shared.u32 	[%r10+640], %r649;
	st.shared.u32 	[%r10+768], %r650;
	st.shared.u32 	[%r10+896], %r651;
	st.shared.u32 	[%r10+1024], %r652;
	st.shared.u32 	[%r10+1152], %r653;
	st.shared.u32 	[%r10+1280], %r654;
	st.shared.u32 	[%r10+1408], %r655;
	st.shared.u32 	[%r10+1536], %r656;
	st.shared.u32 	[%r10+1664], %r657;
	st.shared.u32 	[%r10+1792], %r658;
	st.shared.u32 	[%r10+1920], %r659;
	st.shared.u32 	[%r10+2048], %r660;
	st.shared.u32 	[%r10+2176], %r661;
	st.shared.u32 	[%r10+2304], %r662;
	st.shared.u32 	[%r10+2432], %r663;
	st.shared.u32 	[%r10+2560], %r664;
	st.shared.u32 	[%r10+2688], %r665;
	bar.warp.sync 	-1;
	mad.lo.s32 	%r11, %r639, 84, %r10;
	ld.shared.v2.u32 	{%r12, %r13}, [%r11];
	ld.shared.v2.u32 	{%r14, %r15}, [%r11+8];
	ld.shared.v2.u32 	{%r16, %r17}, [%r11+16];
	ld.shared.v2.u32 	{%r18, %r19}, [%r11+24];
	ld.shared.v2.u32 	{%r20, %r21}, [%r11+32];
	ld.shared.v2.u32 	{%r22, %r23}, [%r11+40];
	ld.shared.v2.u32 	{%r24, %r25}, [%r11+48];
	ld.shared.v2.u32 	{%r26, %r27}, [%r11+56];
	ld.shared.v2.u32 	{%r28, %r29}, [%r11+64];
	ld.shared.v2.u32 	{%r30, %r31}, [%r11+72];
	ld.shared.v2.u32 	{%r32, %r33}, [%r11+80];
	bar.sync 	0;
	setp.ne.s32 	%p104, %r998, 0;
	@%p104 bra 	$L__BB6_9;
	add.s32 	%r890, %r13, %r12;
	add.s32 	%r891, %r14, %r890;
	add.s32 	%r892, %r15, %r891;
	add.s32 	%r893, %r16, %r892;
	add.s32 	%r894, %r17, %r893;
	add.s32 	%r895, %r18, %r894;
	add.s32 	%r896, %r19, %r895;
	add.s32 	%r897, %r20, %r896;
	add.s32 	%r898, %r21, %r897;
	add.s32 	%r899, %r22, %r898;
	add.s32 	%r900, %r23, %r899;
	add.s32 	%r901, %r24, %r900;
	add.s32 	%r902, %r25, %r901;
	add.s32 	%r903, %r26, %r902;
	add.s32 	%r904, %r27, %r903;
	add.s32 	%r905, %r28, %r904;
	add.s32 	%r906, %r29, %r905;
	add.s32 	%r907, %r30, %r906;
	add.s32 	%r908, %r31, %r907;
	add.s32 	%r909, %r32, %r908;
	add.s32 	%r864, %r33, %r909;
	mov.b32 	%r862, 1;
	mov.b32 	%r887, 0;
	mov.b32 	%r889, -1;
	// begin inline asm
	{  .reg .s32 r0;  .reg .pred p;  shfl.sync.up.b32 r0|p, %r864, %r862, %r887, %r889;  @p add.s32 r0, r0, %r864;  mov.s32 %r860, r0;}
	// end inline asm
	mov.b32 	%r868, 2;
	// begin inline asm
	{  .reg .s32 r0;  .reg .pred p;  shfl.sync.up.b32 r0|p, %r860, %r868, %r887, %r889;  @p add.s32 r0, r0, %r860;  mov.s32 %r866, r0;}
	// end inline asm
	mov.b32 	%r874, 4;
	// begin inline asm
	{  .reg .s32 r0;  .reg .pred p;  shfl.sync.up.b32 r0|p, %r866, %r874, %r887, %r889;  @p add.s32 r0, r0, %r866;  mov.s32 %r872, r0;}
	// end inline asm
	mov.b32 	%r880, 8;
	// begin inline asm
	{  .reg .s32 r0;  .reg .pred p;  shfl.sync.up.b32 r0|p, %r872, %r880, %r887, %r889;  @p add.s32 r0, r0, %r872;  mov.s32 %r878, r0;}
	// end inline asm
	mov.b32 	%r886, 16;
	// begin inline asm
	{  .reg .s32 r0;  .reg .pred p;  shfl.sync.up.b32 r0|p, %r878, %r886, %r887, %r889;  @p add.s32 r0, r0, %r878;  mov.s32 %r884, r0;}
	// end inline asm
	setp.ne.s32 	%p146, %r639, 31;
	@%p146 bra 	$L__BB6_7;
	shl.b32 	%r910, %r9, 2;
	add.s32 	%r912, %r668, %r910;
	st.shared.u32 	[%r912+16], %r884;
$L__BB6_7:
	bar.sync 	0;
	ld.shared.v4.u32 	{%r913, %r914, %r915, %r916}, [_ZZN3cub18CUB_300001_SM_10006detail4scan16DeviceScanKernelINS2_10policy_hubIiiijN4cuda3std3__44plusIvEEE10Policy1000EN6thrust24THRUST_300001_SM_1000_NS6detail15normal_iteratorINSD_10device_ptrIiEEEESI_NS0_13ScanTileStateIiLb1EEES9_NS1_10InputValueIiPiEEjiLb0EiEEvT0_T1_T2_iT3_T4_T5_E12temp_storage+16];
	add.s32 	%r917, %r914, %r913;
	setp.eq.s32 	%p147, %r9, 2;
	selp.b32 	%r918, %r917, %r913, %p147;
	add.s32 	%r919, %r917, %r915;
	setp.eq.s32 	%p148, %r9, 3;
	selp.b32 	%r920, %r919, %r918, %p148;
	add.s32 	%r921, %r919, %r916;
	setp.eq.s32 	%p149, %r9, 4;
	selp.b32 	%r922, %r921, %r920, %p149;
	ld.shared.v4.u32 	{%r923, %r924, %r925, %r926}, [_ZZN3cub18CUB_300001_SM_10006detail4scan16DeviceScanKernelINS2_10policy_hubIiiijN4cuda3std3__44plusIvEEE10Policy1000EN6thrust24THRUST_300001_SM_1000_NS6detail15normal_iteratorINSD_10device_ptrIiEEEESI_NS0_13ScanTileStateIiLb1EEES9_NS1_10InputValueIiPiEEjiLb0EiEEvT0_T1_T2_iT3_T4_T5_E12temp_storage+32];
	add.s32 	%r927, %r921, %r923;
	setp.eq.s32 	%p150, %r9, 5;
	selp.b32 	%r928, %r927, %r922, %p150;
	add.s32 	%r929, %r927, %r924;
	setp.eq.s32 	%p151, %r9, 6;
	selp.b32 	%r930, %r929, %r928, %p151;
	add.s32 	%r931, %r929, %r925;
	setp.eq.s32 	%p152, %r9, 7;
	selp.b32 	%r932, %r931, %r930, %p152;
	add.s32 	%r933, %r931, %r926;
	setp.eq.s32 	%p153, %r9, 8;
	selp.b32 	%r934, %r933, %r932, %p153;
	ld.shared.v4.u32 	{%r935, %r936, %r937, %r938}, [_ZZN3cub18CUB_300001_SM_10006detail4scan16DeviceScanKernelINS2_10policy_hubIiiijN4cuda3std3__44plusIvEEE10Policy1000EN6thrust24THRUST_300001_SM_1000_NS6detail15normal_iteratorINSD_10device_ptrIiEEEESI_NS0_13ScanTileStateIiLb1EEES9_NS1_10InputValueIiPiEEjiLb0EiEEvT0_T1_T2_iT3_T4_T5_E12temp_storage+48];
	add.s32 	%r939, %r933, %r935;
	setp.eq.s32 	%p154, %r9, 9;
	selp.b32 	%r940, %r939, %r934, %p154;
	add.s32 	%r941, %r939, %r936;
	setp.eq.s32 	%p155, %r9, 10;
	selp.b32 	%r942, %r941, %r940, %p155;
	add.s32 	%r943, %r941, %r937;
	setp.eq.s32 	%p156, %r9, 11;
	selp.b32 	%r944, %r943, %r942, %p156;
	setp.lt.u32 	%p157, %r7, 32;
	selp.b32 	%r945, 0, %r944, %p157;
	setp.eq.s32 	%p158, %r639, 0;
	sub.s32 	%r946, %r884, %r864;
	selp.b32 	%r947, 0, %r946, %p158;
	add.s32 	%r948, %r947, %r997;
	add.s32 	%r1012, %r948, %r945;
	add.s32 	%r949, %r938, %r997;
	add.s32 	%r37, %r949, %r943;
	setp.ne.s32 	%p159, %r7, 0;
	@%p159 bra 	$L__BB6_28;
	add.s64 	%rd55, %rd16, 256;
	mov.b32 	%r950, 101;
	// begin inline asm
	st.relaxed.gpu.v2.u32 [%rd55], {%r950, %r37};
	// end inline asm
	bra.uni 	$L__BB6_28;
$L__BB6_9:
	add.s32 	%r699, %r13, %r12;
	add.s32 	%r700, %r14, %r699;
	add.s32 	%r701, %r15, %r700;
	add.s32 	%r702, %r16, %r701;
	add.s32 	%r703, %r17, %r702;
	add.s32 	%r704, %r18, %r703;
	add.s32 	%r705, %r19, %r704;
	add.s32 	%r706, %r20, %r705;
	add.s32 	%r707, %r21, %r706;
	add.s32 	%r708, %r22, %r707;
	add.s32 	%r709, %r23, %r708;
	add.s32 	%r710, %r24, %r709;
	add.s32 	%r711, %r25, %r710;
	add.s32 	%r712, %r26, %r711;
	add.s32 	%r713, %r27, %r712;
	add.s32 	%r714, %r28, %r713;
	add.s32 	%r715, %r29, %r714;
	add.s32 	%r716, %r30, %r715;
	add.s32 	%r717, %r31, %r716;
	add.s32 	%r718, %r32, %r717;
	add.s32 	%r673, %r33, %r718;
	mov.b32 	%r671, 1;
	mov.b32 	%r696, 0;
	mov.b32 	%r698, -1;
	// begin inline asm
	{  .reg .s32 r0;  .reg .pred p;  shfl.sync.up.b32 r0|p, %r673, %r671, %r696, %r698;  @p add.s32 r0, r0, %r673;  mov.s32 %r669, r0;}
	// end inline asm
	mov.b32 	%r677, 2;
	// begin inline asm
	{  .reg .s32 r0;  .reg .pred p;  shfl.sync.up.b32 r0|p, %r669, %r677, %r696, %r698;  @p add.s32 r0, r0, %r669;  mov.s32 %r675, r0;}
	// end inline asm
	mov.b32 	%r683, 4;
	// begin inline asm
	{  .reg .s32 r0;  .reg .pred p;  shfl.sync.up.b32 r0|p, %r675, %r683, %r696, %r698;  @p add.s32 r0, r0, %r675;  mov.s32 %r681, r0;}
	// end inline asm
	mov.b32 	%r689, 8;
	// begin inline asm
	{  .reg .s32 r0;  .reg .pred p;  shfl.sync.up.b32 r0|p, %r681, %r689, %r696, %r698;  @p add.s32 r0, r0, %r681;  mov.s32 %r687, r0;}
	// end inline asm
	mov.b32 	%r695, 16;
	// begin inline asm
	{  .reg .s32 r0;  .reg .pred p;  shfl.sync.up.b32 r0|p, %r687, %r695, %r696, %r698;  @p add.s32 r0, r0, %r687;  mov.s32 %r693, r0;}
	// end inline asm
	setp.ne.s32 	%p105, %r639, 31;
	@%p105 bra 	$L__BB6_11;
	shl.b32 	%r719, %r9, 2;
	add.s32 	%r721, %r668, %r719;
	st.shared.u32 	[%r721+16], %r693;
$L__BB6_11:
	sub.s32 	%r722, %r693, %r673;
	bar.sync 	0;
	ld.shared.v4.u32 	{%r723, %r724, %r725, %r726}, [_ZZN3cub18CUB_300001_SM_10006detail4scan16DeviceScanKernelINS2_10policy_hubIiiijN4cuda3std3__44plusIvEEE10Policy1000EN6thrust24THRUST_300001_SM_1000_NS6detail15normal_iteratorINSD_10device_ptrIiEEEESI_NS0_13ScanTileStateIiLb1EEES9_NS1_10InputValueIiPiEEjiLb0EiEEvT0_T1_T2_iT3_T4_T5_E12temp_storage+16];
	add.s32 	%r727, %r724, %r723;
	setp.eq.s32 	%p106, %r9, 2;
	selp.b32 	%r728, %r727, %r723, %p106;
	add.s32 	%r729, %r727, %r725;
	setp.eq.s32 	%p107, %r9, 3;
	selp.b32 	%r730, %r729, %r728, %p107;
	add.s32 	%r731, %r729, %r726;
	setp.eq.s32 	%p108, %r9, 4;
	selp.b32 	%r732, %r731, %r730, %p108;
	ld.shared.v4.u32 	{%r733, %r734, %r735, %r736}, [_ZZN3cub18CUB_300001_SM_10006detail4scan16DeviceScanKernelINS2_10policy_hubIiiijN4cuda3std3__44plusIvEEE10Policy1000EN6thrust24THRUST_300001_SM_1000_NS6detail15normal_iteratorINSD_10device_ptrIiEEEESI_NS0_13ScanTileStateIiLb1EEES9_NS1_10InputValueIiPiEEjiLb0EiEEvT0_T1_T2_iT3_T4_T5_E12temp_storage+32];
	add.s32 	%r737, %r731, %r733;
	setp.eq.s32 	%p109, %r9, 5;
	selp.b32 	%r738, %r737, %r732, %p109;
	add.s32 	%r739, %r737, %r734;
	setp.eq.s32 	%p110, %r9, 6;
	selp.b32 	%r740, %r739, %r738, %p110;
	add.s32 	%r741, %r739, %r735;
	setp.eq.s32 	%p111, %r9, 7;
	selp.b32 	%r742, %r741, %r740, %p111;
	add.s32 	%r743, %r741, %r736;
	setp.eq.s32 	%p112, %r9, 8;
	selp.b32 	%r744, %r743, %r742, %p112;
	ld.shared.v4.u32 	{%r745, %r746, %r747, %r748}, [_ZZN3cub18CUB_300001_SM_10006detail4scan16DeviceScanKernelINS2_10policy_hubIiiijN4cuda3std3__44plusIvEEE10Policy1000EN6thrust24THRUST_300001_SM_1000_NS6detail15normal_iteratorINSD_10device_ptrIiEEEESI_NS0_13ScanTileStateIiLb1EEES9_NS1_10InputValueIiPiEEjiLb0EiEEvT0_T1_T2_iT3_T4_T5_E12temp_storage+48];
	add.s32 	%r749, %r743, %r745;
	setp.eq.s32 	%p113, %r9, 9;
	selp.b32 	%r750, %r749, %r744, %p113;
	add.s32 	%r751, %r749, %r746;
	setp.eq.s32 	%p114, %r9, 10;
	selp.b32 	%r752, %r751, %r750, %p114;
	add.s32 	%r753, %r751, %r747;
	setp.eq.s32 	%p115, %r9, 11;
	selp.b32 	%r754, %r753, %r752, %p115;
	add.s32 	%r40, %r753, %r748;
	setp.gt.u32 	%p116, %r7, 31;
	setp.lt.u32 	%p117, %r7, 32;
	setp.eq.s32 	%p118, %r639, 0;
	selp.b32 	%r755, 0, %r722, %p118;
	add.s32 	%r1011, %r754, %r755;
	selp.b32 	%r42, %r722, %r1011, %p117;
	@%p116 bra 	$L__BB6_27;
	setp.ne.s32 	%p119, %r7, 0;
	mul.wide.s32 	%rd44, %r998, 8;
	add.s64 	%rd6, %rd16, %rd44;
	@%p119 bra 	$L__BB6_14;
	st.shared.u32 	[_ZZN3cub18CUB_300001_SM_10006detail4scan16DeviceScanKernelINS2_10policy_hubIiiijN4cuda3std3__44plusIvEEE10Policy1000EN6thrust24THRUST_300001_SM_1000_NS6detail15normal_iteratorINSD_10device_ptrIiEEEESI_NS0_13ScanTileStateIiLb1EEES9_NS1_10InputValueIiPiEEjiLb0EiEEvT0_T1_T2_iT3_T4_T5_E12temp_storage+12], %r40;
	add.s64 	%rd45, %rd6, 256;
	mov.b32 	%r756, 100;
	// begin inline asm
	st.relaxed.gpu.v2.u32 [%rd45], {%r756, %r40};
	// end inline asm
$L__BB6_14:
	not.b32 	%r762, %r7;
	add.s32 	%r1006, %r998, %r762;
	mov.b32 	%r758, 830;
	// begin inline asm
	nanosleep.u32 %r758;
	// end inline asm
	mul.wide.s32 	%rd47, %r1006, 8;
	add.s64 	%rd48, %rd16, %rd47;
	add.s64 	%rd46, %rd48, 256;
	// begin inline asm
	ld.relaxed.gpu.v2.u32 {%r1008, %r1000}, [%rd46];
	// end inline asm
	mov.b32 	%r1001, 952;
$L__BB6_15:
	setp.eq.s32 	%p120, %r1008, 99;
	mov.b32 	%r763, -1;
	vote.sync.any.pred 	%p121, %p120, %r763;
	not.pred 	%p122, %p121;
	@%p122 bra 	$L__BB6_17;
	mul.lo.s32 	%r858, %r998, 16807;
	and.b32  	%r998, %r858, 2147483647;
	add.s32 	%r859, %r1001, 1;
	rem.u32 	%r855, %r998, %r859;
	// begin inline asm
	nanosleep.u32 %r855;
	// end inline asm
	shr.u32 	%r1001, %r1001, 1;
	// begin inline asm
	ld.relaxed.gpu.v2.u32 {%r1008, %r1000}, [%rd46];
	// end inline asm
	bra.uni 	$L__BB6_15;
$L__BB6_17:
	setp.eq.s32 	%p123, %r1008, 101;
	mov.b32 	%r790, -1;
	vote.sync.ballot.b32 	%r792, %p123, %r790;
	// begin inline asm
	mov.u32 %r765, %lanemask_ge;
	// end inline asm
	and.b32  	%r793, %r792, %r765;
	or.b32  	%r794, %r793, -2147483648;
	add.s32 	%r795, %r794, -1;
	not.b32 	%r796, %r794;
	and.b32  	%r797, %r796, %r795;
	popc.b32 	%r769, %r797;
	mov.b32 	%r768, 1;
	// begin inline asm
	shfl.sync.down.b32 %r766, %r1000, %r768, %r769, %r790;
	// end inline asm
	setp.lt.s32 	%p125, %r639, %r769;
	selp.b32 	%r798, %r766, 0, %p125;
	add.s32 	%r772, %r798, %r1000;
	mov.b32 	%r773, 2;
	// begin inline asm
	shfl.sync.down.b32 %r771, %r772, %r773, %r769, %r790;
	// end inline asm
	add.s32 	%r57, %r639, 2;
	setp.gt.s32 	%p126, %r57, %r769;
	selp.b32 	%r799, 0, %r771, %p126;
	add.s32 	%r777, %r772, %r799;
	mov.b32 	%r778, 4;
	// begin inline asm
	shfl.sync.down.b32 %r776, %r777, %r778, %r769, %r790;
	// end inline asm
	add.s32 	%r58, %r639, 4;
	setp.gt.s32 	%p127, %r58, %r769;
	selp.b32 	%r800, 0, %r776, %p127;
	add.s32 	%r782, %r777, %r800;
	mov.b32 	%r783, 8;
	// begin inline asm
	shfl.sync.down.b32 %r781, %r782, %r783, %r769, %r790;
	// end inline asm
	add.s32 	%r59, %r639, 8;
	setp.gt.s32 	%p128, %r59, %r769;
	selp.b32 	%r801, 0, %r781, %p128;
	add.s32 	%r787, %r782, %r801;
	mov.b32 	%r788, 16;
	// begin inline asm
	shfl.sync.down.b32 %r786, %r787, %r788, %r769, %r790;
	// end inline asm
	add.s32 	%r60, %r639, 16;
	setp.gt.s32 	%p129, %r60, %r769;
	selp.b32 	%r802, 0, %r786, %p129;
	add.s32 	%r1005, %r787, %r802;
	add.s64 	%rd8, %rd16, 256;
	mov.b32 	%r1002, 952;
$L__BB6_18:
	setp.ne.s32 	%p130, %r1008, 101;
	mov.b32 	%r803, -1;
	vote.sync.all.pred 	%p131, %p130, %r803;
	not.pred 	%p132, %p131;
	@%p132 bra 	$L__BB6_23;
	shr.u32 	%r1002, %r1002, 1;
	mul.wide.s32 	%rd51, %r1006, 8;
	add.s64 	%rd52, %rd8, %rd51;
	add.s64 	%rd50, %rd52, -256;
	// begin inline asm
	ld.relaxed.gpu.v2.u32 {%r1008, %r1009}, [%rd50];
	// end inline asm
	mov.u32 	%r1010, %r1002;
$L__BB6_20:
	setp.eq.s32 	%p136, %r1008, 99;
	mov.b32 	%r811, -1;
	vote.sync.any.pred 	%p137, %p136, %r811;
	not.pred 	%p138, %p137;
	@%p138 bra 	$L__BB6_22;
	mul.lo.s32 	%r853, %r998, 16807;
	and.b32  	%r998, %r853, 2147483647;
	add.s32 	%r854, %r1010, 1;
	rem.u32 	%r850, %r998, %r854;
	// begin inline asm
	nanosleep.u32 %r850;
	// end inline asm
	shr.u32 	%r1010, %r1010, 1;
	// begin inline asm
	ld.relaxed.gpu.v2.u32 {%r1008, %r1009}, [%rd50];
	// end inline asm
	bra.uni 	$L__BB6_20;
$L__BB6_22:
	setp.eq.s32 	%p139, %r1008, 101;
	mov.b32 	%r837, -1;
	vote.sync.ballot.b32 	%r838, %p139, %r837;
	and.b32  	%r839, %r838, %r765;
	or.b32  	%r840, %r839, -2147483648;
	add.s32 	%r841, %r840, -1;
	not.b32 	%r842, %r840;
	and.b32  	%r843, %r842, %r841;
	popc.b32 	%r816, %r843;
	mov.b32 	%r815, 1;
	// begin inline asm
	shfl.sync.down.b32 %r813, %r1009, %r815, %r816, %r837;
	// end inline asm
	setp.lt.s32 	%p141, %r639, %r816;
	selp.b32 	%r844, %r813, 0, %p141;
	add.s32 	%r819, %r844, %r1009;
	mov.b32 	%r820, 2;
	// begin inline asm
	shfl.sync.down.b32 %r818, %r819, %r820, %r816, %r837;
	// end inline asm
	setp.gt.s32 	%p142, %r57, %r816;
	selp.b32 	%r845, 0, %r818, %p142;
	add.s32 	%r824, %r819, %r845;
	mov.b32 	%r825, 4;
	// begin inline asm
	shfl.sync.down.b32 %r823, %r824, %r825, %r816, %r837;
	// end inline asm
	setp.gt.s32 	%p143, %r58, %r816;
	selp.b32 	%r846, 0, %r823, %p143;
	add.s32 	%r829, %r824, %r846;
	mov.b32 	%r830, 8;
	// begin inline asm
	shfl.sync.down.b32 %r828, %r829, %r830, %r816, %r837;
	// end inline asm
	setp.gt.s32 	%p144, %r59, %r816;
	selp.b32 	%r847, 0, %r828, %p144;
	add.s32 	%r834, %r829, %r847;
	mov.b32 	%r835, 16;
	// begin inline asm
	shfl.sync.down.b32 %r833, %r834, %r835, %r816, %r837;
	// end inline asm
	setp.gt.s32 	%p145, %r60, %r816;
	selp.b32 	%r848, 0, %r833, %p145;
	add.s32 	%r849, %r848, %r1005;
	add.s32 	%r1005, %r849, %r834;
	add.s32 	%r1006, %r1006, -32;
	bra.uni 	$L__BB6_18;
$L__BB6_23:
	@%p119 bra 	$L__BB6_25;
	add.s32 	%r806, %r1005, %r40;
	add.s64 	%rd49, %rd6, 256;
	mov.b32 	%r805, 101;
	// begin inline asm
	st.relaxed.gpu.v2.u32 [%rd49], {%r805, %r806};
	// end inline asm
	st.shared.u32 	[_ZZN3cub18CUB_300001_SM_10006detail4scan16DeviceScanKernelINS2_10policy_hubIiiijN4cuda3std3__44plusIvEEE10Policy1000EN6thrust24THRUST_300001_SM_1000_NS6detail15normal_iteratorINSD_10device_ptrIiEEEESI_NS0_13ScanTileStateIiLb1EEES9_NS1_10InputValueIiPiEEjiLb0EiEEvT0_T1_T2_iT3_T4_T5_E12temp_storage+4], %r1005;
	st.shared.u32 	[_ZZN3cub18CUB_300001_SM_10006detail4scan16DeviceScanKernelINS2_10policy_hubIiiijN4cuda3std3__44plusIvEEE10Policy1000EN6thrust24THRUST_300001_SM_1000_NS6detail15normal_iteratorINSD_10device_ptrIiEEEESI_NS0_13ScanTileStateIiLb1EEES9_NS1_10InputValueIiPiEEjiLb0EiEEvT0_T1_T2_iT3_T4_T5_E12temp_storage+8], %r806;
$L__BB6_25:
	setp.ne.s32 	%p134, %r639, 0;
	mov.u32 	%r1011, %r42;
	@%p134 bra 	$L__BB6_27;
	st.shared.u32 	[_ZZN3cub18CUB_300001_SM_10006detail4scan16DeviceScanKernelINS2_10policy_hubIiiijN4cuda3std3__44plusIvEEE10Policy1000EN6thrust24THRUST_300001_SM_1000_NS6detail15normal_iteratorINSD_10device_ptrIiEEEESI_NS0_13ScanTileStateIiLb1EEES9_NS1_10InputValueIiPiEEjiLb0EiEEvT0_T1_T2_iT3_T4_T5_E12temp_storage+76], %r1005;
	mov.u32 	%r1011, %r1005;
$L__BB6_27:
	bar.sync 	0;
	setp.eq.s32 	%p135, %r7, 0;
	ld.shared.u32 	%r807, [_ZZN3cub18CUB_300001_SM_10006detail4scan16DeviceScanKernelINS2_10policy_hubIiiijN4cuda3std3__44plusIvEEE10Policy1000EN6thrust24THRUST_300001_SM_1000_NS6detail15normal_iteratorINSD_10device_ptrIiEEEESI_NS0_13ScanTileStateIiLb1EEES9_NS1_10InputValueIiPiEEjiLb0EiEEvT0_T1_T2_iT3_T4_T5_E12temp_storage+76];
	selp.b32 	%r808, 0, %r807, %p135;
	add.s32 	%r1012, %r808, %r1011;
$L__BB6_28:
	add.s32 	%r952, %r1012, %r12;
	add.s32 	%r953, %r13, %r952;
	add.s32 	%r954, %r14, %r953;
	add.s32 	%r955, %r15, %r954;
	add.s32 	%r956, %r16, %r955;
	add.s32 	%r957, %r17, %r956;
	add.s32 	%r958, %r18, %r957;
	add.s32 	%r959, %r19, %r958;
	add.s32 	%r960, %r20, %r959;
	add.s32 	%r961, %r21, %r960;
	add.s32 	%r962, %r22, %r961;
	add.s32 	%r963, %r23, %r962;
	add.s32 	%r964, %r24, %r963;
	add.s32 	%r965, %r25, %r964;
	add.s32 	%r966, %r26, %r965;
	add.s32 	%r967, %r27, %r966;
	add.s32 	%r968, %r28, %r967;
	add.s32 	%r969, %r29, %r968;
	add.s32 	%r970, %r30, %r969;
	add.s32 	%r971, %r31, %r970;
	add.s32 	%r972, %r32, %r971;
	bar.sync 	0;
	st.shared.v2.u32 	[%r11], {%r1012, %r952};
	st.shared.v2.u32 	[%r11+8], {%r953, %r954};
	st.shared.v2.u32 	[%r11+16], {%r955, %r956};
	st.shared.v2.u32 	[%r11+24], {%r957, %r958};
	st.shared.v2.u32 	[%r11+32], {%r959, %r960};
	st.shared.v2.u32 	[%r11+40], {%r961, %r962};
	st.shared.v2.u32 	[%r11+48], {%r963, %r964};
	st.shared.v2.u32 	[%r11+56], {%r965, %r966};
	st.shared.v2.u32 	[%r11+64], {%r967, %r968};
	st.shared.v2.u32 	[%r11+72], {%r969, %r970};
	st.shared.v2.u32 	[%r11+80], {%r971, %r972};
	bar.warp.sync 	-1;
	ld.shared.u32 	%r973, [%r10];
	ld.shared.u32 	%r974, [%r10+128];
	ld.shared.u32 	%r975, [%r10+256];
	ld.shared.u32 	%r976, [%r10+384];
	ld.shared.u32 	%r977, [%r10+512];
	ld.shared.u32 	%r978, [%r10+640];
	ld.shared.u32 	%r979, [%r10+768];
	ld.shared.u32 	%r980, [%r10+896];
	ld.shared.u32 	%r981, [%r10+1024];
	ld.shared.u32 	%r982, [%r10+1152];
	ld.shared.u32 	%r983, [%r10+1280];
	ld.shared.u32 	%r984, [%r10+1408];
	ld.shared.u32 	%r985, [%r10+1536];
	ld.shared.u32 	%r986, [%r10+1664];
	ld.shared.u32 	%r987, [%r10+1792];
	ld.shared.u32 	%r988, [%r10+1920];
	ld.shared.u32 	%r989, [%r10+2048];
	ld.shared.u32 	%r990, [%r10+2176];
	ld.shared.u32 	%r991, [%r10+2304];
	ld.shared.u32 	%r992, [%r10+2432];
	ld.shared.u32 	%r993, [%r10+2560];
	ld.shared.u32 	%r994, [%r10+2688];
	add.s64 	%rd57, %rd4, %rd42;
	st.global.u32 	[%rd57], %r973;
	st.global.u32 	[%rd57+128], %r974;
	st.global.u32 	[%rd57+256], %r975;
	st.global.u32 	[%rd57+384], %r976;
	st.global.u32 	[%rd57+512], %r977;
	st.global.u32 	[%rd57+640], %r978;
	st.global.u32 	[%rd57+768], %r979;
	st.global.u32 	[%rd57+896], %r980;
	st.global.u32 	[%rd57+1024], %r981;
	st.global.u32 	[%rd57+1152], %r982;
	st.global.u32 	[%rd57+1280], %r983;
	st.global.u32 	[%rd57+1408], %r984;
	st.global.u32 	[%rd57+1536], %r985;
	st.global.u32 	[%rd57+1664], %r986;
	st.global.u32 	[%rd57+1792], %r987;
	st.global.u32 	[%rd57+1920], %r988;
	st.global.u32 	[%rd57+2048], %r989;
	st.global.u32 	[%rd57+2176], %r990;
	st.global.u32 	[%rd57+2304], %r991;
	st.global.u32 	[%rd57+2432], %r992;
	st.global.u32 	[%rd57+2560], %r993;
	st.global.u32 	[%rd57+2688], %r994;
	bra.uni 	$L__BB6_143;
$L__BB6_29:
	setp.eq.s32 	%p3, %r6, 0;
	@%p3 bra 	$L__BB6_143;
	mul.wide.u32 	%rd18, %r5, 4;
	add.s64 	%rd19, %rd3, %rd18;
	mov.u32 	%r85, %tid.x;
	ld.global.u32 	%r1034, [%rd19];
	and.b32  	%r242, %r85, 31;
	and.b32  	%r243, %r85, 992;
	mul.lo.s32 	%r244, %r243, 22;
	or.b32  	%r87, %r244, %r242;
	setp.ge.u32 	%p4, %r87, %r6;
	shl.b32 	%r245, %r87, 2;
	cvt.u64.u32 	%rd20, %r245;
	add.s64 	%rd10, %rd19, %rd20;
	mov.u32 	%r1013, %r1034;
	@%p4 bra 	$L__BB6_32;
	ld.global.u32 	%r1013, [%rd10];
$L__BB6_32:
	add.s32 	%r90, %r87, 32;
	setp.ge.u32 	%p5, %r90, %r6;
	mov.u32 	%r1014, %r1034;
	@%p5 bra 	$L__BB6_34;
	ld.global.u32 	%r1014, [%rd10+128];
$L__BB6_34:
	add.s32 	%r93, %r87, 64;
	setp.ge.u32 	%p6, %r93, %r6;
	mov.u32 	%r1015, %r1034;
	@%p6 bra 	$L__BB6_36;
	ld.global.u32 	%r1015, [%rd10+256];
$L__BB6_36:
	add.s32 	%r96, %r87, 96;
	setp.ge.u32 	%p7, %r96, %r6;
	mov.u32 	%r1016, %r1034;
	@%p7 bra 	$L__BB6_38;
	ld.global.u32 	%r1016, [%rd10+384];
$L__BB6_38:
	add.s32 	%r246, %r87, 128;
	setp.ge.u32 	%p8, %r246, %r6;
	mov.u32 	%r1017, %r1034;
	@%p8 bra 	$L__BB6_40;
	ld.global.u32 	%r1017, [%rd10+512];
$L__BB6_40:
	add.s32 	%r247, %r87, 160;
	setp.ge.u32 	%p9, %r247, %r6;
	mov.u32 	%r1018, %r1034;
	@%p9 bra 	$L__BB6_42;
	ld.global.u32 	%r1018, [%rd10+640];
$L__BB6_42:
	add.s32 	%r248, %r87, 192;
	setp.ge.u32 	%p10, %r248, %r6;
	mov.u32 	%r1019, %r1034;
	@%p10 bra 	$L__BB6_44;
	ld.global.u32 	%r1019, [%rd10+768];
$L__BB6_44:
	add.s32 	%r249, %r87, 224;
	setp.ge.u32 	%p11, %r249, %r6;
	mov.u32 	%r1020, %r1034;
	@%p11 bra 	$L__BB6_46;
	ld.global.u32 	%r1020, [%rd10+896];
$L__BB6_46:
	add.s32 	%r250, %r87, 256;
	setp.ge.u32 	%p12, %r250, %r6;
	mov.u32 	%r1021, %r1034;
	@%p12 bra 	$L__BB6_48;
	ld.global.u32 	%r1021, [%rd10+1024];
$L__BB6_48:
	add.s32 	%r251, %r87, 288;
	setp.ge.u32 	%p13, %r251, %r6;
	mov.u32 	%r1022, %r1034;
	@%p13 bra 	$L__BB6_50;
	ld.global.u32 	%r1022, [%rd10+1152];
$L__BB6_50:
	add.s32 	%r111, %r87, 320;
	setp.ge.u32 	%p14, %r111, %r6;
	mov.u32 	%r1023, %r1034;
	@%p14 bra 	$L__BB6_52;
	ld.global.u32 	%r1023, [%rd10+1280];
$L__BB6_52:
	add.s32 	%r114, %r87, 352;
	setp.ge.u32 	%p15, %r114, %r6;
	mov.u32 	%r1024, %r1034;
	@%p15 bra 	$L__BB6_54;
	ld.global.u32 	%r1024, [%rd10+1408];
$L__BB6_54:
	add.s32 	%r117, %r87, 384;
	setp.ge.u32 	%p16, %r117, %r6;
	mov.u32 	%r1025, %r1034;
	@%p16 bra 	$L__BB6_56;
	ld.global.u32 	%r1025, [%rd10+1536];
$L__BB6_56:
	add.s32 	%r120, %r87, 416;
	setp.ge.u32 	%p17, %r120, %r6;
	mov.u32 	%r1026, %r1034;
	@%p17 bra 	$L__BB6_58;
	ld.global.u32 	%r1026, [%rd10+1664];
$L__BB6_58:
	add.s32 	%r252, %r87, 448;
	setp.ge.u32 	%p18, %r252, %r6;
	mov.u32 	%r1027, %r1034;
	@%p18 bra 	$L__BB6_60;
	ld.global.u32 	%r1027, [%rd10+1792];
$L__BB6_60:
	add.s32 	%r253, %r87, 480;
	setp.ge.u32 	%p19, %r253, %r6;
	mov.u32 	%r1028, %r1034;
	@%p19 bra 	$L__BB6_62;
	ld.global.u32 	%r1028, [%rd10+1920];
$L__BB6_62:
	add.s32 	%r254, %r87, 512;
	setp.ge.u32 	%p20, %r254, %r6;
	mov.u32 	%r1029, %r1034;
	@%p20 bra 	$L__BB6_64;
	ld.global.u32 	%r1029, [%rd10+2048];
$L__BB6_64:
	add.s32 	%r129, %r87, 544;
	setp.ge.u32 	%p21, %r129, %r6;
	mov.u32 	%r1030, %r1034;
	@%p21 bra 	$L__BB6_66;
	ld.global.u32 	%r1030, [%rd10+2176];
$L__BB6_66:
	add.s32 	%r132, %r87, 576;
	setp.ge.u32 	%p22, %r132, %r6;
	mov.u32 	%r1031, %r1034;
	@%p22 bra 	$L__BB6_68;
	ld.global.u32 	%r1031, [%rd10+2304];
$L__BB6_68:
	add.s32 	%r255, %r87, 608;
	setp.ge.u32 	%p23, %r255, %r6;
	mov.u32 	%r1032, %r1034;
	@%p23 bra 	$L__BB6_70;
	ld.global.u32 	%r1032, [%rd10+2432];
$L__BB6_70:
	add.s32 	%r256, %r87, 640;
	setp.ge.u32 	%p24, %r256, %r6;
	mov.u32 	%r1033, %r1034;
	@%p24 bra 	$L__BB6_72;
	ld.global.u32 	%r1033, [%rd10+2560];
$L__BB6_72:
	add.s32 	%r139, %r87, 672;
	setp.ge.u32 	%p25, %r139, %r6;
	@%p25 bra 	$L__BB6_74;
	ld.global.u32 	%r1034, [%rd10+2688];
$L__BB6_74:
	// begin inline asm
	mov.u32 %r257, %laneid;
	// end inline asm
	shr.u32 	%r143, %r85, 5;
	mad.lo.s32 	%r258, %r143, 704, %r257;
	shl.b32 	%r259, %r258, 2;
	mov.u32 	%r260, _ZZN3cub18CUB_300001_SM_10006detail4scan16DeviceScanKernelINS2_10policy_hubIiiijN4cuda3std3__44plusIvEEE10Policy1000EN6thrust24THRUST_300001_SM_1000_NS6detail15normal_iteratorINSD_10device_ptrIiEEEESI_NS0_13ScanTileStateIiLb1EEES9_NS1_10InputValueIiPiEEjiLb0EiEEvT0_T1_T2_iT3_T4_T5_E12temp_storage;
	add.s32 	%r144, %r260, %r259;
	st.shared.u32 	[%r144], %r1013;
	st.shared.u32 	[%r144+128], %r1014;
	st.shared.u32 	[%r144+256], %r1015;
	st.shared.u32 	[%r144+384], %r1016;
	st.shared.u32 	[%r144+512], %r1017;
	st.shared.u32 	[%r144+640], %r1018;
	st.shared.u32 	[%r144+768], %r1019;
	st.shared.u32 	[%r144+896], %r1020;
	st.shared.u32 	[%r144+1024], %r1021;
	st.shared.u32 	[%r144+1152], %r1022;
	st.shared.u32 	[%r144+1280], %r1023;
	st.shared.u32 	[%r144+1408], %r1024;
	st.shared.u32 	[%r144+1536], %r1025;
	st.shared.u32 	[%r144+1664], %r1026;
	st.shared.u32 	[%r144+1792], %r1027;
	st.shared.u32 	[%r144+1920], %r1028;
	st.shared.u32 	[%r144+2048], %r1029;
	st.shared.u32 	[%r144+2176], %r1030;
	st.shared.u32 	[%r144+2304], %r1031;
	st.shared.u32 	[%r144+2432], %r1032;
	st.shared.u32 	[%r144+2560], %r1033;
	st.shared.u32 	[%r144+2688], %r1034;
	bar.warp.sync 	-1;
	mad.lo.s32 	%r145, %r257, 84, %r144;
	ld.shared.v2.u32 	{%r146, %r147}, [%r145];
	ld.shared.v2.u32 	{%r148, %r149}, [%r145+8];
	ld.shared.v2.u32 	{%r150, %r151}, [%r145+16];
	ld.shared.v2.u32 	{%r152, %r153}, [%r145+24];
	ld.shared.v2.u32 	{%r154, %r155}, [%r145+32];
	ld.shared.v2.u32 	{%r156, %r157}, [%r145+40];
	ld.shared.v2.u32 	{%r158, %r159}, [%r145+48];
	ld.shared.v2.u32 	{%r160, %r161}, [%r145+56];
	ld.shared.v2.u32 	{%r162, %r163}, [%r145+64];
	ld.shared.v2.u32 	{%r164, %r165}, [%r145+72];
	ld.shared.v2.u32 	{%r166, %r167}, [%r145+80];
	bar.sync 	0;
	setp.ne.s32 	%p26, %r998, 0;
	@%p26 bra 	$L__BB6_78;
	add.s32 	%r490, %r147, %r146;
	add.s32 	%r491, %r148, %r490;
	add.s32 	%r492, %r149, %r491;
	add.s32 	%r493, %r150, %r492;
	add.s32 	%r494, %r151, %r493;
	add.s32 	%r495, %r152, %r494;
	add.s32 	%r496, %r153, %r495;
	add.s32 	%r497, %r154, %r496;
	add.s32 	%r498, %r155, %r497;
	add.s32 	%r499, %r156, %r498;
	add.s32 	%r500, %r157, %r499;
	add.s32 	%r501, %r158, %r500;
	add.s32 	%r502, %r159, %r501;
	add.s32 	%r503, %r160, %r502;
	add.s32 	%r504, %r161, %r503;
	add.s32 	%r505, %r162, %r504;
	add.s32 	%r506, %r163, %r505;
	add.s32 	%r507, %r164, %r506;
	add.s32 	%r508, %r165, %r507;
	add.s32 	%r509, %r166, %r508;
	add.s32 	%r464, %r167, %r509;
	mov.b32 	%r462, 1;
	mov.b32 	%r487, 0;
	mov.b32 	%r489, -1;
	// begin inline asm
	{  .reg .s32 r0;  .reg .pred p;  shfl.sync.up.b32 r0|p, %r464, %r462, %r487, %r489;  @p add.s32 r0, r0, %r464;  mov.s32 %r460, r0;}
	// end inline asm
	mov.b32 	%r468, 2;
	// begin inline asm
	{  .reg .s32 r0;  .reg .pred p;  shfl.sync.up.b32 r0|p, %r460, %r468, %r487, %r489;  @p add.s32 r0, r0, %r460;  mov.s32 %r466, r0;}
	// end inline asm
	mov.b32 	%r474, 4;
	// begin inline asm
	{  .reg .s32 r0;  .reg .pred p;  shfl.sync.up.b32 r0|p, %r466, %r474, %r487, %r489;  @p add.s32 r0, r0, %r466;  mov.s32 %r472, r0;}
	// end inline asm
	mov.b32 	%r480, 8;
	// begin inline asm
	{  .reg .s32 r0;  .reg .pred p;  shfl.sync.up.b32 r0|p, %r472, %r480, %r487, %r489;  @p add.s32 r0, r0, %r472;  mov.s32 %r478, r0;}
	// end inline asm
	mov.b32 	%r486, 16;
	// begin inline asm
	{  .reg .s32 r0;  .reg .pred p;  shfl.sync.up.b32 r0|p, %r478, %r486, %r487, %r489;  @p add.s32 r0, r0, %r478;  mov.s32 %r484, r0;}
	// end inline asm
	setp.ne.s32 	%p68, %r257, 31;
	@%p68 bra 	$L__BB6_77;
	shl.b32 	%r510, %r143, 2;
	mov.u32 	%r511, _ZZN3cub18CUB_300001_SM_10006detail4scan16DeviceScanKernelINS2_10policy_hubIiiijN4cuda3std3__44plusIvEEE10Policy1000EN6thrust24THRUST_300001_SM_1000_NS6detail15normal_iteratorINSD_10device_ptrIiEEEESI_NS0_13ScanTileStateIiLb1EEES9_NS1_10InputValueIiPiEEjiLb0EiEEvT0_T1_T2_iT3_T4_T5_E12temp_storage;
	add.s32 	%r512, %r511, %r510;
	st.shared.u32 	[%r512+16], %r484;
$L__BB6_77:
	bar.sync 	0;
	ld.shared.v4.u32 	{%r513, %r514, %r515, %r516}, [_ZZN3cub18CUB_300001_SM_10006detail4scan16DeviceScanKernelINS2_10policy_hubIiiijN4cuda3std3__44plusIvEEE10Policy1000EN6thrust24THRUST_300001_SM_1000_NS6detail15normal_iteratorINSD_10device_ptrIiEEEESI_NS0_13ScanTileStateIiLb1EEES9_NS1_10InputValueIiPiEEjiLb0EiEEvT0_T1_T2_iT3_T4_T5_E12temp_storage+16];
	add.s32 	%r517, %r514, %r513;
	setp.eq.s32 	%p69, %r143, 2;
	selp.b32 	%r518, %r517, %r513, %p69;
	add.s32 	%r519, %r517, %r515;
	setp.eq.s32 	%p70, %r143, 3;
	selp.b32 	%r520, %r519, %r518, %p70;
	add.s32 	%r521, %r519, %r516;
	setp.eq.s32 	%p71, %r143, 4;
	selp.b32 	%r522, %r521, %r520, %p71;
	ld.shared.v4.u32 	{%r523, %r524, %r525, %r526}, [_ZZN3cub18CUB_300001_SM_10006detail4scan16DeviceScanKernelINS2_10policy_hubIiiijN4cuda3std3__44plusIvEEE10Policy1000EN6thrust24THRUST_300001_SM_1000_NS6detail15normal_iteratorINSD_10device_ptrIiEEEESI_NS0_13ScanTileStateIiLb1EEES9_NS1_10InputValueIiPiEEjiLb0EiEEvT0_T1_T2_iT3_T4_T5_E12temp_storage+32];
	add.s32 	%r527, %r521, %r523;
	setp.eq.s32 	%p72, %r143, 5;
	selp.b32 	%r528, %r527, %r522, %p72;
	add.s32 	%r529, %r527, %r524;
	setp.eq.s32 	%p73, %r143, 6;
	selp.b32 	%r530, %r529, %r528, %p73;
	add.s32 	%r531, %r529, %r525;
	setp.eq.s32 	%p74, %r143, 7;
	selp.b32 	%r532, %r531, %r530, %p74;
	add.s32 	%r533, %r531, %r526;
	setp.eq.s32 	%p75, %r143, 8;
	selp.b32 	%r534, %r533, %r532, %p75;
	.pragma "used_bytes_mask 4095";
	ld.shared.v4.u32 	{%r535, %r536, %r537, %r538}, [_ZZN3cub18CUB_300001_SM_10006detail4scan16DeviceScanKernelINS2_10policy_hubIiiijN4cuda3std3__44plusIvEEE10Policy1000EN6thrust24THRUST_300001_SM_1000_NS6detail15normal_iteratorINSD_10device_ptrIiEEEESI_NS0_13ScanTileStateIiLb1EEES9_NS1_10InputValueIiPiEEjiLb0EiEEvT0_T1_T2_iT3_T4_T5_E12temp_storage+48];
	add.s32 	%r539, %r533, %r535;
	setp.eq.s32 	%p76, %r143, 9;
	selp.b32 	%r540, %r539, %r534, %p76;
	add.s32 	%r541, %r539, %r536;
	setp.eq.s32 	%p77, %r143, 10;
	selp.b32 	%r542, %r541, %r540, %p77;
	add.s32 	%r543, %r541, %r537;
	setp.eq.s32 	%p78, %r143, 11;
	selp.b32 	%r544, %r543, %r542, %p78;
	setp.lt.u32 	%p79, %r85, 32;
	selp.b32 	%r545, 0, %r544, %p79;
	setp.eq.s32 	%p80, %r257, 0;
	sub.s32 	%r546, %r484, %r464;
	selp.b32 	%r547, 0, %r546, %p80;
	add.s32 	%r548, %r547, %r997;
	add.s32 	%r1049, %r548, %r545;
	bra.uni 	$L__BB6_97;
$L__BB6_78:
	add.s32 	%r291, %r147, %r146;
	add.s32 	%r292, %r148, %r291;
	add.s32 	%r293, %r149, %r292;
	add.s32 	%r294, %r150, %r293;
	add.s32 	%r295, %r151, %r294;
	add.s32 	%r296, %r152, %r295;
	add.s32 	%r297, %r153, %r296;
	add.s32 	%r298, %r154, %r297;
	add.s32 	%r299, %r155, %r298;
	add.s32 	%r300, %r156, %r299;
	add.s32 	%r301, %r157, %r300;
	add.s32 	%r302, %r158, %r301;
	add.s32 	%r303, %r159, %r302;
	add.s32 	%r304, %r160, %r303;
	add.s32 	%r305, %r161, %r304;
	add.s32 	%r306, %r162, %r305;
	add.s32 	%r307, %r163, %r306;
	add.s32 	%r308, %r164, %r307;
	add.s32 	%r309, %r165, %r308;
	add.s32 	%r310, %r166, %r309;
	add.s32 	%r265, %r167, %r310;
	mov.b32 	%r263, 1;
	mov.b32 	%r288, 0;
	mov.b32 	%r290, -1;
	// begin inline asm
	{  .reg .s32 r0;  .reg .pred p;  shfl.sync.up.b32 r0|p, %r265, %r263, %r288, %r290;  @p add.s32 r0, r0, %r265;  mov.s32 %r261, r0;}
	// end inline asm
	mov.b32 	%r269, 2;
	// begin inline asm
	{  .reg .s32 r0;  .reg .pred p;  shfl.sync.up.b32 r0|p, %r261, %r269, %r288, %r290;  @p add.s32 r0, r0, %r261;  mov.s32 %r267, r0;}
	// end inline asm
	mov.b32 	%r275, 4;
	// begin inline asm
	{  .reg .s32 r0;  .reg .pred p;  shfl.sync.up.b32 r0|p, %r267, %r275, %r288, %r290;  @p add.s32 r0, r0, %r267;  mov.s32 %r273, r0;}
	// end inline asm
	mov.b32 	%r281, 8;
	// begin inline asm
	{  .reg .s32 r0;  .reg .pred p;  shfl.sync.up.b32 r0|p, %r273, %r281, %r288, %r290;  @p add.s32 r0, r0, %r273;  mov.s32 %r279, r0;}
	// end inline asm
	mov.b32 	%r287, 16;
	// begin inline asm
	{  .reg .s32 r0;  .reg .pred p;  shfl.sync.up.b32 r0|p, %r279, %r287, %r288, %r290;  @p add.s32 r0, r0, %r279;  mov.s32 %r285, r0;}
	// end inline asm
	setp.ne.s32 	%p27, %r257, 31;
	@%p27 bra 	$L__BB6_80;
	shl.b32 	%r311, %r143, 2;
	mov.u32 	%r312, _ZZN3cub18CUB_300001_SM_10006detail4scan16DeviceScanKernelINS2_10policy_hubIiiijN4cuda3std3__44plusIvEEE10Policy1000EN6thrust24THRUST_300001_SM_1000_NS6detail15normal_iteratorINSD_10device_ptrIiEEEESI_NS0_13ScanTileStateIiLb1EEES9_NS1_10InputValueIiPiEEjiLb0EiEEvT0_T1_T2_iT3_T4_T5_E12temp_storage;
	add.s32 	%r313, %r312, %r311;
	st.shared.u32 	[%r313+16], %r285;
$L__BB6_80:
	sub.s32 	%r314, %r285, %r265;
	bar.sync 	0;
	ld.shared.v4.u32 	{%r315, %r316, %r317, %r318}, [_ZZN3cub18CUB_300001_SM_10006detail4scan16DeviceScanKernelINS2_10policy_hubIiiijN4cuda3std3__44plusIvEEE10Policy1000EN6thrust24THRUST_300001_SM_1000_NS6detail15normal_iteratorINSD_10device_ptrIiEEEESI_NS0_13ScanTileStateIiLb1EEES9_NS1_10InputValueIiPiEEjiLb0EiEEvT0_T1_T2_iT3_T4_T5_E12temp_storage+16];
	add.s32 	%r319, %r316, %r315;
	setp.eq.s32 	%p28, %r143, 2;
	selp.b32 	%r320, %r319, %r315, %p28;
	add.s32 	%r321, %r319, %r317;
	setp.eq.s32 	%p29, %r143, 3;
	selp.b32 	%r322, %r321, %r320, %p29;
	add.s32 	%r323, %r321, %r318;
	setp.eq.s32 	%p30, %r143, 4;
	selp.b32 	%r324, %r323, %r322, %p30;
	ld.shared.v4.u32 	{%r325, %r326, %r327, %r328}, [_ZZN3cub18CUB_300001_SM_10006detail4scan16DeviceScanKernelINS2_10policy_hubIiiijN4cuda3std3__44plusIvEEE10Policy1000EN6thrust24THRUST_300001_SM_1000_NS6detail15normal_iteratorINSD_10device_ptrIiEEEESI_NS0_13ScanTileStateIiLb1EEES9_NS1_10InputValueIiPiEEjiLb0EiEEvT0_T1_T2_iT3_T4_T5_E12temp_storage+32];
	add.s32 	%r329, %r323, %r325;
	setp.eq.s32 	%p31, %r143, 5;
	selp.b32 	%r330, %r329, %r324, %p31;
	add.s32 	%r331, %r329, %r326;
	setp.eq.s32 	%p32, %r143, 6;
	selp.b32 	%r332, %r331, %r330, %p32;
	add.s32 	%r333, %r331, %r327;
	setp.eq.s32 	%p33, %r143, 7;
	selp.b32 	%r334, %r333, %r332, %p33;
	add.s32 	%r335, %r333, %r328;
	setp.eq.s32 	%p34, %r143, 8;
	selp.b32 	%r336, %r335, %r334, %p34;
	ld.shared.v4.u32 	{%r337, %r338, %r339, %r340}, [_ZZN3cub18CUB_300001_SM_10006detail4scan16DeviceScanKernelINS2_10policy_hubIiiijN4cuda3std3__44plusIvEEE10Policy1000EN6thrust24THRUST_300001_SM_1000_NS6detail15normal_iteratorINSD_10device_ptrIiEEEESI_NS0_13ScanTileStateIiLb1EEES9_NS1_10InputValueIiPiEEjiLb0EiEEvT0_T1_T2_iT3_T4_T5_E12temp_storage+48];
	add.s32 	%r341, %r335, %r337;
	setp.eq.s32 	%p35, %r143, 9;
	selp.b32 	%r342, %r341, %r336, %p35;
	add.s32 	%r343, %r341, %r338;
	setp.eq.s32 	%p36, %r143, 10;
	selp.b32 	%r344, %r343, %r342, %p36;
	add.s32 	%r345, %r343, %r339;
	setp.eq.s32 	%p37, %r143, 11;
	selp.b32 	%r346, %r345, %r344, %p37;
	add.s32 	%r173, %r345, %r340;
	setp.gt.u32 	%p38, %r85, 31;
	setp.lt.u32 	%p39, %r85, 32;
	setp.eq.s32 	%p40, %r257, 0;
	selp.b32 	%r347, 0, %r314, %p40;
	add.s32 	%r1048, %r346, %r347;
	selp.b32 	%r175, %r314, %r1048, %p39;
	@%p38 bra 	$L__BB6_96;
	setp.ne.s32 	%p41, %r85, 0;
	mul.wide.s32 	%rd21, %r998, 8;
	add.s64 	%rd11, %rd16, %rd21;
	@%p41 bra 	$L__BB6_83;
	st.shared.u32 	[_ZZN3cub18CUB_300001_SM_10006detail4scan16DeviceScanKernelINS2_10policy_hubIiiijN4cuda3std3__44plusIvEEE10Policy1000EN6thrust24THRUST_300001_SM_1000_NS6detail15normal_iteratorINSD_10device_ptrIiEEEESI_NS0_13ScanTileStateIiLb1EEES9_NS1_10InputValueIiPiEEjiLb0EiEEvT0_T1_T2_iT3_T4_T5_E12temp_storage+12], %r173;
	add.s64 	%rd22, %rd11, 256;
	mov.b32 	%r348, 100;
	// begin inline asm
	st.relaxed.gpu.v2.u32 [%rd22], {%r348, %r173};
	// end inline asm
$L__BB6_83:
	not.b32 	%r354, %r85;
	add.s32 	%r1043, %r998, %r354;
	mov.b32 	%r350, 830;
	// begin inline asm
	nanosleep.u32 %r350;
	// end inline asm
	mul.wide.s32 	%rd24, %r1043, 8;
	add.s64 	%rd25, %rd16, %rd24;
	add.s64 	%rd23, %rd25, 256;
	// begin inline asm
	ld.relaxed.gpu.v2.u32 {%r1045, %r1037}, [%rd23];
	// end inline asm
	mov.b32 	%r1038, 952;
$L__BB6_84:
	setp.eq.s32 	%p42, %r1045, 99;
	mov.b32 	%r355, -1;
	vote.sync.any.pred 	%p43, %p42, %r355;
	not.pred 	%p44, %p43;
	@%p44 bra 	$L__BB6_86;
	mul.lo.s32 	%r458, %r998, 16807;
	and.b32  	%r998, %r458, 2147483647;
	add.s32 	%r459, %r1038, 1;
	rem.u32 	%r455, %r998, %r459;
	// begin inline asm
	nanosleep.u32 %r455;
	// end inline asm
	shr.u32 	%r1038, %r1038, 1;
	// begin inline asm
	ld.relaxed.gpu.v2.u32 {%r1045, %r1037}, [%rd23];
	// end inline asm
	bra.uni 	$L__BB6_84;
$L__BB6_86:
	setp.eq.s32 	%p45, %r1045, 101;
	mov.b32 	%r382, -1;
	vote.sync.ballot.b32 	%r384, %p45, %r382;
	// begin inline asm
	mov.u32 %r357, %lanemask_ge;
	// end inline asm
	and.b32  	%r385, %r384, %r357;
	or.b32  	%r386, %r385, -2147483648;
	add.s32 	%r387, %r386, -1;
	not.b32 	%r388, %r386;
	and.b32  	%r389, %r388, %r387;
	popc.b32 	%r361, %r389;
	mov.b32 	%r360, 1;
	// begin inline asm
	shfl.sync.down.b32 %r358, %r1037, %r360, %r361, %r382;
	// end inline asm
	setp.lt.s32 	%p47, %r257, %r361;
	selp.b32 	%r390, %r358, 0, %p47;
	add.s32 	%r364, %r390, %r1037;
	mov.b32 	%r365, 2;
	// begin inline asm
	shfl.sync.down.b32 %r363, %r364, %r365, %r361, %r382;
	// end inline asm
	add.s32 	%r391, %r257, 2;
	setp.gt.s32 	%p48, %r391, %r361;
	selp.b32 	%r392, 0, %r363, %p48;
	add.s32 	%r369, %r364, %r392;
	mov.b32 	%r370, 4;
	// begin inline asm
	shfl.sync.down.b32 %r368, %r369, %r370, %r361, %r382;
	// end inline asm
	add.s32 	%r393, %r257, 4;
	setp.gt.s32 	%p49, %r393, %r361;
	selp.b32 	%r394, 0, %r368, %p49;
	add.s32 	%r374, %r369, %r394;
	mov.b32 	%r375, 8;
	// begin inline asm
	shfl.sync.down.b32 %r373, %r374, %r375, %r361, %r382;
	// end inline asm
	add.s32 	%r395, %r257, 8;
	setp.gt.s32 	%p50, %r395, %r361;
	selp.b32 	%r396, 0, %r373, %p50;
	add.s32 	%r379, %r374, %r396;
	mov.b32 	%r380, 16;
	// begin inline asm
	shfl.sync.down.b32 %r378, %r379, %r380, %r361, %r382;
	// end inline asm
	add.s32 	%r397, %r257, 16;
	setp.gt.s32 	%p51, %r397, %r361;
	selp.b32 	%r398, 0, %r378, %p51;
	add.s32 	%r1041, %r379, %r398;
	add.s64 	%rd12, %rd16, 256;
	mov.b32 	%r1039, 952;
$L__BB6_87:
	setp.ne.s32 	%p52, %r1045, 101;
	mov.b32 	%r399, -1;
	vote.sync.all.pred 	%p53, %p52, %r399;
	not.pred 	%p54, %p53;
	@%p54 bra 	$L__BB6_92;
	shr.u32 	%r1039, %r1039, 1;
	mul.wide.s32 	%rd28, %r1043, 8;
	add.s64 	%rd29, %rd12, %rd28;
	add.s64 	%rd27, %rd29, -256;
	// begin inline asm
	ld.relaxed.gpu.v2.u32 {%r1045, %r1046}, [%rd27];
	// end inline asm
	mov.u32 	%r1047, %r1039;
$L__BB6_89:
	setp.eq.s32 	%p58, %r1045, 99;
	mov.b32 	%r407, -1;
	vote.sync.any.pred 	%p59, %p58, %r407;
	not.pred 	%p60, %p59;
	@%p60 bra 	$L__BB6_91;
	mul.lo.s32 	%r453, %r998, 16807;
	and.b32  	%r998, %r453, 2147483647;
	add.s32 	%r454, %r1047, 1;
	rem.u32 	%r450, %r998, %r454;
	// begin inline asm
	nanosleep.u32 %r450;
	// end inline asm
	shr.u32 	%r1047, %r1047, 1;
	// begin inline asm
	ld.relaxed.gpu.v2.u32 {%r1045, %r1046}, [%rd27];
	// end inline asm
	bra.uni 	$L__BB6_89;
$L__BB6_91:
	setp.eq.s32 	%p61, %r1045, 101;
	mov.b32 	%r433, -1;
	vote.sync.ballot.b32 	%r434, %p61, %r433;
	and.b32  	%r435, %r434, %r357;
	or.b32  	%r436, %r435, -2147483648;
	add.s32 	%r437, %r436, -1;
	not.b32 	%r438, %r436;
	and.b32  	%r439, %r438, %r437;
	popc.b32 	%r412, %r439;
	mov.b32 	%r411, 1;
	// begin inline asm
	shfl.sync.down.b32 %r409, %r1046, %r411, %r412, %r433;
	// end inline asm
	setp.lt.s32 	%p63, %r257, %r412;
	selp.b32 	%r440, %r409, 0, %p63;
	add.s32 	%r415, %r440, %r1046;
	mov.b32 	%r416, 2;
	// begin inline asm
	shfl.sync.down.b32 %r414, %r415, %r416, %r412, %r433;
	// end inline asm
	add.s32 	%r441, %r257, 2;
	setp.gt.s32 	%p64, %r441, %r412;
	selp.b32 	%r442, 0, %r414, %p64;
	add.s32 	%r420, %r415, %r442;
	mov.b32 	%r421, 4;
	// begin inline asm
	shfl.sync.down.b32 %r419, %r420, %r421, %r412, %r433;
	// end inline asm
	add.s32 	%r443, %r257, 4;
	setp.gt.s32 	%p65, %r443, %r412;
	selp.b32 	%r444, 0, %r419, %p65;
	add.s32 	%r425, %r420, %r444;
	mov.b32 	%r426, 8;
	// begin inline asm
	shfl.sync.down.b32 %r424, %r425, %r426, %r412, %r433;
	// end inline asm
	add.s32 	%r445, %r257, 8;
	setp.gt.s32 	%p66, %r445, %r412;
	selp.b32 	%r446, 0, %r424, %p66;
	add.s32 	%r430, %r425, %r446;
	mov.b32 	%r431, 16;
	// begin inline asm
	shfl.sync.down.b32 %r429, %r430, %r431, %r412, %r433;
	// end inline asm
	add.s32 	%r447, %r257, 16;
	setp.gt.s32 	%p67, %r447, %r412;
	selp.b32 	%r448, 0, %r429, %p67;
	add.s32 	%r449, %r448, %r1041;
	add.s32 	%r1041, %r449, %r430;
	add.s32 	%r1043, %r1043, -32;
	bra.uni 	$L__BB6_87;
$L__BB6_92:
	@%p41 bra 	$L__BB6_94;
	add.s32 	%r402, %r1041, %r173;
	add.s64 	%rd26, %rd11, 256;
	mov.b32 	%r401, 101;
	// begin inline asm
	st.relaxed.gpu.v2.u32 [%rd26], {%r401, %r402};
	// end inline asm
	st.shared.u32 	[_ZZN3cub18CUB_300001_SM_10006detail4scan16DeviceScanKernelINS2_10policy_hubIiiijN4cuda3std3__44plusIvEEE10Policy1000EN6thrust24THRUST_300001_SM_1000_NS6detail15normal_iteratorINSD_10device_ptrIiEEEESI_NS0_13ScanTileStateIiLb1EEES9_NS1_10InputValueIiPiEEjiLb0EiEEvT0_T1_T2_iT3_T4_T5_E12temp_storage+4], %r1041;
	st.shared.u32 	[_ZZN3cub18CUB_300001_SM_10006detail4scan16DeviceScanKernelINS2_10policy_hubIiiijN4cuda3std3__44plusIvEEE10Policy1000EN6thrust24THRUST_300001_SM_1000_NS6detail15normal_iteratorINSD_10device_ptrIiEEEESI_NS0_13ScanTileStateIiLb1EEES9_NS1_10InputValueIiPiEEjiLb0EiEEvT0_T1_T2_iT3_T4_T5_E12temp_storage+8], %r402;
$L__BB6_94:
	setp.ne.s32 	%p56, %r257, 0;
	mov.u32 	%r1048, %r175;
	@%p56 bra 	$L__BB6_96;
	st.shared.u32 	[_ZZN3cub18CUB_300001_SM_10006detail4scan16DeviceScanKernelINS2_10policy_hubIiiijN4cuda3std3__44plusIvEEE10Policy1000EN6thrust24THRUST_300001_SM_1000_NS6detail15normal_iteratorINSD_10device_ptrIiEEEESI_NS0_13ScanTileStateIiLb1EEES9_NS1_10InputValueIiPiEEjiLb0EiEEvT0_T1_T2_iT3_T4_T5_E12temp_storage+76], %r1041;
	mov.u32 	%r1048, %r1041;
$L__BB6_96:
	bar.sync 	0;
	setp.eq.s32 	%p57, %r85, 0;
	ld.shared.u32 	%r403, [_ZZN3cub18CUB_300001_SM_10006detail4scan16DeviceScanKernelINS2_10policy_hubIiiijN4cuda3std3__44plusIvEEE10Policy1000EN6thrust24THRUST_300001_SM_1000_NS6detail15normal_iteratorINSD_10device_ptrIiEEEESI_NS0_13ScanTileStateIiLb1EEES9_NS1_10InputValueIiPiEEjiLb0EiEEvT0_T1_T2_iT3_T4_T5_E12temp_storage+76];
	selp.b32 	%r404, 0, %r403, %p57;
	add.s32 	%r1049, %r404, %r1048;
$L__BB6_97:
	add.s32 	%r549, %r1049, %r146;
	add.s32 	%r550, %r147, %r549;
	add.s32 	%r551, %r148, %r550;
	add.s32 	%r552, %r149, %r551;
	add.s32 	%r553, %r150, %r552;
	add.s32 	%r554, %r151, %r553;
	add.s32 	%r555, %r152, %r554;
	add.s32 	%r556, %r153, %r555;
	add.s32 	%r557, %r154, %r556;
	add.s32 	%r558, %r155, %r557;
	add.s32 	%r559, %r156, %r558;
	add.s32 	%r560, %r157, %r559;
	add.s32 	%r561, %r158, %r560;
	add.s32 	%r562, %r159, %r561;
	add.s32 	%r563, %r160, %r562;
	add.s32 	%r564, %r161, %r563;
	add.s32 	%r565, %r162, %r564;
	add.s32 	%r566, %r163, %r565;
	add.s32 	%r567, %r164, %r566;
	add.s32 	%r568, %r165, %r567;
	add.s32 	%r569, %r166, %r568;
	bar.sync 	0;
	st.shared.v2.u32 	[%r145], {%r1049, %r549};
	st.shared.v2.u32 	[%r145+8], {%r550, %r551};
	st.shared.v2.u32 	[%r145+16], {%r552, %r553};
	st.shared.v2.u32 	[%r145+24], {%r554, %r555};
	st.shared.v2.u32 	[%r145+32], {%r556, %r557};
	st.shared.v2.u32 	[%r145+40], {%r558, %r559};
	st.shared.v2.u32 	[%r145+48], {%r560, %r561};
	st.shared.v2.u32 	[%r145+56], {%r562, %r563};
	st.shared.v2.u32 	[%r145+64], {%r564, %r565};
	st.shared.v2.u32 	[%r145+72], {%r566, %r567};
	st.shared.v2.u32 	[%r145+80], {%r568, %r569};
	bar.warp.sync 	-1;
	ld.shared.u32 	%r214, [%r144];
	ld.shared.u32 	%r215, [%r144+128];
	ld.shared.u32 	%r216, [%r144+256];
	ld.shared.u32 	%r217, [%r144+384];
	ld.shared.u32 	%r218, [%r144+512];
	ld.shared.u32 	%r219, [%r144+640];
	ld.shared.u32 	%r220, [%r144+768];
	ld.shared.u32 	%r221, [%r144+896];
	ld.shared.u32 	%r222, [%r144+1024];
	ld.shared.u32 	%r223, [%r144+1152];
	ld.shared.u32 	%r224, [%r144+1280];
	ld.shared.u32 	%r225, [%r144+1408];
	ld.shared.u32 	%r226, [%r144+1536];
	ld.shared.u32 	%r227, [%r144+1664];
	ld.shared.u32 	%r228, [%r144+1792];
	ld.shared.u32 	%r229, [%r144+1920];
	ld.shared.u32 	%r230, [%r144+2048];
	ld.shared.u32 	%r231, [%r144+2176];
	ld.shared.u32 	%r232, [%r144+2304];
	ld.shared.u32 	%r233, [%r144+2432];
	ld.shared.u32 	%r234, [%r144+2560];
	ld.shared.u32 	%r235, [%r144+2688];
	setp.ne.s32 	%p81, %r85, 0;
	@%p81 bra 	$L__BB6_99;
	st.volatile.shared.u32 	[_ZZN3cub18CUB_300001_SM_10006detail4scan16DeviceScanKernelINS2_10policy_hubIiiijN4cuda3std3__44plusIvEEE10Policy1000EN6thrust24THRUST_300001_SM_1000_NS6detail15normal_iteratorINSD_10device_ptrIiEEEESI_NS0_13ScanTileStateIiLb1EEES9_NS1_10InputValueIiPiEEjiLb0EiEEvT0_T1_T2_iT3_T4_T5_E12temp_storage+33792], %r6;
$L__BB6_99:
	ld.param.u32 	%r996, [_ZN3cub18CUB_300001_SM_10006detail4scan16DeviceScanKernelINS2_10policy_hubIiiijN4cuda3std3__44plusIvEEE10Policy1000EN6thrust24THRUST_300001_SM_1000_NS6detail15normal_iteratorINSD_10device_ptrIiEEEESI_NS0_13ScanTileStateIiLb1EEES9_NS1_10InputValueIiPiEEjiLb0EiEEvT0_T1_T2_iT3_T4_T5__param_3];
	bar.sync 	0;
	ld.volatile.shared.u32 	%r236, [_ZZN3cub18CUB_300001_SM_10006detail4scan16DeviceScanKernelINS2_10policy_hubIiiijN4cuda3std3__44plusIvEEE10Policy1000EN6thrust24THRUST_300001_SM_1000_NS6detail15normal_iteratorINSD_10device_ptrIiEEEESI_NS0_13ScanTileStateIiLb1EEES9_NS1_10InputValueIiPiEEjiLb0EiEEvT0_T1_T2_iT3_T4_T5_E12temp_storage+33792];
	cvt.u64.u32 	%rd36, %r87;
	mov.u32 	%r570, %ctaid.x;
	add.s32 	%r571, %r996, %r570;
	mul.lo.s32 	%r572, %r571, 8448;
	cvt.u64.u32 	%rd37, %r572;
	add.s64 	%rd38, %rd36, %rd37;
	setp.ge.s32 	%p82, %r87, %r236;
	shl.b64 	%rd39, %rd38, 2;
	add.s64 	%rd13, %rd4, %rd39;
	@%p82 bra 	$L__BB6_101;
	st.global.u32 	[%rd13], %r214;
$L__BB6_101:
	setp.ge.s32 	%p83, %r90, %r236;
	@%p83 bra 	$L__BB6_103;
	st.global.u32 	[%rd13+128], %r215;
$L__BB6_103:
	setp.ge.s32 	%p84, %r93, %r236;
	@%p84 bra 	$L__BB6_105;
	st.global.u32 	[%rd13+256], %r216;
$L__BB6_105:
	setp.ge.s32 	%p85, %r96, %r236;
	@%p85 bra 	$L__BB6_107;
	st.global.u32 	[%rd13+384], %r217;
$L__BB6_107:
	mov.u32 	%r573, %tid.x;
	and.b32  	%r574, %r573, 992;
	mul.lo.s32 	%r575, %r574, 22;
	and.b32  	%r576, %r573, 31;
	or.b32  	%r577, %r575, %r576;
	add.s32 	%r578, %r577, 128;
	setp.ge.s32 	%p86, %r578, %r236;
	@%p86 bra 	$L__BB6_109;
	st.global.u32 	[%rd13+512], %r218;
$L__BB6_109:
	add.s32 	%r584, %r577, 160;
	setp.ge.s32 	%p87, %r584, %r236;
	@%p87 bra 	$L__BB6_111;
	st.global.u32 	[%rd13+640], %r219;
$L__BB6_111:
	add.s32 	%r590, %r577, 192;
	setp.ge.s32 	%p88, %r590, %r236;
	@%p88 bra 	$L__BB6_113;
	st.global.u32 	[%rd13+768], %r220;
$L__BB6_113:
	add.s32 	%r596, %r577, 224;
	setp.ge.s32 	%p89, %r596, %r236;
	@%p89 bra 	$L__BB6_115;
	st.global.u32 	[%rd13+896], %r221;
$L__BB6_115:
	add.s32 	%r602, %r577, 256;
	setp.ge.s32 	%p90, %r602, %r236;
	@%p90 bra 	$L__BB6_117;
	st.global.u32 	[%rd13+1024], %r222;
$L__BB6_117:
	add.s32 	%r608, %r577, 288;
	setp.ge.s32 	%p91, %r608, %r236;
	@%p91 bra 	$L__BB6_119;
	st.global.u32 	[%rd13+1152], %r223;
$L__BB6_119:
	setp.ge.s32 	%p92, %r111, %r236;
	@%p92 bra 	$L__BB6_121;
	st.global.u32 	[%rd13+1280], %r224;
$L__BB6_121:
	setp.ge.s32 	%p93, %r114, %r236;
	@%p93 bra 	$L__BB6_123;
	st.global.u32 	[%rd13+1408], %r225;
$L__BB6_123:
	setp.ge.s32 	%p94, %r117, %r236;
	@%p94 bra 	$L__BB6_125;
	st.global.u32 	[%rd13+1536], %r226;
$L__BB6_125:
	setp.ge.s32 	%p95, %r120, %r236;
	@%p95 bra 	$L__BB6_127;
	st.global.u32 	[%rd13+1664], %r227;
$L__BB6_127:
	add.s32 	%r614, %r577, 448;
	setp.ge.s32 	%p96, %r614, %r236;
	@%p96 bra 	$L__BB6_129;
	st.global.u32 	[%rd13+1792], %r228;
$L__BB6_129:
	add.s32 	%r620, %r577, 480;
	setp.ge.s32 	%p97, %r620, %r236;
	@%p97 bra 	$L__BB6_131;
	st.global.u32 	[%rd13+1920], %r229;
$L__BB6_131:
	add.s32 	%r626, %r577, 512;
	setp.ge.s32 	%p98, %r626, %r236;
	@%p98 bra 	$L__BB6_133;
	st.global.u32 	[%rd13+2048], %r230;
$L__BB6_133:
	setp.ge.s32 	%p99, %r129, %r236;
	@%p99 bra 	$L__BB6_135;
	st.global.u32 	[%rd13+2176], %r231;
$L__BB6_135:
	setp.ge.s32 	%p100, %r132, %r236;
	@%p100 bra 	$L__BB6_137;
	st.global.u32 	[%rd13+2304], %r232;
$L__BB6_137:
	add.s32 	%r632, %r577, 608;
	setp.ge.s32 	%p101, %r632, %r236;
	@%p101 bra 	$L__BB6_139;
	st.global.u32 	[%rd13+2432], %r233;
$L__BB6_139:
	add.s32 	%r638, %r577, 640;
	setp.ge.s32 	%p102, %r638, %r236;
	@%p102 bra 	$L__BB6_141;
	st.global.u32 	[%rd13+2560], %r234;
$L__BB6_141:
	setp.ge.s32 	%p103, %r139, %r236;
	@%p103 bra 	$L__BB6_143;
	st.global.u32 	[%rd13+2688], %r235;
$L__BB6_143:
	ret;

}
	// .globl	_ZN3cub18CUB_300001_SM_10006detail4scan16DeviceScanKernelINS2_10policy_hubIiiimN4cuda3std3__44plusIvEEE10Policy1000EN6thrust24THRUST_300001_SM_1000_NS6detail15normal_iteratorINSD_10device_ptrIiEEEESI_NS0_13ScanTileStateIiLb1EEES9_NS1_10InputValueIiPiEEmiLb0EiEEvT0_T1_T2_iT3_T4_T5_
.visible .entry _ZN3cub18CUB_300001_SM_10006detail4scan16DeviceScanKernelINS2_10policy_hubIiiimN4cuda3std3__44plusIvEEE10Policy1000EN6thrust24THRUST_300001_SM_1000_NS6detail15normal_iteratorINSD_10device_ptrIiEEEESI_NS0_13ScanTileStateIiLb1EEES9_NS1_10InputValueIiPiEEmiLb0EiEEvT0_T1_T2_iT3_T4_T5_(
	.param .align 8 .b8 _ZN3cub18CUB_300001_SM_10006detail4scan16DeviceScanKernelINS2_10policy_hubIiiimN4cuda3std3__44plusIvEEE10Policy1000EN6thrust24THRUST_300001_SM_1000_NS6detail15normal_iteratorINSD_10device_ptrIiEEEESI_NS0_13ScanTileStateIiLb1EEES9_NS1_10InputValueIiPiEEmiLb0EiEEvT0_T1_T2_iT3_T4_T5__param_0[8],
	.param .align 8 .b8 _ZN3cub18CUB_300001_SM_10006detail4scan16DeviceScanKernelINS2_10policy_hubIiiimN4cuda3std3__44plusIvEEE10Policy1000EN6thrust24THRUST_300001_SM_1000_NS6detail15normal_iteratorINSD_10device_ptrIiEEEESI_NS0_13ScanTileStateIiLb1EEES9_NS1_10InputValueIiPiEEmiLb0EiEEvT0_T1_T2_iT3_T4_T5__param_1[8],
	.param .align 8 .b8 _ZN3cub18CUB_300001_SM_10006detail4scan16DeviceScanKernelINS2_10policy_hubIiiimN4cuda3std3__44plusIvEEE10Policy1000EN6thrust24THRUST_300001_SM_1000_NS6detail15normal_iteratorINSD_10device_ptrIiEEEESI_NS0_13ScanTileStateIiLb1EEES9_NS1_10InputValueIiPiEEmiLb0EiEEvT0_T1_T2_iT3_T4_T5__param_2[8],
	.param .u32 _ZN3cub18CUB_300001_SM_10006detail4scan16DeviceScanKernelINS2_10policy_hubIiiimN4cuda3std3__44plusIvEEE10Policy1000EN6thrust24THRUST_300001_SM_1000_NS6detail15normal_iteratorINSD_10device_ptrIiEEEESI_NS0_13ScanTileStateIiLb1EEES9_NS1_10InputValueIiPiEEmiLb0EiEEvT0_T1_T2_iT3_T4_T5__param_3,
	.param .align 1 .b8 _ZN3cub18CUB_300001_SM_10006detail4scan16DeviceScanKernelINS2_10policy_hubIiiimN4cuda3std3__44plusIvEEE10Policy1000EN6thrust24THRUST_300001_SM_1000_NS6detail15normal_iteratorINSD_10device_ptrIiEEEESI_NS0_13ScanTileStateIiLb1EEES9_NS1_10InputValueIiPiEEmiLb0EiEEvT0_T1_T2_iT3_T4_T5__param_4[1],
	.param .align 8 .b8 _ZN3cub18CUB_300001_SM_10006detail4scan16DeviceScanKernelINS2_10policy_hubIiiimN4cuda3std3__44plusIvEEE10Policy1000EN6thrust24THRUST_300001_SM_1000_NS6detail15normal_iteratorINSD_10device_ptrIiEEEESI_NS0_13ScanTileStateIiLb1EEES9_NS1_10InputValueIiPiEEmiLb0EiEEvT0_T1_T2_iT3_T4_T5__param_5[16],
	.param .u64 _ZN3cub18CUB_300001_SM_10006detail4scan16DeviceScanKernelINS2_10policy_hubIiiimN4cuda3std3__44plusIvEEE10Policy1000EN6thrust24THRUST_300001_SM_1000_NS6detail15normal_iteratorINSD_10device_ptrIiEEEESI_NS0_13ScanTileStateIiLb1EEES9_NS1_10InputValueIiPiEEmiLb0EiEEvT0_T1_T2_iT3_T4_T5__param_6
)
.maxntid 416
{
	.reg .pred 	%p<158>;
	.reg .b16 	%rs<3>;
	.reg .b32 	%r<1003>;
	.reg .b64 	%rd<59>;
	// demoted variable
	.shared .align 16 .b8 _ZZN3cub18CUB_300001_SM_10006detail4scan16DeviceScanKernelINS2_10policy_hubIiiimN4cuda3std3__44plusIvEEE10Policy1000EN6thrust24THRUST_300001_SM_1000_NS6detail15normal_iteratorINSD_10device_ptrIiEEEESI_NS0_13ScanTileStateIiLb1EEES9_NS1_10InputValueIiPiEEmiLb0EiEEvT0_T1_T2_iT3_T4_T5_E12temp_storage[31632];
	ld.param.u32 	%r206, [_ZN3cub18CUB_300001_SM_10006detail4scan16DeviceScanKernelINS2_10policy_hubIiiimN4cuda3std3__44plusIvEEE10Policy1000EN6thrust24THRUST_300001_SM_1000_NS6detail15normal_iteratorINSD_10device_ptrIiEEEESI_NS0_13ScanTileStateIiLb1EEES9_NS1_10InputValueIiPiEEmiLb0EiEEvT0_T1_T2_iT3_T4_T5__param_5];
	bfe.u32 	%r207, %r206, 0, 8;
	cvt.u16.u32 	%rs1, %r207;
	and.b16  	%rs2, %rs1, 255;
	ld.param.u64 	%rd18, [_ZN3cub18CUB_300001_SM_10006detail4scan16DeviceScanKernelINS2_10policy_hubIiiimN4cuda3std3__44plusIvEEE10Policy1000EN6thrust24THRUST_300001_SM_1000_NS6detail15normal_iteratorINSD_10device_ptrIiEEEESI_NS0_13ScanTileStateIiLb1EEES9_NS1_10InputValueIiPiEEmiLb0EiEEvT0_T1_T2_iT3_T4_T5__param_2];
	ld.param.u64 	%rd17, [_ZN3cub18CUB_300001_SM_10006detail4scan16DeviceScanKernelINS2_10policy_hubIiiimN4cuda3std3__44plusIvEEE10Policy1000EN6thrust24THRUST_300001_SM_1000_NS6detail15normal_iteratorINSD_10device_ptrIiEEEESI_NS0_13ScanTileStateIiLb1EEES9_NS1_10InputValueIiPiEEmiLb0EiEEvT0_T1_T2_iT3_T4_T5__param_1];
	ld.param.u64 	%rd16, [_ZN3cub18CUB_300001_SM_10006detail4scan16DeviceScanKernelINS2_10policy_hubIiiimN4cuda3std3__44plusIvEEE10Policy1000EN6thrust24THRUST_300001_SM_1000_NS6detail15normal_iteratorINSD_10device_ptrIiEEEESI_NS0_13ScanTileStateIiLb1EEES9_NS1_10InputValueIiPiEEmiLb0EiEEvT0_T1_T2_iT3_T4_T5__param_0];
	ld.param.u64 	%rd1, [_ZN3cub18CUB_300001_SM_10006detail4scan16DeviceScanKernelINS2_10policy_hubIiiimN4cuda3std3__44plusIvEEE10Policy1000EN6thrust24THRUST_300001_SM_1000_NS6detail15normal_iteratorINSD_10device_ptrIiEEEESI_NS0_13ScanTileStateIiLb1EEES9_NS1_10InputValueIiPiEEmiLb0EiEEvT0_T1_T2_iT3_T4_T5__param_5+8];
	ld.param.u32 	%r205, [_ZN3cub18CUB_300001_SM_10006detail4scan16DeviceScanKernelINS2_10policy_hubIiiimN4cuda3std3__44plusIvEEE10Policy1000EN6thrust24THRUST_300001_SM_1000_NS6detail15normal_iteratorINSD_10device_ptrIiEEEESI_NS0_13ScanTileStateIiLb1EEES9_NS1_10InputValueIiPiEEmiLb0EiEEvT0_T1_T2_iT3_T4_T5__param_3];
	ld.param.u64 	%rd19, [_ZN3cub18CUB_300001_SM_10006detail4scan16DeviceScanKernelINS2_10policy_hubIiiimN4cuda3std3__44plusIvEEE10Policy1000EN6thrust24THRUST_300001_SM_1000_NS6detail15normal_iteratorINSD_10device_ptrIiEEEESI_NS0_13ScanTileStateIiLb1EEES9_NS1_10InputValueIiPiEEmiLb0EiEEvT0_T1_T2_iT3_T4_T5__param_6];
	setp.eq.s16 	%p1, %rs2, 0;
	@%p1 bra 	$L__BB7_2;
	cvta.to.global.u64 	%rd20, %rd1;
	ld.global.u32 	%r959, [%rd20];
	bra.uni 	$L__BB7_3;
$L__BB7_2:
	cvt.u32.u64 	%r959, %rd1;
$L__BB7_3:
	cvta.to.global.u64 	%rd3, %rd16;
	cvta.to.global.u64 	%rd4, %rd17;
	mov.u32 	%r208, %ctaid.x;
	add.s32 	%r4, %r205, %r208;
	mul.wide.s32 	%rd5, %r4, 7904;
	sub.s64 	%rd6, %rd19, %rd5;
	setp.lt.u64 	%p2, %rd6, 7905;
	@%p2 bra 	$L__BB7_29;
	mov.u32 	%r5, %tid.x;
	and.b32  	%r617, %r5, 31;
	and.b32  	%r618, %r5, 992;
	mul.lo.s32 	%r619, %r618, 19;
	or.b32  	%r620, %r619, %r617;
	cvt.u64.u32 	%rd42, %r620;
	add.s64 	%rd7, %rd5, %rd42;
	shl.b64 	%rd43, %rd7, 2;
	add.s64 	%rd44, %rd3, %rd43;
	ld.global.u32 	%r621, [%rd44];
	ld.global.u32 	%r622, [%rd44+128];
	ld.global.u32 	%r623, [%rd44+256];
	ld.global.u32 	%r624, [%rd44+384];
	ld.global.u32 	%r625, [%rd44+512];
	ld.global.u32 	%r626, [%rd44+640];
	ld.global.u32 	%r627, [%rd44+768];
	ld.global.u32 	%r628, [%rd44+896];
	ld.global.u32 	%r629, [%rd44+1024];
	ld.global.u32 	%r630, [%rd44+1152];
	ld.global.u32 	%r631, [%rd44+1280];
	ld.global.u32 	%r632, [%rd44+1408];
	ld.global.u32 	%r633, [%rd44+1536];
	ld.global.u32 	%r634, [%rd44+1664];
	ld.global.u32 	%r635, [%rd44+1792];
	ld.global.u32 	%r636, [%rd44+1920];
	ld.global.u32 	%r637, [%rd44+2048];
	ld.global.u32 	%r638, [%rd44+2176];
	ld.global.u32 	%r639, [%rd44+2304];
	// begin inline asm
	mov.u32 %r616, %laneid;
	// end inline asm
	shr.u32 	%r7, %r5, 5;
	mad.lo.s32 	%r640, %r7, 608, %r616;
	shl.b32 	%r641, %r640, 2;
	mov.u32 	%r642, _ZZN3cub18CUB_300001_SM_10006detail4scan16DeviceScanKernelINS2_10policy_hubIiiimN4cuda3std3__44plusIvEEE10Policy1000EN6thrust24THRUST_300001_SM_1000_NS6detail15normal_iteratorINSD_10device_ptrIiEEEESI_NS0_13ScanTileStateIiLb1EEES9_NS1_10InputValueIiPiEEmiLb0EiEEvT0_T1_T2_iT3_T4_T5_E12temp_storage;
	add.s32 	%r8, %r642, %r641;
	st.shared.u32 	[%r8], %r621;
	st.shared.u32 	[%r8+128], %r622;
	st.shared.u32 	[%r8+256], %r623;
	st.shared.u32 	[%r8+384], %r624;
	st.shared.u32 	[%r8+512], %r625;
	st.shared.u32 	[%r8+640], %r626;
	st.shared.u32 	[%r8+768], %r627;
	st.shared.u32 	[%r8+896], %r628;
	st.shared.u32 	[%r8+1024], %r629;
	st.shared.u32 	[%r8+1152], %r630;
	st.shared.u32 	[%r8+1280], %r631;
	st.shared.u32 	[%r8+1408], %r632;
	st.shared.u32 	[%r8+1536], %r633;
	st.shared.u32 	[%r8+1664], %r634;
	st.shared.u32 	[%r8+1792], %r635;
	st.shared.u32 	[%r8+1920], %r636;
	st.shared.u32 	[%r8+2048], %r637;
	st.shared.u32 	[%r8+2176], %r638;
	st.shared.u32 	[%r8+2304], %r639;
	bar.warp.sync 	-1;
	mad.lo.s32 	%r9, %r616, 72, %r8;
	ld.shared.u32 	%r10, [%r9];
	ld.shared.u32 	%r11, [%r9+4];
	ld.shared.u32 	%r12, [%r9+8];
	ld.shared.u32 	%r13, [%r9+12];
	ld.shared.u32 	%r14, [%r9+16];
	ld.shared.u32 	%r15, [%r9+20];
	ld.shared.u32 	%r16, [%r9+24];
	ld.shared.u32 	%r17, [%r9+28];
	ld.shared.u32 	%r18, [%r9+32];
	ld.shared.u32 	%r19, [%r9+36];
	ld.shared.u32 	%r20, [%r9+40];
	ld.shared.u32 	%r21, [%r9+44];
	ld.shared.u32 	%r22, [%r9+48];
	ld.shared.u32 	%r23, [%r9+52];
	ld.shared.u32 	%r24, [%r9+56];
	ld.shared.u32 	%r25, [%r9+60];
	ld.shared.u32 	%r26, [%r9+64];
	ld.shared.u32 	%r27, [%r9+68];
	ld.shared.u32 	%r28, [%r9+72];
	bar.sync 	0;
	setp.ne.s32 	%p100, %r4, 0;
	@%p100 bra 	$L__BB7_9;
	add.s32 	%r860, %r11, %r10;
	add.s32 	%r861, %r12, %r860;
	add.s32 	%r862, %r13, %r861;
	add.s32 	%r863, %r14, %r862;
	add.s32 	%r864, %r15, %r863;
	add.s32 	%r865, %r16, %r864;
	add.s32 	%r866, %r17, %r865;
	add.s32 	%r867, %r18, %r866;
	add.s32 	%r868, %r19, %r867;
	add.s32 	%r869, %r20, %r868;
	add.s32 	%r870, %r21, %r869;
	add.s32 	%r871, %r22, %r870;
	add.s32 	%r872, %r23, %r871;
	add.s32 	%r873, %r24, %r872;
	add.s32 	%r874, %r25, %r873;
	add.s32 	%r875, %r26, %r874;
	add.s32 	%r876, %r27, %r875;
	add.s32 	%r834, %r28, %r876;
	mov.b32 	%r832, 1;
	mov.b32 	%r857, 0;
	mov.b32 	%r859, -1;
	// begin inline asm
	{  .reg .s32 r0;  .reg .pred p;  shfl.sync.up.b32 r0|p, %r834, %r832, %r857, %r859;  @p add.s32 r0, r0, %r834;  mov.s32 %r830, r0;}
	// end inline asm
	mov.b32 	%r838, 2;
	// begin inline asm
	{  .reg .s32 r0;  .reg .pred p;  shfl.sync.up.b32 r0|p, %r830, %r838, %r857, %r859;  @p add.s32 r0, r0, %r830;  mov.s32 %r836, r0;}
	// end inline asm
	mov.b32 	%r844, 4;
	// begin inline asm
	{  .reg .s32 r0;  .reg .pred p;  shfl.sync.up.b32 r0|p, %r836, %r844, %r857, %r859;  @p add.s32 r0, r0, %r836;  mov.s32 %r842, r0;}
	// end inline asm
	mov.b32 	%r850, 8;
	// begin inline asm
	{  .reg .s32 r0;  .reg .pred p;  shfl.sync.up.b32 r0|p, %r842, %r850, %r857, %r859;  @p add.s32 r0, r0, %r842;  mov.s32 %r848, r0;}
	// end inline asm
	mov.b32 	%r856, 16;
	// begin inline asm
	{  .reg .s32 r0;  .reg .pred p;  shfl.sync.up.b32 r0|p, %r848, %r856, %r857, %r859;  @p add.s32 r0, r0, %r848;  mov.s32 %r854, r0;}
	// end inline asm
	setp.ne.s32 	%p143, %r616, 31;
	@%p143 bra 	$L__BB7_7;
	shl.b32 	%r877, %r7, 2;
	mov.u32 	%r878, _ZZN3cub18CUB_300001_SM_10006detail4scan16DeviceScanKernelINS2_10policy_hubIiiimN4cuda3std3__44plusIvEEE10Policy1000EN6thrust24THRUST_300001_SM_1000_NS6detail15normal_iteratorINSD_10device_ptrIiEEEESI_NS0_13ScanTileStateIiLb1EEES9_NS1_10InputValueIiPiEEmiLb0EiEEvT0_T1_T2_iT3_T4_T5_E12temp_storage;
	add.s32 	%r879, %r878, %r877;
	st.shared.u32 	[%r879+16], %r854;
$L__BB7_7:
	bar.sync 	0;
	ld.shared.v4.u32 	{%r880, %r881, %r882, %r883}, [_ZZN3cub18CUB_300001_SM_10006detail4scan16DeviceScanKernelINS2_10policy_hubIiiimN4cuda3std3__44plusIvEEE10Policy1000EN6thrust24THRUST_300001_SM_1000_NS6detail15normal_iteratorINSD_10device_ptrIiEEEESI_NS0_13ScanTileStateIiLb1EEES9_NS1_10InputValueIiPiEEmiLb0EiEEvT0_T1_T2_iT3_T4_T5_E12temp_storage+16];
	add.s32 	%r884, %r881, %r880;
	setp.eq.s32 	%p144, %r7, 2;
	selp.b32 	%r885, %r884, %r880, %p144;
	add.s32 	%r886, %r884, %r882;
	setp.eq.s32 	%p145, %r7, 3;
	selp.b32 	%r887, %r886, %r885, %p145;
	add.s32 	%r888, %r886, %r883;
	setp.eq.s32 	%p146, %r7, 4;
	selp.b32 	%r889, %r888, %r887, %p146;
	ld.shared.v4.u32 	{%r890, %r891, %r892, %r893}, [_ZZN3cub18CUB_300001_SM_10006detail4scan16DeviceScanKernelINS2_10policy_hubIiiimN4cuda3std3__44plusIvEEE10Policy1000EN6thrust24THRUST_300001_SM_1000_NS6detail15normal_iteratorINSD_10device_ptrIiEEEESI_NS0_13ScanTileStateIiLb1EEES9_NS1_10InputValueIiPiEEmiLb0EiEEvT0_T1_T2_iT3_T4_T5_E12temp_storage+32];
	add.s32 	%r894, %r888, %r890;
	setp.eq.s32 	%p147, %r7, 5;
	selp.b32 	%r895, %r894, %r889, %p147;
	add.s32 	%r896, %r894, %r891;
	setp.eq.s32 	%p148, %r7, 6;
	selp.b32 	%r897, %r896, %r895, %p148;
	add.s32 	%r898, %r896, %r892;
	setp.eq.s32 	%p149, %r7, 7;
	selp.b32 	%r899, %r898, %r897, %p149;
	add.s32 	%r900, %r898, %r893;
	setp.eq.s32 	%p150, %r7, 8;
	selp.b32 	%r901, %r900, %r899, %p150;
	ld.shared.v4.u32 	{%r902, %r903, %r904, %r905}, [_ZZN3cub18CUB_300001_SM_10006detail4scan16DeviceScanKernelINS2_10policy_hubIiiimN4cuda3std3__44plusIvEEE10Policy1000EN6thrust24THRUST_300001_SM_1000_NS6detail15normal_iteratorINSD_10device_ptrIiEEEESI_NS0_13ScanTileStateIiLb1EEES9_NS1_10InputValueIiPiEEmiLb0EiEEvT0_T1_T2_iT3_T4_T5_E12temp_storage+48];
	add.s32 	%r906, %r900, %r902;
	setp.eq.s32 	%p151, %r7, 9;
	selp.b32 	%r907, %r906, %r901, %p151;
	add.s32 	%r908, %r906, %r903;
	setp.eq.s32 	%p152, %r7, 10;
	selp.b32 	%r909, %r908, %r907, %p152;
	add.s32 	%r910, %r908, %r904;
	setp.eq.s32 	%p153, %r7, 11;
	selp.b32 	%r911, %r910, %r909, %p153;
	add.s32 	%r912, %r910, %r905;
	setp.eq.s32 	%p154, %r7, 12;
	selp.b32 	%r913, %r912, %r911, %p154;
	ld.shared.u32 	%r914, [_ZZN3cub18CUB_300001_SM_10006detail4scan16DeviceScanKernelINS2_10policy_hubIiiimN4cuda3std3__44plusIvEEE10Policy1000EN6thrust24THRUST_300001_SM_1000_NS6detail15normal_iteratorINSD_10device_ptrIiEEEESI_NS0_13ScanTileStateIiLb1EEES9_NS1_10InputValueIiPiEEmiLb0EiEEvT0_T1_T2_iT3_T4_T5_E12temp_storage+64];
	setp.lt.u32 	%p155, %r5, 32;
	selp.b32 	%r915, 0, %r913, %p155;
	setp.eq.s32 	%p156, %r616, 0;
	sub.s32 	%r916, %r854, %r834;
	selp.b32 	%r917, 0, %r916, %p156;
	add.s32 	%r918, %r917, %r959;
	add.s32 	%r971, %r918, %r915;
	add.s32 	%r919, %r914, %r959;
	add.s32 	%r32, %r919, %r912;
	setp.ne.s32 	%p157, %r5, 0;
	@%p157 bra 	$L__BB7_28;
	add.s64 	%rd56, %rd18, 256;
	mov.b32 	%r920, 101;
	// begin inline asm
	st.relaxed.gpu.v2.u32 [%rd56], {%r920, %r32};
	// end inline asm
	bra.uni 	$L__BB7_28;
$L__BB7_9:
	add.s32 	%r673, %r11, %r10;
	add.s32 	%r674, %r12, %r673;
	add.s32 	%r675, %r13, %r674;
	add.s32 	%r676, %r14, %r675;
	add.s32 	%r677, %r15, %r676;
	add.s32 	%r678, %r16, %r677;
	add.s32 	%r679, %r17, %r678;
	add.s32 	%r680, %r18, %r679;
	add.s32 	%r681, %r19, %r680;
	add.s32 	%r682, %r20, %r681;
	add.s32 	%r683, %r21, %r682;
	add.s32 	%r684, %r22, %r683;
	add.s32 	%r685, %r23, %r684;
	add.s32 	%r686, %r24, %r685;
	add.s32 	%r687, %r25, %r686;
	add.s32 	%r688, %r26, %r687;
	add.s32 	%r689, %r27, %r688;
	add.s32 	%r647, %r28, %r689;
	mov.b32 	%r645, 1;
	mov.b32 	%r670, 0;
	mov.b32 	%r672, -1;
	// begin inline asm
	{  .reg .s32 r0;  .reg .pred p;  shfl.sync.up.b32 r0|p, %r647, %r645, %r670, %r672;  @p add.s32 r0, r0, %r647;  mov.s32 %r643, r0;}
	// end inline asm
	mov.b32 	%r651, 2;
	// begin inline asm
	{  .reg .s32 r0;  .reg .pred p;  shfl.sync.up.b32 r0|p, %r643, %r651, %r670, %r672;  @p add.s32 r0, r0, %r643;  mov.s32 %r649, r0;}
	// end inline asm
	mov.b32 	%r657, 4;
	// begin inline asm
	{  .reg .s32 r0;  .reg .pred p;  shfl.sync.up.b32 r0|p, %r649, %r657, %r670, %r672;  @p add.s32 r0, r0, %r649;  mov.s32 %r655, r0;}
	// end inline asm
	mov.b32 	%r663, 8;
	// begin inline asm
	{  .reg .s32 r0;  .reg .pred p;  shfl.sync.up.b32 r0|p, %r655, %r663, %r670, %r672;  @p add.s32 r0, r0, %r655;  mov.s32 %r661, r0;}
	// end inline asm
	mov.b32 	%r669, 16;
	// begin inline asm
	{  .reg .s32 r0;  .reg .pred p;  shfl.sync.up.b32 r0|p, %r661, %r669, %r670, %r672;  @p add.s32 r0, r0, %r661;  mov.s32 %r667, r0;}
	// end inline asm
	setp.ne.s32 	%p101, %r616, 31;
	@%p101 bra 	$L__BB7_11;
	shl.b32 	%r690, %r7, 2;
	mov.u32 	%r691, _ZZN3cub18CUB_300001_SM_10006detail4scan16DeviceScanKernelINS2_10policy_hubIiiimN4cuda3std3__44plusIvEEE10Policy1000EN6thrust24THRUST_300001_SM_1000_NS6detail15normal_iteratorINSD_10device_ptrIiEEEESI_NS0_13ScanTileStateIiLb1EEES9_NS1_10InputValueIiPiEEmiLb0EiEEvT0_T1_T2_iT3_T4_T5_E12temp_storage;
	add.s32 	%r692, %r691, %r690;
	st.shared.u32 	[%r692+16], %r667;
$L__BB7_11:
	sub.s32 	%r693, %r667, %r647;
	bar.sync 	0;
	ld.shared.v4.u32 	{%r694, %r695, %r696, %r697}, [_ZZN3cub18CUB_300001_SM_10006detail4scan16DeviceScanKernelINS2_10policy_hubIiiimN4cuda3std3__44plusIvEEE10Policy1000EN6thrust24THRUST_300001_SM_1000_NS6detail15normal_iteratorINSD_10device_ptrIiEEEESI_NS0_13ScanTileStateIiLb1EEES9_NS1_10InputValueIiPiEEmiLb0EiEEvT0_T1_T2_iT3_T4_T5_E12temp_storage+16];
	add.s32 	%r698, %r695, %r694;
	setp.eq.s32 	%p102, %r7, 2;
	selp.b32 	%r699, %r698, %r694, %p102;
	add.s32 	%r700, %r698, %r696;
	setp.eq.s32 	%p103, %r7, 3;
	selp.b32 	%r701, %r700, %r699, %p103;
	add.s32 	%r702, %r700, %r697;
	setp.eq.s32 	%p104, %r7, 4;
	selp.b32 	%r703, %r702, %r701, %p104;
	ld.shared.v4.u32 	{%r704, %r705, %r706, %r707}, [_ZZN3cub18CUB_300001_SM_10006detail4scan16DeviceScanKernelINS2_10policy_hubIiiimN4cuda3std3__44plusIvEEE10Policy1000EN6thrust24THRUST_300001_SM_1000_NS6detail15normal_iteratorINSD_10device_ptrIiEEEESI_NS0_13ScanTileStateIiLb1EEES9_NS1_10InputValueIiPiEEmiLb0EiEEvT0_T1_T2_iT3_T4_T5_E12temp_storage+32];
	add.s32 	%r708, %r702, %r704;
	setp.eq.s32 	%p105, %r7, 5;
	selp.b32 	%r709, %r708, %r703, %p105;
	add.s32 	%r710, %r708, %r705;
	setp.eq.s32 	%p106, %r7, 6;
	selp.b32 	%r711, %r710, %r709, %p106;
	add.s32 	%r712, %r710, %r706;
	setp.eq.s32 	%p107, %r7, 7;
	selp.b32 	%r713, %r712, %r711, %p107;
	add.s32 	%r714, %r712, %r707;
	setp.eq.s32 	%p108, %r7, 8;
	selp.b32 	%r715, %r714, %r713, %p108;
	ld.shared.v4.u32 	{%r716, %r717, %r718, %r719}, [_ZZN3cub18CUB_300001_SM_10006detail4scan16DeviceScanKernelINS2_10policy_hubIiiimN4cuda3std3__44plusIvEEE10Policy1000EN6thrust24THRUST_300001_SM_1000_NS6detail15normal_iteratorINSD_10device_ptrIiEEEESI_NS0_13ScanTileStateIiLb1EEES9_NS1_10InputValueIiPiEEmiLb0EiEEvT0_T1_T2_iT3_T4_T5_E12temp_storage+48];
	add.s32 	%r720, %r714, %r716;
	setp.eq.s32 	%p109, %r7, 9;
	selp.b32 	%r721, %r720, %r715, %p109;
	add.s32 	%r722, %r720, %r717;
	setp.eq.s32 	%p110, %r7, 10;
	selp.b32 	%r723, %r722, %r721, %p110;
	add.s32 	%r724, %r722, %r718;
	setp.eq.s32 	%p111, %r7, 11;
	selp.b32 	%r725, %r724, %r723, %p111;
	add.s32 	%r726, %r724, %r719;
	setp.eq.s32 	%p112, %r7, 12;
	selp.b32 	%r727, %r726, %r725, %p112;
	ld.shared.u32 	%r728, [_ZZN3cub18CUB_300001_SM_10006detail4scan16DeviceScanKernelINS2_10policy_hubIiiimN4cuda3std3__44plusIvEEE10Policy1000EN6thrust24THRUST_300001_SM_1000_NS6detail15normal_iteratorINSD_10device_ptrIiEEEESI_NS0_13ScanTileStateIiLb1EEES9_NS1_10InputValueIiPiEEmiLb0EiEEvT0_T1_T2_iT3_T4_T5_E12temp_storage+64];
	add.s32 	%r35, %r726, %r728;
	setp.gt.u32 	%p113, %r5, 31;
	setp.lt.u32 	%p114, %r5, 32;
	setp.eq.s32 	%p115, %r616, 0;
	selp.b32 	%r729, 0, %r693, %p115;
	add.s32 	%r970, %r727, %r729;
	selp.b32 	%r37, %r693, %r970, %p114;
	@%p113 bra 	$L__BB7_27;
	setp.ne.s32 	%p116, %r5, 0;
	mul.wide.s32 	%rd45, %r4, 8;
	add.s64 	%rd8, %rd18, %rd45;
	@%p116 bra 	$L__BB7_14;
	st.shared.u32 	[_ZZN3cub18CUB_300001_SM_10006detail4scan16DeviceScanKernelINS2_10policy_hubIiiimN4cuda3std3__44plusIvEEE10Policy1000EN6thrust24THRUST_300001_SM_1000_NS6detail15normal_iteratorINSD_10device_ptrIiEEEESI_NS0_13ScanTileStateIiLb1EEES9_NS1_10InputValueIiPiEEmiLb0EiEEvT0_T1_T2_iT3_T4_T5_E12temp_storage+12], %r35;
	add.s64 	%rd46, %rd8, 256;
	mov.b32 	%r730, 100;
	// begin inline asm
	st.relaxed.gpu.v2.u32 [%rd46], {%r730, %r35};
	// end inline asm
$L__BB7_14:
	not.b32 	%r736, %r5;
	add.s32 	%r966, %r4, %r736;
	mov.b32 	%r732, 550;
	// begin inline asm
	nanosleep.u32 %r732;
	// end inline asm
	mul.wide.s32 	%rd48, %r966, 8;
	add.s64 	%rd49, %rd18, %rd48;
	add.s64 	%rd47, %rd49, 256;
	// begin inline asm
	ld.relaxed.gpu.v2.u32 {%r967, %r961}, [%rd47];
	// end inline asm
	mov.b32 	%r962, 478;
$L__BB7_15:
	setp.eq.s32 	%p117, %r967, 99;
	mov.b32 	%r737, -1;
	vote.sync.any.pred 	%p118, %p117, %r737;
	not.pred 	%p119, %p118;
	@%p119 bra 	$L__BB7_17;
	// begin inline asm
	nanosleep.u32 %r962;
	// end inline asm
	shr.u32 	%r962, %r962, 1;
	// begin inline asm
	ld.relaxed.gpu.v2.u32 {%r967, %r961}, [%rd47];
	// end inline asm
	bra.uni 	$L__BB7_15;
$L__BB7_17:
	setp.eq.s32 	%p120, %r967, 101;
	mov.b32 	%r764, -1;
	vote.sync.ballot.b32 	%r766, %p120, %r764;
	// begin inline asm
	mov.u32 %r739, %lanemask_ge;
	// end inline asm
	and.b32  	%r767, %r766, %r739;
	or.b32  	%r768, %r767, -2147483648;
	add.s32 	%r769, %r768, -1;
	not.b32 	%r770, %r768;
	and.b32  	%r771, %r770, %r769;
	popc.b32 	%r743, %r771;
	mov.b32 	%r742, 1;
	// begin inline asm
	shfl.sync.down.b32 %r740, %r961, %r742, %r743, %r764;
	// end inline asm
	setp.lt.s32 	%p122, %r616, %r743;
	selp.b32 	%r772, %r740, 0, %p122;
	add.s32 	%r746, %r772, %r961;
	mov.b32 	%r747, 2;
	// begin inline asm
	shfl.sync.down.b32 %r745, %r746, %r747, %r743, %r764;
	// end inline asm
	add.s32 	%r50, %r616, 2;
	setp.gt.s32 	%p123, %r50, %r743;
	selp.b32 	%r773, 0, %r745, %p123;
	add.s32 	%r751, %r746, %r773;
	mov.b32 	%r752, 4;
	// begin inline asm
	shfl.sync.down.b32 %r750, %r751, %r752, %r743, %r764;
	// end inline asm
	add.s32 	%r51, %r616, 4;
	setp.gt.s32 	%p124, %r51, %r743;
	selp.b32 	%r774, 0, %r750, %p124;
	add.s32 	%r756, %r751, %r774;
	mov.b32 	%r757, 8;
	// begin inline asm
	shfl.sync.down.b32 %r755, %r756, %r757, %r743, %r764;
	// end inline asm
	add.s32 	%r52, %r616, 8;
	setp.gt.s32 	%p125, %r52, %r743;
	selp.b32 	%r775, 0, %r755, %p125;
	add.s32 	%r761, %r756, %r775;
	mov.b32 	%r762, 16;
	// begin inline asm
	shfl.sync.down.b32 %r760, %r761, %r762, %r743, %r764;
	// end inline asm
	add.s32 	%r53, %r616, 16;
	setp.gt.s32 	%p126, %r53, %r743;
	selp.b32 	%r776, 0, %r760, %p126;
	add.s32 	%r965, %r761, %r776;
	add.s64 	%rd10, %rd18, 256;
	mov.b32 	%r963, 478;
$L__BB7_18:
	setp.ne.s32 	%p127, %r967, 101;
	mov.b32 	%r777, -1;
	vote.sync.all.pred 	%p128, %p127, %r777;
	not.pred 	%p129, %p128;
	@%p129 bra 	$L__BB7_23;
	shr.u32 	%r963, %r963, 1;
	mul.wide.s32 	%rd52, %r966, 8;
	add.s64 	%rd53, %rd10, %rd52;
	add.s64 	%rd51, %rd53, -256;
	// begin inline asm
	ld.relaxed.gpu.v2.u32 {%r967, %r968}, [%rd51];
	// end inline asm
	mov.u32 	%r969, %r963;
$L__BB7_20:
	setp.eq.s32 	%p133, %r967, 99;
	mov.b32 	%r785, -1;
	vote.sync.any.pred 	%p134, %p133, %r785;
	not.pred 	%p135, %p134;
	@%p135 bra 	$L__BB7_22;
	// begin inline asm
	nanosleep.u32 %r969;
	// end inline asm
	shr.u32 	%r969, %r969, 1;
	// begin inline asm
	ld.relaxed.gpu.v2.u32 {%r967, %r968}, [%rd51];
	// end inline asm
	bra.uni 	$L__BB7_20;
$L__BB7_22:
	setp.eq.s32 	%p136, %r967, 101;
	mov.b32 	%r811, -1;
	vote.sync.ballot.b32 	%r812, %p136, %r811;
	and.b32  	%r813, %r812, %r739;
	or.b32  	%r814, %r813, -2147483648;
	add.s32 	%r815, %r814, -1;
	not.b32 	%r816, %r814;
	and.b32  	%r817, %r816, %r815;
	popc.b32 	%r790, %r817;
	mov.b32 	%r789, 1;
	// begin inline asm
	shfl.sync.down.b32 %r787, %r968, %r789, %r790, %r811;
	// end inline asm
	setp.lt.s32 	%p138, %r616, %r790;
	selp.b32 	%r818, %r787, 0, %p138;
	add.s32 	%r793, %r818, %r968;
	mov.b32 	%r794, 2;
	// begin inline asm
	shfl.sync.down.b32 %r792, %r793, %r794, %r790, %r811;
	// end inline asm
	setp.gt.s32 	%p139, %r50, %r790;
	selp.b32 	%r819, 0, %r792, %p139;
	add.s32 	%r798, %r793, %r819;
	mov.b32 	%r799, 4;
	// begin inline asm
	shfl.sync.down.b32 %r797, %r798, %r799, %r790, %r811;
	// end inline asm
	setp.gt.s32 	%p140, %r51, %r790;
	selp.b32 	%r820, 0, %r797, %p140;
	add.s32 	%r803, %r798, %r820;
	mov.b32 	%r804, 8;
	// begin inline asm
	shfl.sync.down.b32 %r802, %r803, %r804, %r790, %r811;
	// end inline asm
	setp.gt.s32 	%p141, %r52, %r790;
	selp.b32 	%r821, 0, %r802, %p141;
	add.s32 	%r808, %r803, %r821;
	mov.b32 	%r809, 16;
	// begin inline asm
	shfl.sync.down.b32 %r807, %r808, %r809, %r790, %r811;
	// end inline asm
	setp.gt.s32 	%p142, %r53, %r790;
	selp.b32 	%r822, 0, %r807, %p142;
	add.s32 	%r823, %r822, %r965;
	add.s32 	%r965, %r823, %r808;
	add.s32 	%r966, %r966, -32;
	bra.uni 	$L__BB7_18;
$L__BB7_23:
	@%p116 bra 	$L__BB7_25;
	add.s32 	%r780, %r965, %r35;
	add.s64 	%rd50, %rd8, 256;
	mov.b32 	%r779, 101;
	// begin inline asm
	st.relaxed.gpu.v2.u32 [%rd50], {%r779, %r780};
	// end inline asm
	st.shared.u32 	[_ZZN3cub18CUB_300001_SM_10006detail4scan16DeviceScanKernelINS2_10policy_hubIiiimN4cuda3std3__44plusIvEEE10Policy1000EN6thrust24THRUST_300001_SM_1000_NS6detail15normal_iteratorINSD_10device_ptrIiEEEESI_NS0_13ScanTileStateIiLb1EEES9_NS1_10InputValueIiPiEEmiLb0EiEEvT0_T1_T2_iT3_T4_T5_E12temp_storage+4], %r965;
	st.shared.u32 	[_ZZN3cub18CUB_300001_SM_10006detail4scan16DeviceScanKernelINS2_10policy_hubIiiimN4cuda3std3__44plusIvEEE10Policy1000EN6thrust24THRUST_300001_SM_1000_NS6detail15normal_iteratorINSD_10device_ptrIiEEEESI_NS0_13ScanTileStateIiLb1EEES9_NS1_10InputValueIiPiEEmiLb0EiEEvT0_T1_T2_iT3_T4_T5_E12temp_storage+8], %r780;
$L__BB7_25:
	setp.ne.s32 	%p131, %r616, 0;
	mov.u32 	%r970, %r37;
	@%p131 bra 	$L__BB7_27;
	st.shared.u32 	[_ZZN3cub18CUB_300001_SM_10006detail4scan16DeviceScanKernelINS2_10policy_hubIiiimN4cuda3std3__44plusIvEEE10Policy1000EN6thrust24THRUST_300001_SM_1000_NS6detail15normal_iteratorINSD_10device_ptrIiEEEESI_NS0_13ScanTileStateIiLb1EEES9_NS1_10InputValueIiPiEEmiLb0EiEEvT0_T1_T2_iT3_T4_T5_E12temp_storage+84], %r965;
	mov.u32 	%r970, %r965;
$L__BB7_27:
	bar.sync 	0;
	setp.eq.s32 	%p132, %r5, 0;
	ld.shared.u32 	%r781, [_ZZN3cub18CUB_300001_SM_10006detail4scan16DeviceScanKernelINS2_10policy_hubIiiimN4cuda3std3__44plusIvEEE10Policy1000EN6thrust24THRUST_300001_SM_1000_NS6detail15normal_iteratorINSD_10device_ptrIiEEEESI_NS0_13ScanTileStateIiLb1EEES9_NS1_10InputValueIiPiEEmiLb0EiEEvT0_T1_T2_iT3_T4_T5_E12temp_storage+84];
	selp.b32 	%r782, 0, %r781, %p132;
	add.s32 	%r971, %r782, %r970;
$L__BB7_28:
	add.s32 	%r922, %r971, %r10;
	add.s32 	%r923, %r11, %r922;
	add.s32 	%r924, %r12, %r923;
	add.s32 	%r925, %r13, %r924;
	add.s32 	%r926, %r14, %r925;
	add.s32 	%r927, %r15, %r926;
	add.s32 	%r928, %r16, %r927;
	add.s32 	%r929, %r17, %r928;
	add.s32 	%r930, %r18, %r929;
	add.s32 	%r931, %r19, %r930;
	add.s32 	%r932, %r20, %r931;
	add.s32 	%r933, %r21, %r932;
	add.s32 	%r934, %r22, %r933;
	add.s32 	%r935, %r23, %r934;
	add.s32 	%r936, %r24, %r935;
	add.s32 	%r937, %r25, %r936;
	add.s32 	%r938, %r26, %r937;
	add.s32 	%r939, %r27, %r938;
	bar.sync 	0;
	st.shared.u32 	[%r9], %r971;
	st.shared.u32 	[%r9+4], %r922;
	st.shared.u32 	[%r9+8], %r923;
	st.shared.u32 	[%r9+12], %r924;
	st.shared.u32 	[%r9+16], %r925;
	st.shared.u32 	[%r9+20], %r926;
	st.shared.u32 	[%r9+24], %r927;
	st.shared.u32 	[%r9+28], %r928;
	st.shared.u32 	[%r9+32], %r929;
	st.shared.u32 	[%r9+36], %r930;
	st.shared.u32 	[%r9+40], %r931;
	st.shared.u32 	[%r9+44], %r932;
	st.shared.u32 	[%r9+48], %r933;
	st.shared.u32 	[%r9+52], %r934;
	st.shared.u32 	[%r9+56], %r935;
	st.shared.u32 	[%r9+60], %r936;
	st.shared.u32 	[%r9+64], %r937;
	st.shared.u32 	[%r9+68], %r938;
	st.shared.u32 	[%r9+72], %r939;
	bar.warp.sync 	-1;
	ld.shared.u32 	%r940, [%r8];
	ld.shared.u32 	%r941, [%r8+128];
	ld.shared.u32 	%r942, [%r8+256];
	ld.shared.u32 	%r943, [%r8+384];
	ld.shared.u32 	%r944, [%r8+512];
	ld.shared.u32 	%r945, [%r8+640];
	ld.shared.u32 	%r946, [%r8+768];
	ld.shared.u32 	%r947, [%r8+896];
	ld.shared.u32 	%r948, [%r8+1024];
	ld.shared.u32 	%r949, [%r8+1152];
	ld.shared.u32 	%r950, [%r8+1280];
	ld.shared.u32 	%r951, [%r8+1408];
	ld.shared.u32 	%r952, [%r8+1536];
	ld.shared.u32 	%r953, [%r8+1664];
	ld.shared.u32 	%r954, [%r8+1792];
	ld.shared.u32 	%r955, [%r8+1920];
	ld.shared.u32 	%r956, [%r8+2048];
	ld.shared.u32 	%r957, [%r8+2176];
	ld.shared.u32 	%r958, [%r8+2304];
	add.s64 	%rd58, %rd4, %rd43;
	st.global.u32 	[%rd58], %r940;
	st.global.u32 	[%rd58+128], %r941;
	st.global.u32 	[%rd58+256], %r942;
	st.global.u32 	[%rd58+384], %r943;
	st.global.u32 	[%rd58+512], %r944;
	st.global.u32 	[%rd58+640], %r945;
	st.global.u32 	[%rd58+768], %r946;
	st.global.u32 	[%rd58+896], %r947;
	st.global.u32 	[%rd58+1024], %r948;
	st.global.u32 	[%rd58+1152], %r949;
	st.global.u32 	[%rd58+1280], %r950;
	st.global.u32 	[%rd58+1408], %r951;
	st.global.u32 	[%rd58+1536], %r952;
	st.global.u32 	[%rd58+1664], %r953;
	st.global.u32 	[%rd58+1792], %r954;
	st.global.u32 	[%rd58+1920], %r955;
	st.global.u32 	[%rd58+2048], %r956;
	st.global.u32 	[%rd58+2176], %r957;
	st.global.u32 	[%rd58+2304], %r958;
	bra.uni 	$L__BB7_131;
$L__BB7_29:
	setp.eq.s64 	%p3, %rd6, 0;
	@%p3 bra 	$L__BB7_131;
	cvt.u32.u64 	%r75, %rd6;
	shl.b64 	%rd21, %rd5, 2;
	add.s64 	%rd22, %rd3, %rd21;
	mov.u32 	%r76, %tid.x;
	ld.global.u32 	%r990, [%rd22];
	and.b32  	%r209, %r76, 31;
	and.b32  	%r210, %r76, 992;
	mul.lo.s32 	%r211, %r210, 19;
	or.b32  	%r78, %r211, %r209;
	setp.ge.u32 	%p4, %r78, %r75;
	shl.b32 	%r212, %r78, 2;
	cvt.u64.u32 	%rd23, %r212;
	add.s64 	%rd12, %rd22, %rd23;
	mov.u32 	%r972, %r990;
	@%p4 bra 	$L__BB7_32;
	ld.global.u32 	%r972, [%rd12];
$L__BB7_32:
	add.s32 	%r213, %r78, 32;
	setp.ge.u32 	%p5, %r213, %r75;
	mov.u32 	%r973, %r990;
	@%p5 bra 	$L__BB7_34;
	ld.global.u32 	%r973, [%rd12+128];
$L__BB7_34:
	add.s32 	%r214, %r78, 64;
	setp.ge.u32 	%p6, %r214, %r75;
	mov.u32 	%r974, %r990;
	@%p6 bra 	$L__BB7_36;
	ld.global.u32 	%r974, [%rd12+256];
$L__BB7_36:
	add.s32 	%r215, %r78, 96;
	setp.ge.u32 	%p7, %r215, %r75;
	mov.u32 	%r975, %r990;
	@%p7 bra 	$L__BB7_38;
	ld.global.u32 	%r975, [%rd12+384];
$L__BB7_38:
	add.s32 	%r216, %r78, 128;
	setp.ge.u32 	%p8, %r216, %r75;
	mov.u32 	%r976, %r990;
	@%p8 bra 	$L__BB7_40;
	ld.global.u32 	%r976, [%rd12+512];
$L__BB7_40:
	add.s32 	%r217, %r78, 160;
	setp.ge.u32 	%p9, %r217, %r75;
	mov.u32 	%r977, %r990;
	@%p9 bra 	$L__BB7_42;
	ld.global.u32 	%r977, [%rd12+640];
$L__BB7_42:
	add.s32 	%r218, %r78, 192;
	setp.ge.u32 	%p10, %r218, %r75;
	mov.u32 	%r978, %r990;
	@%p10 bra 	$L__BB7_44;
	ld.global.u32 	%r978, [%rd12+768];
$L__BB7_44:
	add.s32 	%r219, %r78, 224;
	setp.ge.u32 	%p11, %r219, %r75;
	mov.u32 	%r979, %r990;
	@%p11 bra 	$L__BB7_46;
	ld.global.u32 	%r979, [%rd12+896];
$L__BB7_46:
	add.s32 	%r95, %r78, 256;
	setp.ge.u32 	%p12, %r95, %r75;
	mov.u32 	%r980, %r990;
	@%p12 bra 	$L__BB7_48;
	ld.global.u32 	%r980, [%rd12+1024];
$L__BB7_48:
	add.s32 	%r98, %r78, 288;
	setp.ge.u32 	%p13, %r98, %r75;
	mov.u32 	%r981, %r990;
	@%p13 bra 	$L__BB7_50;
	ld.global.u32 	%r981, [%rd12+1152];
$L__BB7_50:
	add.s32 	%r220, %r78, 320;
	setp.ge.u32 	%p14, %r220, %r75;
	mov.u32 	%r982, %r990;
	@%p14 bra 	$L__BB7_52;
	ld.global.u32 	%r982, [%rd12+1280];
$L__BB7_52:
	add.s32 	%r221, %r78, 352;
	setp.ge.u32 	%p15, %r221, %r75;
	mov.u32 	%r983, %r990;
	@%p15 bra 	$L__BB7_54;
	ld.global.u32 	%r983, [%rd12+1408];
$L__BB7_54:
	add.s32 	%r222, %r78, 384;
	setp.ge.u32 	%p16, %r222, %r75;
	mov.u32 	%r984, %r990;
	@%p16 bra 	$L__BB7_56;
	ld.global.u32 	%r984, [%rd12+1536];
$L__BB7_56:
	add.s32 	%r223, %r78, 416;
	setp.ge.u32 	%p17, %r223, %r75;
	mov.u32 	%r985, %r990;
	@%p17 bra 	$L__BB7_58;
	ld.global.u32 	%r985, [%rd12+1664];
$L__BB7_58:
	add.s32 	%r224, %r78, 448;
	setp.ge.u32 	%p18, %r224, %r75;
	mov.u32 	%r986, %r990;
	@%p18 bra 	$L__BB7_60;
	ld.global.u32 	%r986, [%rd12+1792];
$L__BB7_60:
	add.s32 	%r225, %r78, 480;
	setp.ge.u32 	%p19, %r225, %r75;
	mov.u32 	%r987, %r990;
	@%p19 bra 	$L__BB7_62;
	ld.global.u32 	%r987, [%rd12+1920];
$L__BB7_62:
	add.s32 	%r226, %r78, 512;
	setp.ge.u32 	%p20, %r226, %r75;
	mov.u32 	%r988, %r990;
	@%p20 bra 	$L__BB7_64;
	ld.global.u32 	%r988, [%rd12+2048];
$L__BB7_64:
	add.s32 	%r115, %r78, 544;
	setp.ge.u32 	%p21, %r115, %r75;
	mov.u32 	%r989, %r990;
	@%p21 bra 	$L__BB7_66;
	ld.global.u32 	%r989, [%rd12+2176];
$L__BB7_66:
	add.s32 	%r118, %r78, 576;
	setp.ge.u32 	%p22, %r118, %r75;
	@%p22 bra 	$L__BB7_68;
	ld.global.u32 	%r990, [%rd12+2304];
$L__BB7_68:
	// begin inline asm
	mov.u32 %r227, %laneid;
	// end inline asm
	shr.u32 	%r122, %r76, 5;
	mad.lo.s32 	%r228, %r122, 608, %r227;
	shl.b32 	%r229, %r228, 2;
	mov.u32 	%r230, _ZZN3cub18CUB_300001_SM_10006detail4scan16DeviceScanKernelINS2_10policy_hubIiiimN4cuda3std3__44plusIvEEE10Policy1000EN6thrust24THRUST_300001_SM_1000_NS6detail15normal_iteratorINSD_10device_ptrIiEEEESI_NS0_13ScanTileStateIiLb1EEES9_NS1_10InputValueIiPiEEmiLb0EiEEvT0_T1_T2_iT3_T4_T5_E12temp_storage;
	add.s32 	%r123, %r230, %r229;
	st.shared.u32 	[%r123], %r972;
	st.shared.u32 	[%r123+128], %r973;
	st.shared.u32 	[%r123+256], %r974;
	st.shared.u32 	[%r123+384], %r975;
	st.shared.u32 	[%r123+512], %r976;
	st.shared.u32 	[%r123+640], %r977;
	st.shared.u32 	[%r123+768], %r978;
	st.shared.u32 	[%r123+896], %r979;
	st.shared.u32 	[%r123+1024], %r980;
	st.shared.u32 	[%r123+1152], %r981;
	st.shared.u32 	[%r123+1280], %r982;
	st.shared.u32 	[%r123+1408], %r983;
	st.shared.u32 	[%r123+1536], %r984;
	st.shared.u32 	[%r123+1664], %r985;
	st.shared.u32 	[%r123+1792], %r986;
	st.shared.u32 	[%r123+1920], %r987;
	st.shared.u32 	[%r123+2048], %r988;
	st.shared.u32 	[%r123+2176], %r989;
	st.shared.u32 	[%r123+2304], %r990;
	bar.warp.sync 	-1;
	mad.lo.s32 	%r124, %r227, 72, %r123;
	ld.shared.u32 	%r125, [%r124];
	ld.shared.u32 	%r126, [%r124+4];
	ld.shared.u32 	%r127, [%r124+8];
	ld.shared.u32 	%r128, [%r124+12];
	ld.shared.u32 	%r129, [%r124+16];
	ld.shared.u32 	%r130, [%r124+20];
	ld.shared.u32 	%r131, [%r124+24];
	ld.shared.u32 	%r132, [%r124+28];
	ld.shared.u32 	%r133, [%r124+32];
	ld.shared.u32 	%r134, [%r124+36];
	ld.shared.u32 	%r135, [%r124+40];
	ld.shared.u32 	%r136, [%r124+44];
	ld.shared.u32 	%r137, [%r124+48];
	ld.shared.u32 	%r138, [%r124+52];
	ld.shared.u32 	%r139, [%r124+56];
	ld.shared.u32 	%r140, [%r124+60];
	ld.shared.u32 	%r141, [%r124+64];
	ld.shared.u32 	%r142, [%r124+68];
	ld.shared.u32 	%r143, [%r124+72];
	bar.sync 	0;
	setp.ne.s32 	%p23, %r4, 0;
	@%p23 bra 	$L__BB7_72;
	add.s32 	%r456, %r126, %r125;
	add.s32 	%r457, %r127, %r456;
	add.s32 	%r458, %r128, %r457;
	add.s32 	%r459, %r129, %r458;
	add.s32 	%r460, %r130, %r459;
	add.s32 	%r461, %r131, %r460;
	add.s32 	%r462, %r132, %r461;
	add.s32 	%r463, %r133, %r462;
	add.s32 	%r464, %r134, %r463;
	add.s32 	%r465, %r135, %r464;
	add.s32 	%r466, %r136, %r465;
	add.s32 	%r467, %r137, %r466;
	add.s32 	%r468, %r138, %r467;
	add.s32 	%r469, %r139, %r468;
	add.s32 	%r470, %r140, %r469;
	add.s32 	%r471, %r141, %r470;
	add.s32 	%r472, %r142, %r471;
	add.s32 	%r430, %r143, %r472;
	mov.b32 	%r428, 1;
	mov.b32 	%r453, 0;
	mov.b32 	%r455, -1;
	// begin inline asm
	{  .reg .s32 r0;  .reg .pred p;  shfl.sync.up.b32 r0|p, %r430, %r428, %r453, %r455;  @p add.s32 r0, r0, %r430;  mov.s32 %r426, r0;}
	// end inline asm
	mov.b32 	%r434, 2;
	// begin inline asm
	{  .reg .s32 r0;  .reg .pred p;  shfl.sync.up.b32 r0|p, %r426, %r434, %r453, %r455;  @p add.s32 r0, r0, %r426;  mov.s32 %r432, r0;}
	// end inline asm
	mov.b32 	%r440, 4;
	// begin inline asm
	{  .reg .s32 r0;  .reg .pred p;  shfl.sync.up.b32 r0|p, %r432, %r440, %r453, %r455;  @p add.s32 r0, r0, %r432;  mov.s32 %r438, r0;}
	// end inline asm
	mov.b32 	%r446, 8;
	// begin inline asm
	{  .reg .s32 r0;  .reg .pred p;  shfl.sync.up.b32 r0|p, %r438, %r446, %r453, %r455;  @p add.s32 r0, r0, %r438;  mov.s32 %r444, r0;}
	// end inline asm
	mov.b32 	%r452, 16;
	// begin inline asm
	{  .reg .s32 r0;  .reg .pred p;  shfl.sync.up.b32 r0|p, %r444, %r452, %r453, %r455;  @p add.s32 r0, r0, %r444;  mov.s32 %r450, r0;}
	// end inline asm
	setp.ne.s32 	%p66, %r227, 31;
	@%p66 bra 	$L__BB7_71;
	shl.b32 	%r473, %r122, 2;
	mov.u32 	%r474, _ZZN3cub18CUB_300001_SM_10006detail4scan16DeviceScanKernelINS2_10policy_hubIiiimN4cuda3std3__44plusIvEEE10Policy1000EN6thrust24THRUST_300001_SM_1000_NS6detail15normal_iteratorINSD_10device_ptrIiEEEESI_NS0_13ScanTileStateIiLb1EEES9_NS1_10InputValueIiPiEEmiLb0EiEEvT0_T1_T2_iT3_T4_T5_E12temp_storage;
	add.s32 	%r475, %r474, %r473;
	st.shared.u32 	[%r475+16], %r450;
$L__BB7_71:
	bar.sync 	0;
	ld.shared.v4.u32 	{%r476, %r477, %r478, %r479}, [_ZZN3cub18CUB_300001_SM_10006detail4scan16DeviceScanKernelINS2_10policy_hubIiiimN4cuda3std3__44plusIvEEE10Policy1000EN6thrust24THRUST_300001_SM_1000_NS6detail15normal_iteratorINSD_10device_ptrIiEEEESI_NS0_13ScanTileStateIiLb1EEES9_NS1_10InputValueIiPiEEmiLb0EiEEvT0_T1_T2_iT3_T4_T5_E12temp_storage+16];
	add.s32 	%r480, %r477, %r476;
	setp.eq.s32 	%p67, %r122, 2;
	selp.b32 	%r481, %r480, %r476, %p67;
	add.s32 	%r482, %r480, %r478;
	setp.eq.s32 	%p68, %r122, 3;
	selp.b32 	%r483, %r482, %r481, %p68;
	add.s32 	%r484, %r482, %r479;
	setp.eq.s32 	%p69, %r122, 4;
	selp.b32 	%r485, %r484, %r483, %p69;
	ld.shared.v4.u32 	{%r486, %r487, %r488, %r489}, [_ZZN3cub18CUB_300001_SM_10006detail4scan16DeviceScanKernelINS2_10policy_hubIiiimN4cuda3std3__44plusIvEEE10Policy1000EN6thrust24THRUST_300001_SM_1000_NS6detail15normal_iteratorINSD_10device_ptrIiEEEESI_NS0_13ScanTileStateIiLb1EEES9_NS1_10InputValueIiPiEEmiLb0EiEEvT0_T1_T2_iT3_T4_T5_E12temp_storage+32];
	add.s32 	%r490, %r484, %r486;
	setp.eq.s32 	%p70, %r122, 5;
	selp.b32 	%r491, %r490, %r485, %p70;
	add.s32 	%r492, %r490, %r487;
	setp.eq.s32 	%p71, %r122, 6;
	selp.b32 	%r493, %r492, %r491, %p71;
	add.s32 	%r494, %r492, %r488;
	setp.eq.s32 	%p72, %r122, 7;
	selp.b32 	%r495, %r494, %r493, %p72;
	add.s32 	%r496, %r494, %r489;
	setp.eq.s32 	%p73, %r122, 8;
	selp.b32 	%r497, %r496, %r495, %p73;
	ld.shared.v4.u32 	{%r498, %r499, %r500, %r501}, [_ZZN3cub18CUB_300001_SM_10006detail4scan16DeviceScanKernelINS2_10policy_hubIiiimN4cuda3std3__44plusIvEEE10Policy1000EN6thrust24THRUST_300001_SM_1000_NS6detail15normal_iteratorINSD_10device_ptrIiEEEESI_NS0_13ScanTileStateIiLb1EEES9_NS1_10InputValueIiPiEEmiLb0EiEEvT0_T1_T2_iT3_T4_T5_E12temp_storage+48];
	add.s32 	%r502, %r496, %r498;
	setp.eq.s32 	%p74, %r122, 9;
	selp.b32 	%r503, %r502, %r497, %p74;
	add.s32 	%r504, %r502, %r499;
	setp.eq.s32 	%p75, %r122, 10;
	selp.b32 	%r505, %r504, %r503, %p75;
	add.s32 	%r506, %r504, %r500;
	setp.eq.s32 	%p76, %r122, 11;
	selp.b32 	%r507, %r506, %r505, %p76;
	add.s32 	%r508, %r506, %r501;
	setp.eq.s32 	%p77, %r122, 12;
	selp.b32 	%r509, %r508, %r507, %p77;
	setp.lt.u32 	%p78, %r76, 32;
	selp.b32 	%r510, 0, %r509, %p78;
	setp.eq.s32 	%p79, %r227, 0;
	sub.s32 	%r511, %r450, %r430;
	selp.b32 	%r512, 0, %r511, %p79;
	add.s32 	%r513, %r512, %r959;
	add.s32 	%r1002, %r513, %r510;
	bra.uni 	$L__BB7_91;
$L__BB7_72:
	add.s32 	%r261, %r126, %r125;
	add.s32 	%r262, %r127, %r261;
	add.s32 	%r263, %r128, %r262;
	add.s32 	%r264, %r129, %r263;
	add.s32 	%r265, %r130, %r264;
	add.s32 	%r266, %r131, %r265;
	add.s32 	%r267, %r132, %r266;
	add.s32 	%r268, %r133, %r267;
	add.s32 	%r269, %r134, %r268;
	add.s32 	%r270, %r135, %r269;
	add.s32 	%r271, %r136, %r270;
	add.s32 	%r272, %r137, %r271;
	add.s32 	%r273, %r138, %r272;
	add.s32 	%r274, %r139, %r273;
	add.s32 	%r275, %r140, %r274;
	add.s32 	%r276, %r141, %r275;
	add.s32 	%r277, %r142, %r276;
	add.s32 	%r235, %r143, %r277;
	mov.b32 	%r233, 1;
	mov.b32 	%r258, 0;
	mov.b32 	%r260, -1;
	// begin inline asm
	{  .reg .s32 r0;  .reg .pred p;  shfl.sync.up.b32 r0|p, %r235, %r233, %r258, %r260;  @p add.s32 r0, r0, %r235;  mov.s32 %r231, r0;}
	// end inline asm
	mov.b32 	%r239, 2;
	// begin inline asm
	{  .reg .s32 r0;  .reg .pred p;  shfl.sync.up.b32 r0|p, %r231, %r239, %r258, %r260;  @p add.s32 r0, r0, %r231;  mov.s32 %r237, r0;}
	// end inline asm
	mov.b32 	%r245, 4;
	// begin inline asm
	{  .reg .s32 r0;  .reg .pred p;  shfl.sync.up.b32 r0|p, %r237, %r245, %r258, %r260;  @p add.s32 r0, r0, %r237;  mov.s32 %r243, r0;}
	// end inline asm
	mov.b32 	%r251, 8;
	// begin inline asm
	{  .reg .s32 r0;  .reg .pred p;  shfl.sync.up.b32 r0|p, %r243, %r251, %r258, %r260;  @p add.s32 r0, r0, %r243;  mov.s32 %r249, r0;}
	// end inline asm
	mov.b32 	%r257, 16;
	// begin inline asm
	{  .reg .s32 r0;  .reg .pred p;  shfl.sync.up.b32 r0|p, %r249, %r257, %r258, %r260;  @p add.s32 r0, r0, %r249;  mov.s32 %r255, r0;}
	// end inline asm
	setp.ne.s32 	%p24, %r227, 31;
	@%p24 bra 	$L__BB7_74;
	shl.b32 	%r278, %r122, 2;
	mov.u32 	%r279, _ZZN3cub18CUB_300001_SM_10006detail4scan16DeviceScanKernelINS2_10policy_hubIiiimN4cuda3std3__44plusIvEEE10Policy1000EN6thrust24THRUST_300001_SM_1000_NS6detail15normal_iteratorINSD_10device_ptrIiEEEESI_NS0_13ScanTileStateIiLb1EEES9_NS1_10InputValueIiPiEEmiLb0EiEEvT0_T1_T2_iT3_T4_T5_E12temp_storage;
	add.s32 	%r280, %r279, %r278;
	st.shared.u32 	[%r280+16], %r255;
$L__BB7_74:
	sub.s32 	%r281, %r255, %r235;
	bar.sync 	0;
	ld.shared.v4.u32 	{%r282, %r283, %r284, %r285}, [_ZZN3cub18CUB_300001_SM_10006detail4scan16DeviceScanKernelINS2_10policy_hubIiiimN4cuda3std3__44plusIvEEE10Policy1000EN6thrust24THRUST_300001_SM_1000_NS6detail15normal_iteratorINSD_10device_ptrIiEEEESI_NS0_13ScanTileStateIiLb1EEES9_NS1_10InputValueIiPiEEmiLb0EiEEvT0_T1_T2_iT3_T4_T5_E12temp_storage+16];
	add.s32 	%r286, %r283, %r282;
	setp.eq.s32 	%p25, %r122, 2;
	selp.b32 	%r287, %r286, %r282, %p25;
	add.s32 	%r288, %r286, %r284;
	setp.eq.s32 	%p26, %r122, 3;
	selp.b32 	%r289, %r288, %r287, %p26;
	add.s32 	%r290, %r288, %r285;
	setp.eq.s32 	%p27, %r122, 4;
	selp.b32 	%r291, %r290, %r289, %p27;
	ld.shared.v4.u32 	{%r292, %r293, %r294, %r295}, [_ZZN3cub18CUB_300001_SM_10006detail4scan16DeviceScanKernelINS2_10policy_hubIiiimN4cuda3std3__44plusIvEEE10Policy1000EN6thrust24THRUST_300001_SM_1000_NS6detail15normal_iteratorINSD_10device_ptrIiEEEESI_NS0_13ScanTileStateIiLb1EEES9_NS1_10InputValueIiPiEEmiLb0EiEEvT0_T1_T2_iT3_T4_T5_E12temp_storage+32];
	add.s32 	%r296, %r290, %r292;
	setp.eq.s32 	%p28, %r122, 5;
	selp.b32 	%r297, %r296, %r291, %p28;
	add.s32 	%r298, %r296, %r293;
	setp.eq.s32 	%p29, %r122, 6;
	selp.b32 	%r299, %r298, %r297, %p29;
	add.s32 	%r300, %r298, %r294;
	setp.eq.s32 	%p30, %r122, 7;
	selp.b32 	%r301, %r300, %r299, %p30;
	add.s32 	%r302, %r300, %r295;
	setp.eq.s32 	%p31, %r122, 8;
	selp.b32 	%r303, %r302, %r301, %p31;
	ld.shared.v4.u32 	{%r304, %r305, %r306, %r307}, [_ZZN3cub18CUB_300001_SM_10006detail4scan16DeviceScanKernelINS2_10policy_hubIiiimN4cuda3std3__44plusIvEEE10Policy1000EN6thrust24THRUST_300001_SM_1000_NS6detail15normal_iteratorINSD_10device_ptrIiEEEESI_NS0_13ScanTileStateIiLb1EEES9_NS1_10InputValueIiPiEEmiLb0EiEEvT0_T1_T2_iT3_T4_T5_E12temp_storage+48];
	add.s32 	%r308, %r302, %r304;
	setp.eq.s32 	%p32, %r122, 9;
	selp.b32 	%r309, %r308, %r303, %p32;
	add.s32 	%r310, %r308, %r305;
	setp.eq.s32 	%p33, %r122, 10;
	selp.b32 	%r311, %r310, %r309, %p33;
	add.s32 	%r312, %r310, %r306;
	setp.eq.s32 	%p34, %r122, 11;
	selp.b32 	%r313, %r312, %r311, %p34;
	add.s32 	%r314, %r312, %r307;
	setp.eq.s32 	%p35, %r122, 12;
	selp.b32 	%r315, %r314, %r313, %p35;
	ld.shared.u32 	%r316, [_ZZN3cub18CUB_300001_SM_10006detail4scan16DeviceScanKernelINS2_10policy_hubIiiimN4cuda3std3__44plusIvEEE10Policy1000EN6thrust24THRUST_300001_SM_1000_NS6detail15normal_iteratorINSD_10device_ptrIiEEEESI_NS0_13ScanTileStateIiLb1EEES9_NS1_10InputValueIiPiEEmiLb0EiEEvT0_T1_T2_iT3_T4_T5_E12temp_storage+64];
	add.s32 	%r149, %r314, %r316;
	setp.gt.u32 	%p36, %r76, 31;
	setp.lt.u32 	%p37, %r76, 32;
	setp.eq.s32 	%p38, %r227, 0;
	selp.b32 	%r317, 0, %r281, %p38;
	add.s32 	%r1001, %r315, %r317;
	selp.b32 	%r151, %r281, %r1001, %p37;
	@%p36 bra 	$L__BB7_90;
	setp.ne.s32 	%p39, %r76, 0;
	mul.wide.s32 	%rd24, %r4, 8;
	add.s64 	%rd13, %rd18, %rd24;
	@%p39 bra 	$L__BB7_77;
	st.shared.u32 	[_ZZN3cub18CUB_300001_SM_10006detail4scan16DeviceScanKernelINS2_10policy_hubIiiimN4cuda3std3__44plusIvEEE10Policy1000EN6thrust24THRUST_300001_SM_1000_NS6detail15normal_iteratorINSD_10device_ptrIiEEEESI_NS0_13ScanTileStateIiLb1EEES9_NS1_10InputValueIiPiEEmiLb0EiEEvT0_T1_T2_iT3_T4_T5_E12temp_storage+12], %r149;
	add.s64 	%rd25, %rd13, 256;
	mov.b32 	%r318, 100;
	// begin inline asm
	st.relaxed.gpu.v2.u32 [%rd25], {%r318, %r149};
	// end inline asm
$L__BB7_77:
	not.b32 	%r324, %r76;
	add.s32 	%r997, %r4, %r324;
	mov.b32 	%r320, 550;
	// begin inline asm
	nanosleep.u32 %r320;
	// end inline asm
	mul.wide.s32 	%rd27, %r997, 8;
	add.s64 	%rd28, %rd18, %rd27;
	add.s64 	%rd26, %rd28, 256;
	// begin inline asm
	ld.relaxed.gpu.v2.u32 {%r998, %r992}, [%rd26];
	// end inline asm
	mov.b32 	%r993, 478;
$L__BB7_78:
	setp.eq.s32 	%p40, %r998, 99;
	mov.b32 	%r325, -1;
	vote.sync.any.pred 	%p41, %p40, %r325;
	not.pred 	%p42, %p41;
	@%p42 bra 	$L__BB7_80;
	// begin inline asm
	nanosleep.u32 %r993;
	// end inline asm
	shr.u32 	%r993, %r993, 1;
	// begin inline asm
	ld.relaxed.gpu.v2.u32 {%r998, %r992}, [%rd26];
	// end inline asm
	bra.uni 	$L__BB7_78;
$L__BB7_80:
	setp.eq.s32 	%p43, %r998, 101;
	mov.b32 	%r352, -1;
	vote.sync.ballot.b32 	%r354, %p43, %r352;
	// begin inline asm
	mov.u32 %r327, %lanemask_ge;
	// end inline asm
	and.b32  	%r355, %r354, %r327;
	or.b32  	%r356, %r355, -2147483648;
	add.s32 	%r357, %r356, -1;
	not.b32 	%r358, %r356;
	and.b32  	%r359, %r358, %r357;
	popc.b32 	%r331, %r359;
	mov.b32 	%r330, 1;
	// begin inline asm
	shfl.sync.down.b32 %r328, %r992, %r330, %r331, %r352;
	// end inline asm
	setp.lt.s32 	%p45, %r227, %r331;
	selp.b32 	%r360, %r328, 0, %p45;
	add.s32 	%r334, %r360, %r992;
	mov.b32 	%r335, 2;
	// begin inline asm
	shfl.sync.down.b32 %r333, %r334, %r335, %r331, %r352;
	// end inline asm
	add.s32 	%r361, %r227, 2;
	setp.gt.s32 	%p46, %r361, %r331;
	selp.b32 	%r362, 0, %r333, %p46;
	add.s32 	%r339, %r334, %r362;
	mov.b32 	%r340, 4;
	// begin inline asm
	shfl.sync.down.b32 %r338, %r339, %r340, %r331, %r352;
	// end inline asm
	add.s32 	%r363, %r227, 4;
	setp.gt.s32 	%p47, %r363, %r331;
	selp.b32 	%r364, 0, %r338, %p47;
	add.s32 	%r344, %r339, %r364;
	mov.b32 	%r345, 8;
	// begin inline asm
	shfl.sync.down.b32 %r343, %r344, %r345, %r331, %r352;
	// end inline asm
	add.s32 	%r365, %r227, 8;
	setp.gt.s32 	%p48, %r365, %r331;
	selp.b32 	%r366, 0, %r343, %p48;
	add.s32 	%r349, %r344, %r366;
	mov.b32 	%r350, 16;
	// begin inline asm
	shfl.sync.down.b32 %r348, %r349, %r350, %r331, %r352;
	// end inline asm
	add.s32 	%r367, %r227, 16;
	setp.gt.s32 	%p49, %r367, %r331;
	selp.b32 	%r368, 0, %r348, %p49;
	add.s32 	%r994, %r349, %r368;
	add.s64 	%rd14, %rd18, 256;
	mov.b32 	%r995, 478;
$L__BB7_81:
	setp.ne.s32 	%p50, %r998, 101;
	mov.b32 	%r369, -1;
	vote.sync.all.pred 	%p51, %p50, %r369;
	not.pred 	%p52, %p51;
	@%p52 bra 	$L__BB7_86;
	shr.u32 	%r995, %r995, 1;
	mul.wide.s32 	%rd31, %r997, 8;
	add.s64 	%rd32, %rd14, %rd31;
	add.s64 	%rd30, %rd32, -256;
	// begin inline asm
	ld.relaxed.gpu.v2.u32 {%r998, %r999}, [%rd30];
	// end inline asm
	mov.u32 	%r1000, %r995;
$L__BB7_83:
	setp.eq.s32 	%p56, %r998, 99;
	mov.b32 	%r377, -1;
	vote.sync.any.pred 	%p57, %p56, %r377;
	not.pred 	%p58, %p57;
	@%p58 bra 	$L__BB7_85;
	// begin inline asm
	nanosleep.u32 %r1000;
	// end inline asm
	shr.u32 	%r1000, %r1000, 1;
	// begin inline asm
	ld.relaxed.gpu.v2.u32 {%r998, %r999}, [%rd30];
	// end inline asm
	bra.uni 	$L__BB7_83;
$L__BB7_85:
	setp.eq.s32 	%p59, %r998, 101;
	mov.b32 	%r403, -1;
	vote.sync.ballot.b32 	%r404, %p59, %r403;
	and.b32  	%r405, %r404, %r327;
	or.b32  	%r406, %r405, -2147483648;
	add.s32 	%r407, %r406, -1;
	not.b32 	%r408, %r406;
	and.b32  	%r409, %r408, %r407;
	popc.b32 	%r382, %r409;
	mov.b32 	%r381, 1;
	// begin inline asm
	shfl.sync.down.b32 %r379, %r999, %r381, %r382, %r403;
	// end inline asm
	setp.lt.s32 	%p61, %r227, %r382;
	selp.b32 	%r410, %r379, 0, %p61;
	add.s32 	%r385, %r410, %r999;
	mov.b32 	%r386, 2;
	// begin inline asm
	shfl.sync.down.b32 %r384, %r385, %r386, %r382, %r403;
	// end inline asm
	add.s32 	%r411, %r227, 2;
	setp.gt.s32 	%p62, %r411, %r382;
	selp.b32 	%r412, 0, %r384, %p62;
	add.s32 	%r390, %r385, %r412;
	mov.b32 	%r391, 4;
	// begin inline asm
	shfl.sync.down.b32 %r389, %r390, %r391, %r382, %r403;
	// end inline asm
	add.s32 	%r413, %r227, 4;
	setp.gt.s32 	%p63, %r413, %r382;
	selp.b32 	%r414, 0, %r389, %p63;
	add.s32 	%r395, %r390, %r414;
	mov.b32 	%r396, 8;
	// begin inline asm
	shfl.sync.down.b32 %r394, %r395, %r396, %r382, %r403;
	// end inline asm
	add.s32 	%r415, %r227, 8;
	setp.gt.s32 	%p64, %r415, %r382;
	selp.b32 	%r416, 0, %r394, %p64;
	add.s32 	%r400, %r395, %r416;
	mov.b32 	%r401, 16;
	// begin inline asm
	shfl.sync.down.b32 %r399, %r400, %r401, %r382, %r403;
	// end inline asm
	add.s32 	%r417, %r227, 16;
	setp.gt.s32 	%p65, %r417, %r382;
	selp.b32 	%r418, 0, %r399, %p65;
	add.s32 	%r419, %r418, %r994;
	add.s32 	%r994, %r419, %r400;
	add.s32 	%r997, %r997, -32;
	bra.uni 	$L__BB7_81;
$L__BB7_86:
	@%p39 bra 	$L__BB7_88;
	add.s32 	%r372, %r994, %r149;
	add.s64 	%rd29, %rd13, 256;
	mov.b32 	%r371, 101;
	// begin inline asm
	st.relaxed.gpu.v2.u32 [%rd29], {%r371, %r372};
	// end inline asm
	st.shared.u32 	[_ZZN3cub18CUB_300001_SM_10006detail4scan16DeviceScanKernelINS2_10policy_hubIiiimN4cuda3std3__44plusIvEEE10Policy1000EN6thrust24THRUST_300001_SM_1000_NS6detail15normal_iteratorINSD_10device_ptrIiEEEESI_NS0_13ScanTileStateIiLb1EEES9_NS1_10InputValueIiPiEEmiLb0EiEEvT0_T1_T2_iT3_T4_T5_E12temp_storage+4], %r994;
	st.shared.u32 	[_ZZN3cub18CUB_300001_SM_10006detail4scan16DeviceScanKernelINS2_10policy_hubIiiimN4cuda3std3__44plusIvEEE10Policy1000EN6thrust24THRUST_300001_SM_1000_NS6detail15normal_iteratorINSD_10device_ptrIiEEEESI_NS0_13ScanTileStateIiLb1EEES9_NS1_10InputValueIiPiEEmiLb0EiEEvT0_T1_T2_iT3_T4_T5_E12temp_storage+8], %r372;
$L__BB7_88:
	setp.ne.s32 	%p54, %r227, 0;
	mov.u32 	%r1001, %r151;
	@%p54 bra 	$L__BB7_90;
	st.shared.u32 	[_ZZN3cub18CUB_300001_SM_10006detail4scan16DeviceScanKernelINS2_10policy_hubIiiimN4cuda3std3__44plusIvEEE10Policy1000EN6thrust24THRUST_300001_SM_1000_NS6detail15normal_iteratorINSD_10device_ptrIiEEEESI_NS0_13ScanTileStateIiLb1EEES9_NS1_10InputValueIiPiEEmiLb0EiEEvT0_T1_T2_iT3_T4_T5_E12temp_storage+84], %r994;
	mov.u32 	%r1001, %r994;
$L__BB7_90:
	bar.sync 	0;
	setp.eq.s32 	%p55, %r76, 0;
	ld.shared.u32 	%r373, [_ZZN3cub18CUB_300001_SM_10006detail4scan16DeviceScanKernelINS2_10policy_hubIiiimN4cuda3std3__44plusIvEEE10Policy1000EN6thrust24THRUST_300001_SM_1000_NS6detail15normal_iteratorINSD_10device_ptrIiEEEESI_NS0_13ScanTileStateIiLb1EEES9_NS1_10InputValueIiPiEEmiLb0EiEEvT0_T1_T2_iT3_T4_T5_E12temp_storage+84];
	selp.b32 	%r374, 0, %r373, %p55;
	add.s32 	%r1002, %r374, %r1001;
$L__BB7_91:
	add.s32 	%r514, %r1002, %r125;
	add.s32 	%r515, %r126, %r514;
	add.s32 	%r516, %r127, %r515;
	add.s32 	%r517, %r128, %r516;
	add.s32 	%r518, %r129, %r517;
	add.s32 	%r519, %r130, %r518;
	add.s32 	%r520, %r131, %r519;
	add.s32 	%r521, %r132, %r520;
	add.s32 	%r522, %r133, %r521;
	add.s32 	%r523, %r134, %r522;
	add.s32 	%r524, %r135, %r523;
	add.s32 	%r525, %r136, %r524;
	add.s32 	%r526, %r137, %r525;
	add.s32 	%r527, %r138, %r526;
	add.s32 	%r528, %r139, %r527;
	add.s32 	%r529, %r140, %r528;
	add.s32 	%r530, %r141, %r529;
	add.s32 	%r531, %r142, %r530;
	bar.sync 	0;
	st.shared.u32 	[%r124], %r1002;
	st.shared.u32 	[%r124+4], %r514;
	st.shared.u32 	[%r124+8], %r515;
	st.shared.u32 	[%r124+12], %r516;
	st.shared.u32 	[%r124+16], %r517;
	st.shared.u32 	[%r124+20], %r518;
	st.shared.u32 	[%r124+24], %r519;
	st.shared.u32 	[%r124+28], %r520;
	st.shared.u32 	[%r124+32], %r521;
	st.shared.u32 	[%r124+36], %r522;
	st.shared.u32 	[%r124+40], %r523;
	st.shared.u32 	[%r124+44], %r524;
	st.shared.u32 	[%r124+48], %r525;
	st.shared.u32 	[%r124+52], %r526;
	st.shared.u32 	[%r124+56], %r527;
	st.shared.u32 	[%r124+60], %r528;
	st.shared.u32 	[%r124+64], %r529;
	st.shared.u32 	[%r124+68], %r530;
	st.shared.u32 	[%r124+72], %r531;
	bar.warp.sync 	-1;
	ld.shared.u32 	%r185, [%r123];
	ld.shared.u32 	%r186, [%r123+128];
	ld.shared.u32 	%r187, [%r123+256];
	ld.shared.u32 	%r188, [%r123+384];
	ld.shared.u32 	%r189, [%r123+512];
	ld.shared.u32 	%r190, [%r123+640];
	ld.shared.u32 	%r191, [%r123+768];
	ld.shared.u32 	%r192, [%r123+896];
	ld.shared.u32 	%r193, [%r123+1024];
	ld.shared.u32 	%r194, [%r123+1152];
	ld.shared.u32 	%r195, [%r123+1280];
	ld.shared.u32 	%r196, [%r123+1408];
	ld.shared.u32 	%r197, [%r123+1536];
	ld.shared.u32 	%r198, [%r123+1664];
	ld.shared.u32 	%r199, [%r123+1792];
	ld.shared.u32 	%r200, [%r123+1920];
	ld.shared.u32 	%r201, [%r123+2048];
	ld.shared.u32 	%r202, [%r123+2176];
	ld.shared.u32 	%r203, [%r123+2304];
	setp.ne.s32 	%p80, %r76, 0;
	@%p80 bra 	$L__BB7_93;
	st.volatile.shared.u32 	[_ZZN3cub18CUB_300001_SM_10006detail4scan16DeviceScanKernelINS2_10policy_hubIiiimN4cuda3std3__44plusIvEEE10Policy1000EN6thrust24THRUST_300001_SM_1000_NS6detail15normal_iteratorINSD_10device_ptrIiEEEESI_NS0_13ScanTileStateIiLb1EEES9_NS1_10InputValueIiPiEEmiLb0EiEEvT0_T1_T2_iT3_T4_T5_E12temp_storage+31616], %r75;
$L__BB7_93:
	bar.sync 	0;
	ld.volatile.shared.u32 	%r204, [_ZZN3cub18CUB_300001_SM_10006detail4scan16DeviceScanKernelINS2_10policy_hubIiiimN4cuda3std3__44plusIvEEE10Policy1000EN6thrust24THRUST_300001_SM_1000_NS6detail15normal_iteratorINSD_10device_ptrIiEEEESI_NS0_13ScanTileStateIiLb1EEES9_NS1_10InputValueIiPiEEmiLb0EiEEvT0_T1_T2_iT3_T4_T5_E12temp_storage+31616];
	cvt.u64.u32 	%rd39, %r78;
	add.s64 	%rd40, %rd5, %rd39;
	setp.ge.s32 	%p81, %r78, %r204;
	shl.b64 	%rd41, %rd40, 2;
	add.s64 	%rd15, %rd4, %rd41;
	@%p81 bra 	$L__BB7_95;
	st.global.u32 	[%rd15], %r185;
$L__BB7_95:
	mov.u32 	%r532, %tid.x;
	and.b32  	%r533, %r532, 992;
	mul.lo.s32 	%r534, %r533, 19;
	and.b32  	%r535, %r532, 31;
	or.b32  	%r536, %r534, %r535;
	add.s32 	%r537, %r536, 32;
	setp.ge.s32 	%p82, %r537, %r204;
	@%p82 bra 	$L__BB7_97;
	st.global.u32 	[%rd15+128], %r186;
$L__BB7_97:
	add.s32 	%r543, %r536, 64;
	setp.ge.s32 	%p83, %r543, %r204;
	@%p83 bra 	$L__BB7_99;
	st.global.u32 	[%rd15+256], %r187;
$L__BB7_99:
	add.s32 	%r549, %r536, 96;
	setp.ge.s32 	%p84, %r549, %r204;
	@%p84 bra 	$L__BB7_101;
	st.global.u32 	[%rd15+384], %r188;
$L__BB7_101:
	add.s32 	%r555, %r536, 128;
	setp.ge.s32 	%p85, %r555, %r204;
	@%p85 bra 	$L__BB7_103;
	st.global.u32 	[%rd15+512], %r189;
$L__BB7_103:
	add.s32 	%r561, %r536, 160;
	setp.ge.s32 	%p86, %r561, %r204;
	@%p86 bra 	$L__BB7_105;
	st.global.u32 	[%rd15+640], %r190;
$L__BB7_105:
	add.s32 	%r567, %r536, 192;
	setp.ge.s32 	%p87, %r567, %r204;
	@%p87 bra 	$L__BB7_107;
	st.global.u32 	[%rd15+768], %r191;
$L__BB7_107:
	add.s32 	%r573, %r536, 224;
	setp.ge.s32 	%p88, %r573, %r204;
	@%p88 bra 	$L__BB7_109;
	st.global.u32 	[%rd15+896], %r192;
$L__BB7_109:
	setp.ge.s32 	%p89, %r95, %r204;
	@%p89 bra 	$L__BB7_111;
	st.global.u32 	[%rd15+1024], %r193;
$L__BB7_111:
	setp.ge.s32 	%p90, %r98, %r204;
	@%p90 bra 	$L__BB7_113;
	st.global.u32 	[%rd15+1152], %r194;
$L__BB7_113:
	add.s32 	%r579, %r536, 320;
	setp.ge.s32 	%p91, %r579, %r204;
	@%p91 bra 	$L__BB7_115;
	st.global.u32 	[%rd15+1280], %r195;
$L__BB7_115:
	add.s32 	%r585, %r536, 352;
	setp.ge.s32 	%p92, %r585, %r204;
	@%p92 bra 	$L__BB7_117;
	st.global.u32 	[%rd15+1408], %r196;
$L__BB7_117:
	add.s32 	%r591, %r536, 384;
	setp.ge.s32 	%p93, %r591, %r204;
	@%p93 bra 	$L__BB7_119;
	st.global.u32 	[%rd15+1536], %r197;
$L__BB7_119:
	add.s32 	%r597, %r536, 416;
	setp.ge.s32 	%p94, %r597, %r204;
	@%p94 bra 	$L__BB7_121;
	st.global.u32 	[%rd15+1664], %r198;
$L__BB7_121:
	add.s32 	%r603, %r536, 448;
	setp.ge.s32 	%p95, %r603, %r204;
	@%p95 bra 	$L__BB7_123;
	st.global.u32 	[%rd15+1792], %r199;
$L__BB7_123:
	add.s32 	%r609, %r536, 480;
	setp.ge.s32 	%p96, %r609, %r204;
	@%p96 bra 	$L__BB7_125;
	st.global.u32 	[%rd15+1920], %r200;
$L__BB7_125:
	add.s32 	%r615, %r536, 512;
	setp.ge.s32 	%p97, %r615, %r204;
	@%p97 bra 	$L__BB7_127;
	st.global.u32 	[%rd15+2048], %r201;
$L__BB7_127:
	setp.ge.s32 	%p98, %r115, %r204;
	@%p98 bra 	$L__BB7_129;
	st.global.u32 	[%rd15+2176], %r202;
$L__BB7_129:
	setp.ge.s32 	%p99, %r118, %r204;
	@%p99 bra 	$L__BB7_131;
	st.global.u32 	[%rd15+2304], %r203;
$L__BB7_131:
	ret;

}


// ===== COMPILED SASS (sm_100) =====

	.target	sm_100

	.elftype	@"ET_EXEC"


//--------------------- .note.nv.tkinfo           --------------------------
	.section	.note.nv.tkinfo,"",@"SHT_NOTE"
	.sectionflags	@"SHF_NOTE_NV_TKINFO"
	.tkinfo
        /*0018*/ 	.word	0x00000002
        /*0030*/ 	.string	""
        /*0030*/ 	.string	"ptxas"
        /*0030*/ 	.string	"Cuda compilation tools, release 13.0, V13.0.88"
        /*0030*/ 	.string	"Build cuda_13.0.r13.0/compiler.36424714_0"
        /*0030*/ 	.string	"-arch sm_100 -m 64 "



//--------------------- .note.nv.cuinfo           --------------------------
	.section	.note.nv.cuinfo,"",@"SHT_NOTE"
	.sectionflags	@"SHF_NOTE_NV_CUINFO"
        /*0018*/ 	.short	0x0002
        /*001a*/ 	.short	0x0064
        /*001c*/ 	.short	0x0082
	.zero		2


//--------------------- .nv.info                  --------------------------
	.section	.nv.info,"",@"SHT_CUDA_INFO"
	.align	4


	//----- nvinfo : EIATTR_REGCOUNT
	.align		4
        /*0000*/ 	.byte	0x04, 0x2f
        /*0002*/ 	.short	(.L_44 - .L_43)
	.align		4
.L_43:
        /*0004*/ 	.word	index@(_Z17block_scan_kernelPiS_S_i)
        /*0008*/ 	.word	0x00000010


	//----- nvinfo : EIATTR_FRAME_SIZE
	.align		4
.L_44:
        /*000c*/ 	.byte	0x04, 0x11
        /*000e*/ 	.short	(.L_46 - .L_45)
	.align		4
.L_45:
        /*0010*/ 	.word	index@(_Z17block_scan_kernelPiS_S_i)
        /*0014*/ 	.word	0x00000000


	//----- nvinfo : EIATTR_REGCOUNT
	.align		4
.L_46:
        /*0018*/ 	.byte	0x04, 0x2f
        /*001a*/ 	.short	(.L_48 - .L_47)
	.align		4
.L_47:
        /*001c*/ 	.word	index@(_Z21add_block_sums_kernelPiS_i)
        /*0020*/ 	.word	0x0000000c


	//----- nvinfo : EIATTR_FRAME_SIZE
	.align		4
.L_48:
        /*0024*/ 	.byte	0x04, 0x11
        /*0026*/ 	.short	(.L_50 - .L_49)
	.align		4
.L_49:
        /*0028*/ 	.word	index@(_Z21add_block_sums_kernelPiS_i)
        /*002c*/ 	.word	0x00000000


	//----- nvinfo : EIATTR_REGCOUNT
	.align		4
.L_50:
        /*0030*/ 	.byte	0x04, 0x2f
        /*0032*/ 	.short	(.L_52 - .L_51)
	.align		4
.L_51:
        /*0034*/ 	.word	index@(_ZN3cub18CUB_300001_SM_10006detail11EmptyKernelIvEEvv)
        /*0038*/ 	.word	0x00000004


	//----- nvinfo : EIATTR_FRAME_SIZE
	.align		4
.L_52:
        /*003c*/ 	.byte	0x04, 0x11
        /*003e*/ 	.short	(.L_54 - .L_53)
	.align		4
.L_53:
        /*0040*/ 	.word	index@(_ZN3cub18CUB_300001_SM_10006detail11EmptyKernelIvEEvv)
        /*0044*/ 	.word	0x00000000


	//----- nvinfo : EIATTR_REGCOUNT
	.align		4
.L_54:
        /*0048*/ 	.byte	0x04, 0x2f
        /*004a*/ 	.short	(.L_56 - .L_55)
	.align		4
.L_55:
        /*004c*/ 	.word	index@(_ZN3cub18CUB_300001_SM_10006detail8for_each13static_kernelINS2_12policy_hub_t12policy_500_tEmN6thrust24THRUST_300001_SM_1000_NS8cuda_cub20__uninitialized_fill7functorINS7_10device_ptrIiEEiEEEEvT0_T1_)
        /*0050*/ 	.word	0x00000008


	//----- nvinfo : EIATTR_FRAME_SIZE
	.align		4
.L_56:
        /*0054*/ 	.byte	0x04, 0x11
        /*0056*/ 	.short	(.L_58 - .L_57)
	.align		4
.L_57:
        /*0058*/ 	.word	index@(_ZN3cub18CUB_300001_SM_10006detail8for_each13static_kernelINS2_12policy_hub_t12policy_500_tEmN6thrust24THRUST_300001_SM_1000_NS8cuda_cub20__uninitialized_fill7functorINS7_10device_ptrIiEEiEEEEvT0_T1_)
        /*005c*/ 	.word	0x00000000


	//----- nvinfo : EIATTR_REGCOUNT
	.align		4
.L_58:
        /*0060*/ 	.byte	0x04, 0x2f
        /*0062*/ 	.short	(.L_60 - .L_59)
	.align		4
.L_59:
        /*0064*/ 	.word	index@(_ZN3cub18CUB_300001_SM_10006detail4scan20DeviceScanInitKernelINS0_13ScanTileStateIiLb1EEEEEvT_i)
        /*0068*/ 	.word	0x00000008


	//----- nvinfo : EIATTR_FRAME_SIZE
	.align		4
.L_60:
        /*006c*/ 	.byte	0x04, 0x11
        /*006e*/ 	.short	(.L_62 - .L_61)
	.align		4
.L_61:
        /*0070*/ 	.word	index@(_ZN3cub18CUB_300001_SM_10006detail4scan20DeviceScanInitKernelINS0_13ScanTileStateIiLb1EEEEEvT_i)
        /*0074*/ 	.word	0x00000000


	//----- nvinfo : EIATTR_REGCOUNT
	.align		4
.L_62:
        /*0078*/ 	.byte	0x04, 0x2f
        /*007a*/ 	.short	(.L_64 - .L_63)
	.align		4
.L_63:
        /*007c*/ 	.word	index@(_ZN3cub18CUB_300001_SM_10006detail4scan16DeviceScanKernelINS2_10policy_hubIiiijN4cuda3std3__44plusIvEEE10Policy1000EPiSC_NS0_13ScanTileStateIiLb1EEES9_NS1_10InputValueIiSC_EEjiLb0EiEEvT0_T1_T2_iT3_T4_T5_)
        /*0080*/ 	.word	0x00000038


	//----- nvinfo : EIATTR_FRAME_SIZE
	.align		4
.L_64:
        /*0084*/ 	.byte	0x04, 0x11
        /*0086*/ 	.short	(.L_66 - .L_65)
	.align		4
.L_65:
        /*0088*/ 	.word	index@(_ZN3cub18CUB_300001_SM_10006detail4scan16DeviceScanKernelINS2_10policy_hubIiiijN4cuda3std3__44plusIvEEE10Policy1000EPiSC_NS0_13ScanTileStateIiLb1EEES9_NS1_10InputValueIiSC_EEjiLb0EiEEvT0_T1_T2_iT3_T4_T5_)
        /*008c*/ 	.word	0x00000000


	//----- nvinfo : EIATTR_REGCOUNT
	.align		4
.L_66:
        /*0090*/ 	.byte	0x04, 0x2f
        /*0092*/ 	.short	(.L_68 - .L_67)
	.align		4
.L_67:
        /*0094*/ 	.word	index@(_ZN3cub18CUB_300001_SM_10006detail4scan16DeviceScanKernelINS2_10policy_hubIiiijN4cuda3std3__44plusIvEEE10Policy1000EN6thrust24THRUST_300001_SM_1000_NS6detail15normal_iteratorINSD_10device_ptrIiEEEESI_NS0_13ScanTileStateIiLb1EEES9_NS1_10InputValueIiPiEEjiLb0EiEEvT0_T1_T2_iT3_T4_T5_)
        /*0098*/ 	.word	0x00000038


	//----- nvinfo : EIATTR_FRAME_SIZE
	.align		4
.L_68:
        /*009c*/ 	.byte	0x04, 0x11
        /*009e*/ 	.short	(.L_70 - .L_69)
	.align		4
.L_69:
        /*00a0*/ 	.word	index@(_ZN3cub18CUB_300001_SM_10006detail4scan16DeviceScanKernelINS2_10policy_hubIiiijN4cuda3std3__44plusIvEEE10Policy1000EN6thrust24THRUST_300001_SM_1000_NS6detail15normal_iteratorINSD_10device_ptrIiEEEESI_NS0_13ScanTileStateIiLb1EEES9_NS1_10InputValueIiPiEEjiLb0EiEEvT0_T1_T2_iT3_T4_T5_)
        /*00a4*/ 	.word	0x00000000


	//----- nvinfo : EIATTR_REGCOUNT
	.align		4
.L_70:
        /*00a8*/ 	.byte	0x04, 0x2f
        /*00aa*/ 	.short	(.L_72 - .L_71)
	.align		4
.L_71:
        /*00ac*/ 	.word	index@(_ZN3cub18CUB_300001_SM_10006detail4scan16DeviceScanKernelINS2_10policy_hubIiiimN4cuda3std3__44plusIvEEE10Policy1000EN6thrust24THRUST_300001_SM_1000_NS6detail15normal_iteratorINSD_10device_ptrIiEEEESI_NS0_13ScanTileStateIiLb1EEES9_NS1_10InputValueIiPiEEmiLb0EiEEvT0_T1_T2_iT3_T4_T5_)
        /*00b0*/ 	.word	0x00000030


	//----- nvinfo : EIATTR_FRAME_SIZE
	.align		4
.L_72:
        /*00b4*/ 	.byte	0x04, 0x11
        /*00b6*/ 	.short	(.L_74 - .L_73)
	.align		4
.L_73:
        /*00b8*/ 	.word	index@(_ZN3cub18CUB_300001_SM_10006detail4scan16DeviceScanKernelINS2_10policy_hubIiiimN4cuda3std3__44plusIvEEE10Policy1000EN6thrust24THRUST_300001_SM_1000_NS6detail15normal_iteratorINSD_10device_ptrIiEEEESI_NS0_13ScanTileStateIiLb1EEES9_NS1_10InputValueIiPiEEmiLb0EiEEvT0_T1_T2_iT3_T4_T5_)
        /*00bc*/ 	.word	0x00000000


	//----- nvinfo : EIATTR_MIN_STACK_SIZE
	.align		4
.L_74:
        /*00c0*/ 	.byte	0x04, 0x12
        /*00c2*/ 	.short	(.L_76 - .L_75)
	.align		4
.L_75:
        /*00c4*/ 	.word	index@(_ZN3cub18CUB_300001_SM_10006detail4scan16DeviceScanKernelINS2_10policy_hubIiiimN4cuda3std3__44plusIvEEE10Policy1000EN6thrust24THRUST_300001_SM_1000_NS6detail15normal_iteratorINSD_10device_ptrIiEEEESI_NS0_13ScanTileStateIiLb1EEES9_NS1_10InputValueIiPiEEmiLb0EiEEvT0_T1_T2_iT3_T4_T5_)
        /*00c8*/ 	.word	0x00000000


	//----- nvinfo : EIATTR_MIN_STACK_SIZE
	.align		4
.L_76:
        /*00cc*/ 	.byte	0x04, 0x12
        /*00ce*/ 	.short	(.L_78 - .L_77)
	.align		4
.L_77:
        /*00d0*/ 	.word	index@(_ZN3cub18CUB_300001_SM_10006detail4scan16DeviceScanKernelINS2_10policy_hubIiiijN4cuda3std3__44plusIvEEE10Policy1000EN6thrust24THRUST_300001_SM_1000_NS6detail15normal_iteratorINSD_10device_ptrIiEEEESI_NS0_13ScanTileStateIiLb1EEES9_NS1_10InputValueIiPiEEjiLb0EiEEvT0_T1_T2_iT3_T4_T5_)
        /*00d4*/ 	.word	0x00000000


	//----- nvinfo : EIATTR_MIN_STACK_SIZE
	.align		4
.L_78:
        /*00d8*/ 	.byte	0x04, 0x12
        /*00da*/ 	.short	(.L_80 - .L_79)
	.align		4
.L_79:
        /*00dc*/ 	.word	index@(_ZN3cub18CUB_300001_SM_10006detail4scan16DeviceScanKernelINS2_10policy_hubIiiijN4cuda3std3__44plusIvEEE10Policy1000EPiSC_NS0_13ScanTileStateIiLb1EEES9_NS1_10InputValueIiSC_EEjiLb0EiEEvT0_T1_T2_iT3_T4_T5_)
        /*00e0*/ 	.word	0x00000000


	//----- nvinfo : EIATTR_MIN_STACK_SIZE
	.align		4
.L_80:
        /*00e4*/ 	.byte	0x04, 0x12
        /*00e6*/ 	.short	(.L_82 - .L_81)
	.align		4
.L_81:
        /*00e8*/ 	.word	index@(_ZN3cub18CUB_300001_SM_10006detail4scan20DeviceScanInitKernelINS0_13ScanTileStateIiLb1EEEEEvT_i)
        /*00ec*/ 	.word	0x00000000


	//----- nvinfo : EIATTR_MIN_STACK_SIZE
	.align		4
.L_82:
        /*00f0*/ 	.byte	0x04, 0x12
        /*00f2*/ 	.short	(.L_84 - .L_83)
	.align		4
.L_83:
        /*00f4*/ 	.word	index@(_ZN3cub18CUB_300001_SM_10006detail8for_each13static_kernelINS2_12policy_hub_t12policy_500_tEmN6thrust24THRUST_300001_SM_1000_NS8cuda_cub20__uninitialized_fill7functorINS7_10device_ptrIiEEiEEEEvT0_T1_)
        /*00f8*/ 	.word	0x00000000


	//----- nvinfo : EIATTR_MIN_STACK_SIZE
	.align		4
.L_84:
        /*00fc*/ 	.byte	0x04, 0x12
        /*00fe*/ 	.short	(.L_86 - .L_85)
	.align		4
.L_85:
        /*0100*/ 	.word	index@(_ZN3cub18CUB_300001_SM_10006detail11EmptyKernelIvEEvv)
        /*0104*/ 	.word	0x00000000


	//----- nvinfo : EIATTR_MIN_STACK_SIZE
	.align		4
.L_86:
        /*0108*/ 	.byte	0x04, 0x12
        /*010a*/ 	.short	(.L_88 - .L_87)
	.align		4
.L_87:
        /*010c*/ 	.word	index@(_Z21add_block_sums_kernelPiS_i)
        /*0110*/ 	.word	0x00000000


	//----- nvinfo : EIATTR_MIN_STACK_SIZE
	.align		4
.L_88:
        /*0114*/ 	.byte	0x04, 0x12
        /*0116*/ 	.short	(.L_90 - .L_89)
	.align		4
.L_89:
        /*0118*/ 	.word	index@(_Z17block_scan_kernelPiS_S_i)
        /*011c*/ 	.word	0x00000000
.L_90:


//--------------------- .nv.compat                --------------------------
	.section	.nv.compat,"",@"SHT_CUDA_COMPAT_INFO"
	.align	4
        /*0000*/ 	.byte	0x02, 0x09, 0x00, 0x00, 0x02, 0x02, 0x01, 0x00, 0x02, 0x05, 0x05, 0x00, 0x03, 0x07, 0x01, 0x01
        /*0010*/ 	.byte	0x02, 0x03, 0x00, 0x00, 0x02, 0x06, 0x01, 0x00, 0x04, 0x0b, 0x08, 0x00, 0x09, 0x00, 0x00, 0x00
        /*0020*/ 	.byte	0x00, 0x00, 0x00, 0x00


//--------------------- .nv.info._ZN3cub18CUB_300001_SM_10006detail4scan16DeviceScanKernelINS2_10policy_hubIiiimN4cuda3std3__44plusIvEEE10Policy1000EN6thrust24THRUST_300001_SM_1000_NS6detail15normal_iteratorINSD_10device_ptrIiEEEESI_NS0_13ScanTileStateIiLb1EEES9_NS1_10InputValueIiPiEEmiLb0EiEEvT0_T1_T2_iT3_T4_T5_ --------------------------
	.section	.nv.info._ZN3cub18CUB_300001_SM_10006detail4scan16DeviceScanKernelINS2_10policy_hubIiiimN4cuda3std3__44plusIvEEE10Policy1000EN6thrust24THRUST_300001_SM_1000_NS6detail15normal_iteratorINSD_10device_ptrIiEEEESI_NS0_13ScanTileStateIiLb1EEES9_NS1_10InputValueIiPiEEmiLb0EiEEvT0_T1_T2_iT3_T4_T5_,"",@"SHT_CUDA_INFO"
	.sectionflags	@""
	.align	4


	//----- nvinfo : EIATTR_CUDA_API_VERSION
	.align		4
        /*0000*/ 	.byte	0x04, 0x37
        /*0002*/ 	.short	(.L_92 - .L_91)
.L_91:
        /*0004*/ 	.word	0x00000082


	//----- nvinfo : EIATTR_KPARAM_INFO
	.align		4
.L_92:
        /*0008*/ 	.byte	0x04, 0x17
        /*000a*/ 	.short	(.L_94 - .L_93)
.L_93:
        /*000c*/ 	.word	0x00000000
        /*0010*/ 	.short	0x0006
        /*0012*/ 	.short	0x0030
        /*0014*/ 	.byte	0x00, 0xf0, 0x21, 0x00


	//----- nvinfo : EIATTR_KPARAM_INFO
	.align		4
.L_94:
        /*0018*/ 	.byte	0x04, 0x17
        /*001a*/ 	.short	(.L_96 - .L_95)
.L_95:
        /*001c*/ 	.word	0x00000000
        /*0020*/ 	.short	0x0005
        /*0022*/ 	.short	0x0020
        /*0024*/ 	.byte	0x00, 0xf0, 0x41, 0x00


	//----- nvinfo : EIATTR_KPARAM_INFO
	.align		4
.L_96:
        /*0028*/ 	.byte	0x04, 0x17
        /*002a*/ 	.short	(.L_98 - .L_97)
.L_97:
        /*002c*/ 	.word	0x00000000
        /*0030*/ 	.short	0x0004
        /*0032*/ 	.short	0x001c
        /*0034*/ 	.byte	0x00, 0xf0, 0x05, 0x00


	//----- nvinfo : EIATTR_KPARAM_INFO
	.align		4
.L_98:
        /*0038*/ 	.byte	0x04, 0x17
        /*003a*/ 	.short	(.L_100 - .L_99)
.L_99:
        /*003c*/ 	.word	0x00000000
        /*0040*/ 	.short	0x0003
        /*0042*/ 	.short	0x0018
        /*0044*/ 	.byte	0x00, 0xf0, 0x11, 0x00


	//----- nvinfo : EIATTR_KPARAM_INFO
	.align		4
.L_100:
        /*0048*/ 	.byte	0x04, 0x17
        /*004a*/ 	.short	(.L_102 - .L_101)
.L_101:
        /*004c*/ 	.word	0x00000000
        /*0050*/ 	.short	0x0002
        /*0052*/ 	.short	0x0010
        /*0054*/ 	.byte	0x00, 0xf0, 0x21, 0x00


	//----- nvinfo : EIATTR_KPARAM_INFO
	.align		4
.L_102:
        /*0058*/ 	.byte	0x04, 0x17
        /*005a*/ 	.short	(.L_104 - .L_103)
.L_103:
        /*005c*/ 	.word	0x00000000
        /*0060*/ 	.short	0x0001
        /*0062*/ 	.short	0x0008
        /*0064*/ 	.byte	0x00, 0xf0, 0x21, 0x00


	//----- nvinfo : EIATTR_KPARAM_INFO
	.align		4
.L_104:
        /*0068*/ 	.byte	0x04, 0x17
        /*006a*/ 	.short	(.L_106 - .L_105)
.L_105:
        /*006c*/ 	.word	0x00000000
        /*0070*/ 	.short	0x0000
        /*0072*/ 	.short	0x0000
        /*0074*/ 	.byte	0x00, 0xf0, 0x21, 0x00


	//----- nvinfo : EIATTR_SPARSE_MMA_MASK
	.align		4
.L_106:
        /*0078*/ 	.byte	0x03, 0x50
        /*007a*/ 	.short	0x0000


	//----- nvinfo : EIATTR_MAXREG_COUNT
	.align		4
        /*007c*/ 	.byte	0x03, 0x1b
        /*007e*/ 	.short	0x0080


	//----- nvinfo : EIATTR_NUM_BARRIERS
	.align		4
        /*0080*/ 	.byte	0x02, 0x4c
        /*0082*/ 	.byte	0x01
	.zero		1


	//----- nvinfo : EIATTR_MERCURY_ISA_VERSION
	.align		4
        /*0084*/ 	.byte	0x03, 0x5f
        /*0086*/ 	.short	0x0101


	//----- nvinfo : EIATTR_COOP_GROUP_MASK_REGIDS
	.align		4
        /*0088*/ 	.byte	0x04, 0x29
        /*008a*/ 	.short	(.L_108 - .L_107)


	//   ....[0]....
.L_107:
        /*008c*/ 	.word	0xffffffff


	//   ....[1]....
        /*0090*/ 	.word	0xffffffff


	//   ....[2]....
        /*0094*/ 	.word	0xffffffff


	//   ....[3]....
        /*0098*/ 	.word	0xffffffff


	//   ....[4]....
        /*009c*/ 	.word	0xffffffff


	//   ....[5]....
        /*00a0*/ 	.word	0xffffffff


	//   ....[6]....
        /*00a4*/ 	.word	0xffffffff


	//   ....[7]....
        /*00a8*/ 	.word	0xffffffff


	//   ....[8]....
        /*00ac*/ 	.word	0xffffffff


	//   ....[9]....
        /*00b0*/ 	.word	0xffffffff


	//   ....[10]....
        /*00b4*/ 	.word	0xffffffff


	//   ....[11]....
        /*00b8*/ 	.word	0xffffffff


	//   ....[12]....
        /*00bc*/ 	.word	0xffffffff


	//   ....[13]....
        /*00c0*/ 	.word	0xffffffff


	//   ....[14]....
        /*00c4*/ 	.word	0xffffffff


	//   ....[15]....
        /*00c8*/ 	.word	0xffffffff


	//   ....[16]....
        /*00cc*/ 	.word	0xffffffff


	//   ....[17]....
        /*00d0*/ 	.word	0xffffffff


	//   ....[18]....
        /*00d4*/ 	.word	0xffffffff


	//   ....[19]....
        /*00d8*/ 	.word	0xffffffff


	//   ....[20]....
        /*00dc*/ 	.word	0xffffffff


	//   ....[21]....
        /*00e0*/ 	.word	0xffffffff


	//   ....[22]....
        /*00e4*/ 	.word	0xffffffff


	//   ....[23]....
        /*00e8*/ 	.word	0xffffffff


	//   ....[24]....
        /*00ec*/ 	.word	0xffffffff


	//   ....[25]....
        /*00f0*/ 	.word	0xffffffff


	//   ....[26]....
        /*00f4*/ 	.word	0xffffffff


	//   ....[27]....
        /*00f8*/ 	.word	0xffffffff


	//   ....[28]....
        /*00fc*/ 	.word	0xffffffff


	//   ....[29]....
        /*0100*/ 	.word	0xffffffff


	//   ....[30]....
        /*0104*/ 	.word	0xffffffff


	//   ....[31]....
        /*0108*/ 	.word	0xffffffff


	//   ....[32]....
        /*010c*/ 	.word	0xffffffff


	//   ....[33]....
        /*0110*/ 	.word	0xffffffff


	//   ....[34]....
        /*0114*/ 	.word	0xffffffff


	//   ....[35]....
        /*0118*/ 	.word	0xffffffff


	//   ....[36]....
        /*011c*/ 	.word	0xffffffff


	//   ....[37]....
        /*0120*/ 	.word	0xffffffff


	//   ....[38]....
        /*0124*/ 	.word	0xffffffff


	//   ....[39]....
        /*0128*/ 	.word	0xffffffff


	//   ....[40]....
        /*012c*/ 	.word	0xffffffff


	//   ....[41]....
        /*0130*/ 	.word	0xffffffff


	//   ....[42]....
        /*0134*/ 	.word	0xffffffff


	//   ....[43]....
        /*0138*/ 	.word	0xffffffff


	//   ....[44]....
        /*013c*/ 	.word	0xffffffff


	//   ....[45]....
        /*0140*/ 	.word	0xffffffff


	//   ....[46]....
        /*0144*/ 	.word	0xffffffff


	//   ....[47]....
        /*0148*/ 	.word	0xffffffff


	//   ....[48]....
        /*014c*/ 	.word	0xffffffff


	//   ....[49]....
        /*0150*/ 	.word	0xffffffff


	//   ....[50]....
        /*0154*/ 	.word	0xffffffff


	//   ....[51]....
        /*0158*/ 	.word	0xffffffff


	//   ....[52]....
        /*015c*/ 	.word	0xffffffff


	//   ....[53]....
        /*0160*/ 	.word	0xffffffff


	//   ....[54]....
        /*0164*/ 	.word	0xffffffff


	//   ....[55]....
        /*0168*/ 	.word	0xffffffff


	//   ....[56]....
        /*016c*/ 	.word	0xffffffff


	//   ....[57]....
        /*0170*/ 	.word	0xffffffff


	//   ....[58]....
        /*0174*/ 	.word	0xffffffff


	//   ....[59]....
        /*0178*/ 	.word	0xffffffff


	//   ....[60]....
        /*017c*/ 	.word	0x0500000a


	//   ....[61]....
        /*0180*/ 	.word	0x0500000a


	//   ....[62]....
        /*0184*/ 	.word	0x0500000a


	//   ....[63]....
        /*0188*/ 	.word	0x0500000a


	//   ....[64]....
        /*018c*/ 	.word	0x0500000a


	//   ....[65]....
        /*0190*/ 	.word	0x0500000a


	//   ....[66]....
        /*0194*/ 	.word	0x0500000a


	//   ....[67]....
        /*0198*/ 	.word	0x0500000a


	//   ....[68]....
        /*019c*/ 	.word	0x0500000a


	//   ....[69]....
        /*01a0*/ 	.word	0x0500000a


	//   ....[70]....
        /*01a4*/ 	.word	0x0500000a


	//   ....[71]....
        /*01a8*/ 	.word	0x0500000a


	//   ....[72]....
        /*01ac*/ 	.word	0x0500000a


	//   ....[73]....
        /*01b0*/ 	.word	0x0500000a


	//   ....[74]....
        /*01b4*/ 	.word	0x0500000a


	//   ....[75]....
        /*01b8*/ 	.word	0x0500000a


	//   ....[76]....
        /*01bc*/ 	.word	0x0500000a


	//   ....[77]....
        /*01c0*/ 	.word	0x0500000a


	//   ....[78]....
        /*01c4*/ 	.word	0x0500000a


	//   ....[79]....
        /*01c8*/ 	.word	0x0500000a


	//   ....[80]....
        /*01cc*/ 	.word	0x0500000a


	//   ....[81]....
        /*01d0*/ 	.word	0x0500000a


	//   ....[82]....
        /*01d4*/ 	.word	0x0500000a


	//   ....[83]....
        /*01d8*/ 	.word	0x0500000a


	//   ....[84]....
        /*01dc*/ 	.word	0x0500000a


	//   ....[85]....
        /*01e0*/ 	.word	0x0500000a


	//   ....[86]....
        /*01e4*/ 	.word	0x0500000a


	//   ....[87]....
        /*01e8*/ 	.word	0x0500000a


	//   ....[88]....
        /*01ec*/ 	.word	0x0500000a


	//   ....[89]....
        /*01f0*/ 	.word	0x0500000a


	//   ....[90]....
        /*01f4*/ 	.word	0x0500000a


	//   ....[91]....
        /*01f8*/ 	.word	0x0500000a


	//   ....[92]....
        /*01fc*/ 	.word	0x0500000a


	//   ....[93]....
        /*0200*/ 	.word	0x0500000a


	//   ....[94]....
        /*0204*/ 	.word	0x0500000a


	//   ....[95]....
        /*0208*/ 	.word	0x0500000a


	//----- nvinfo : EIATTR_COOP_GROUP_INSTR_OFFSETS
	.align		4
.L_108:
        /*020c*/ 	.byte	0x04, 0x28
        /*020e*/ 	.short	(.L_110 - .L_109)


	//   ....[0]....
.L_109:
        /*0210*/ 	.word	0x000004d0


	//   ....[1]....
        /*0214*/ 	.word	0x000006f0


	//   ....[2]....
        /*0218*/ 	.word	0x00000710


	//   ....[3]....
        /*021c*/ 	.word	0x00000730


	//   ....[4]....
        /*0220*/ 	.word	0x00000750


	//   ....[5]....
        /*0224*/ 	.word	0x00000770


	//   ....[6]....
        /*0228*/ 	.word	0x00000b80


	//   ....[7]....
        /*022c*/ 	.word	0x00000ba0


	//   ....[8]....
        /*0230*/ 	.word	0x00000bc0


	//   ....[9]....
        /*0234*/ 	.word	0x00000be0


	//   ....[10]....
        /*0238*/ 	.word	0x00000c00


	//   ....[11]....
        /*023c*/ 	.word	0x00001000


	//   ....[12]....
        /*0240*/ 	.word	0x00001090


	//   ....[13]....
        /*0244*/ 	.word	0x000010f0


	//   ....[14]....
        /*0248*/ 	.word	0x00001160


	//   ....[15]....
        /*024c*/ 	.word	0x000011c0


	//   ....[16]....
        /*0250*/ 	.word	0x00001210


	//   ....[17]....
        /*0254*/ 	.word	0x00001270


	//   ....[18]....
        /*0258*/ 	.word	0x000012c0


	//   ....[19]....
        /*025c*/ 	.word	0x000012e0


	//   ....[20]....
        /*0260*/ 	.word	0x000013a0


	//   ....[21]....
        /*0264*/ 	.word	0x00001430


	//   ....[22]....
        /*0268*/ 	.word	0x00001480


	//   ....[23]....
        /*026c*/ 	.word	0x000014e0


	//   ....[24]....
        /*0270*/ 	.word	0x00001540


	//   ....[25]....
        /*0274*/ 	.word	0x00001580


	//   ....[26]....
        /*0278*/ 	.word	0x000015c0


	//   ....[27]....
        /*027c*/ 	.word	0x00001600


	//   ....[28]....
        /*0280*/ 	.word	0x00001610


	//   ....[29]....
        /*0284*/ 	.word	0x00001a50


	//   ....[30]....
        /*0288*/ 	.word	0x00002430


	//   ....[31]....
        /*028c*/ 	.word	0x00002650


	//   ....[32]....
        /*0290*/ 	.word	0x00002670


	//   ....[33]....
        /*0294*/ 	.word	0x00002690


	//   ....[34]....
        /*0298*/ 	.word	0x000026b0


	//   ....[35]....
        /*029c*/ 	.word	0x000026d0


	//   ....[36]....
        /*02a0*/ 	.word	0x00002a60


	//   ....[37]....
        /*02a4*/ 	.word	0x00002a80


	//   ....[38]....
        /*02a8*/ 	.word	0x00002aa0


	//   ....[39]....
        /*02ac*/ 	.word	0x00002ac0


	//   ....[40]....
        /*02b0*/ 	.word	0x00002ae0


	//   ....[41]....
        /*02b4*/ 	.word	0x00002ee0


	//   ....[42]....
        /*02b8*/ 	.word	0x00002f70


	//   ....[43]....
        /*02bc*/ 	.word	0x00002fd0


	//   ....[44]....
        /*02c0*/ 	.word	0x00003030


	//   ....[45]....
        /*02c4*/ 	.word	0x00003090


	//   ....[46]....
        /*02c8*/ 	.word	0x000030f0


	//   ....[47]....
        /*02cc*/ 	.word	0x00003140


	//   ....[48]....
        /*02d0*/ 	.word	0x000031b0


	//   ....[49]....
        /*02d4*/ 	.word	0x000031c0


	//   ....[50]....
        /*02d8*/ 	.word	0x00003280


	//   ....[51]....
        /*02dc*/ 	.word	0x00003310


	//   ....[52]....
        /*02e0*/ 	.word	0x00003360


	//   ....[53]....
        /*02e4*/ 	.word	0x000033d0


	//   ....[54]....
        /*02e8*/ 	.word	0x00003430


	//   ....[55]....
        /*02ec*/ 	.word	0x00003480


	//   ....[56]....
        /*02f0*/ 	.word	0x000034c0


	//   ....[57]....
        /*02f4*/ 	.word	0x00003520


	//   ....[58]....
        /*02f8*/ 	.word	0x00003530


	//   ....[59]....
        /*02fc*/ 	.word	0x000039a0


	//   ....[60]....
        /*0300*/ 	.word	0x00003f30


	//   ....[61]....
        /*0304*/ 	.word	0x00003fb0


	//   ....[62]....
        /*0308*/ 	.word	0x00004040


	//   ....[63]....
        /*030c*/ 	.word	0x00004120


	//   ....[64]....
        /*0310*/ 	.word	0x000041a0


	//   ....[65]....
        /*0314*/ 	.word	0x00004230


	//   ....[66]....
        /*0318*/ 	.word	0x000042b0


	//   ....[67]....
        /*031c*/ 	.word	0x00004330


	//   ....[68]....
        /*0320*/ 	.word	0x00004360


	//   ....[69]....
        /*0324*/ 	.word	0x00004430


	//   ....[70]....
        /*0328*/ 	.word	0x000044b0


	//   ....[71]....
        /*032c*/ 	.word	0x00004530


	//   ....[72]....
        /*0330*/ 	.word	0x000045e0


	//   ....[73]....
        /*0334*/ 	.word	0x00004670


	//   ....[74]....
        /*0338*/ 	.word	0x000046f0


	//   ....[75]....
        /*033c*/ 	.word	0x00004760


	//   ....[76]....
        /*0340*/ 	.word	0x000047e0


	//   ....[77]....
        /*0344*/ 	.word	0x00004840


	//   ....[78]....
        /*0348*/ 	.word	0x000048b0


	//   ....[79]....
        /*034c*/ 	.word	0x00004930


	//   ....[80]....
        /*0350*/ 	.word	0x000049d0


	//   ....[81]....
        /*0354*/ 	.word	0x00004a90


	//   ....[82]....
        /*0358*/ 	.word	0x00004b30


	//   ....[83]....
        /*035c*/ 	.word	0x00004bc0


	//   ....[84]....
        /*0360*/ 	.word	0x00004c50


	//   ....[85]....
        /*0364*/ 	.word	0x00004cc0


	//   ....[86]....
        /*0368*/ 	.word	0x00004cf0


	//   ....[87]....
        /*036c*/ 	.word	0x00004dc0


	//   ....[88]....
        /*0370*/ 	.word	0x00004e40


	//   ....[89]....
        /*0374*/ 	.word	0x00004ec0


	//   ....[90]....
        /*0378*/ 	.word	0x00004f80


	//   ....[91]....
        /*037c*/ 	.word	0x00005020


	//   ....[92]....
        /*0380*/ 	.word	0x000050b0


	//   ....[93]....
        /*0384*/ 	.word	0x00005140


	//   ....[94]....
        /*0388*/ 	.word	0x000051d0


	//   ....[95]....
        /*038c*/ 	.word	0x00005230


	//----- nvinfo : EIATTR_VRC_CTA_INIT_COUNT
	.align		4
.L_110:
        /*0390*/ 	.byte	0x02, 0x4a
	.zero		1
	.zero		1


	//----- nvinfo : EIATTR_EXIT_INSTR_OFFSETS
	.align		4
        /*0394*/ 	.byte	0x04, 0x1c
        /*0396*/ 	.short	(.L_112 - .L_111)


	//   ....[0]....
.L_111:
        /*0398*/ 	.word	0x00001ce0


	//   ....[1]....
        /*039c*/ 	.word	0x00001d10


	//   ....[2]....
        /*03a0*/ 	.word	0x00003ec0


	//   ....[3]....
        /*03a4*/ 	.word	0x00003ee0


	//----- nvinfo : EIATTR_MAX_THREADS
	.align		4
.L_112:
        /*03a8*/ 	.byte	0x04, 0x05
        /*03aa*/ 	.short	(.L_114 - .L_113)
.L_113:
        /*03ac*/ 	.word	0x000001a0
        /*03b0*/ 	.word	0x00000001
        /*03b4*/ 	.word	0x00000001


	//----- nvinfo : EIATTR_CRS_STACK_SIZE
	.align		4
.L_114:
        /*03b8*/ 	.byte	0x04, 0x1e
        /*03ba*/ 	.short	(.L_116 - .L_115)
.L_115:
        /*03bc*/ 	.word	0x00000000


	//----- nvinfo : EIATTR_CBANK_PARAM_SIZE
	.align		4
.L_116:
        /*03c0*/ 	.byte	0x03, 0x19
        /*03c2*/ 	.short	0x0038


	//----- nvinfo : EIATTR_PARAM_CBANK
	.align		4
        /*03c4*/ 	.byte	0x04, 0x0a
        /*03c6*/ 	.short	(.L_118 - .L_117)
	.align		4
.L_117:
        /*03c8*/ 	.word	index@(.nv.constant0._ZN3cub18CUB_300001_SM_10006detail4scan16DeviceScanKernelINS2_10policy_hubIiiimN4cuda3std3__44plusIvEEE10Policy1000EN6thrust24THRUST_300001_SM_1000_NS6detail15normal_iteratorINSD_10device_ptrIiEEEESI_NS0_13ScanTileStateIiLb1EEES9_NS1_10InputValueIiPiEEmiLb0EiEEvT0_T1_T2_iT3_T4_T5_)
        /*03cc*/ 	.short	0x0380
        /*03ce*/ 	.short	0x0038


	//----- nvinfo : EIATTR_SW_WAR
	.align		4
.L_118:
        /*03d0*/ 	.byte	0x04, 0x36
        /*03d2*/ 	.short	(.L_120 - .L_119)
.L_119:
        /*03d4*/ 	.word	0x00000008
.L_120:


//--------------------- .nv.info._ZN3cub18CUB_300001_SM_10006detail4scan16DeviceScanKernelINS2_10policy_hubIiiijN4cuda3std3__44plusIvEEE10Policy1000EN6thrust24THRUST_300001_SM_1000_NS6detail15normal_iteratorINSD_10device_ptrIiEEEESI_NS0_13ScanTileStateIiLb1EEES9_NS1_10InputValueIiPiEEjiLb0EiEEvT0_T1_T2_iT3_T4_T5_ --------------------------
	.section	.nv.info._ZN3cub18CUB_300001_SM_10006detail4scan16DeviceScanKernelINS2_10policy_hubIiiijN4cuda3std3__44plusIvEEE10Policy1000EN6thrust24THRUST_300001_SM_1000_NS6detail15normal_iteratorINSD_10device_ptrIiEEEESI_NS0_13ScanTileStateIiLb1EEES9_NS1_10InputValueIiPiEEjiLb0EiEEvT0_T1_T2_iT3_T4_T5_,"",@"SHT_CUDA_INFO"
	.sectionflags	@""
	.align	4


	//----- nvinfo : EIATTR_CUDA_API_VERSION
	.align		4
        /*0000*/ 	.byte	0x04, 0x37
        /*0002*/ 	.short	(.L_122 - .L_121)
.L_121:
        /*0004*/ 	.word	0x00000082


	//----- nvinfo : EIATTR_KPARAM_INFO
	.align		4
.L_122:
        /*0008*/ 	.byte	0x04, 0x17
        /*000a*/ 	.short	(.L_124 - .L_123)
.L_123:
        /*000c*/ 	.word	0x00000000
        /*0010*/ 	.short	0x0006
        /*0012*/ 	.short	0x0030
        /*0014*/ 	.byte	0x00, 0xf0, 0x11, 0x00


	//----- nvinfo : EIATTR_KPARAM_INFO
	.align		4
.L_124:
        /*0018*/ 	.byte	0x04, 0x17
        /*001a*/ 	.short	(.L_126 - .L_125)
.L_125:
        /*001c*/ 	.word	0x00000000
        /*0020*/ 	.short	0x0005
        /*0022*/ 	.short	0x0020
        /*0024*/ 	.byte	0x00, 0xf0, 0x41, 0x00


	//----- nvinfo : EIATTR_KPARAM_INFO
	.align		4
.L_126:
        /*0028*/ 	.byte	0x04, 0x17
        /*002a*/ 	.short	(.L_128 - .L_127)
.L_127:
        /*002c*/ 	.word	0x00000000
        /*0030*/ 	.short	0x0004
        /*0032*/ 	.short	0x001c
        /*0034*/ 	.byte	0x00, 0xf0, 0x05, 0x00


	//----- nvinfo : EIATTR_KPARAM_INFO
	.align		4
.L_128:
        /*0038*/ 	.byte	0x04, 0x17
        /*003a*/ 	.short	(.L_130 - .L_129)
.L_129:
        /*003c*/ 	.word	0x00000000
        /*0040*/ 	.short	0x0003
        /*0042*/ 	.short	0x0018
        /*0044*/ 	.byte	0x00, 0xf0, 0x11, 0x00


	//----- nvinfo : EIATTR_KPARAM_INFO
	.align		4
.L_130:
        /*0048*/ 	.byte	0x04, 0x17
        /*004a*/ 	.short	(.L_132 - .L_131)
.L_131:
        /*004c*/ 	.word	0x00000000
        /*0050*/ 	.short	0x0002
        /*0052*/ 	.short	0x0010
        /*0054*/ 	.byte	0x00, 0xf0, 0x21, 0x00


	//----- nvinfo : EIATTR_KPARAM_INFO
	.align		4
.L_132:
        /*0058*/ 	.byte	0x04, 0x17
        /*005a*/ 	.short	(.L_134 - .L_133)
.L_133:
        /*005c*/ 	.word	0x00000000
        /*0060*/ 	.short	0x0001
        /*0062*/ 	.short	0x0008
        /*0064*/ 	.byte	0x00, 0xf0, 0x21, 0x00


	//----- nvinfo : EIATTR_KPARAM_INFO
	.align		4
.L_134:
        /*0068*/ 	.byte	0x04, 0x17
        /*006a*/ 	.short	(.L_136 - .L_135)
.L_135:
        /*006c*/ 	.word	0x00000000
        /*0070*/ 	.short	0x0000
        /*0072*/ 	.short	0x0000
        /*0074*/ 	.byte	0x00, 0xf0, 0x21, 0x00


	//----- nvinfo : EIATTR_SPARSE_MMA_MASK
	.align		4
.L_136:
        /*0078*/ 	.byte	0x03, 0x50
        /*007a*/ 	.short	0x0000


	//----- nvinfo : EIATTR_MAXREG_COUNT
	.align		4
        /*007c*/ 	.byte	0x03, 0x1b
        /*007e*/ 	.short	0x00a8


	//----- nvinfo : EIATTR_NUM_BARRIERS
	.align		4
        /*0080*/ 	.byte	0x02, 0x4c
        /*0082*/ 	.byte	0x01
	.zero		1


	//----- nvinfo : EIATTR_MERCURY_ISA_VERSION
	.align		4
        /*0084*/ 	.byte	0x03, 0x5f
        /*0086*/ 	.short	0x0101


	//----- nvinfo : EIATTR_UNUSED_LOAD_BYTE_OFFSET
	.align		4
        /*0088*/ 	.byte	0x04, 0x44
        /*008a*/ 	.short	(.L_138 - .L_137)


	//   ....[0]....
.L_137:
        /*008c*/ 	.word	0x00002a80
        /*0090*/ 	.word	0x00000fff


	//----- nvinfo : EIATTR_COOP_GROUP_MASK_REGIDS
	.align		4
.L_138:
        /*0094*/ 	.byte	0x04, 0x29
        /*0096*/ 	.short	(.L_140 - .L_139)


	//   ....[0]....
.L_139:
        /*0098*/ 	.word	0xffffffff


	//   ....[1]....
        /*009c*/ 	.word	0xffffffff


	//   ....[2]....
        /*00a0*/ 	.word	0xffffffff


	//   ....[3]....
        /*00a4*/ 	.word	0xffffffff


	//   ....[4]....
        /*00a8*/ 	.word	0xffffffff


	//   ....[5]....
        /*00ac*/ 	.word	0xffffffff


	//   ....[6]....
        /*00b0*/ 	.word	0xffffffff


	//   ....[7]....
        /*00b4*/ 	.word	0xffffffff


	//   ....[8]....
        /*00b8*/ 	.word	0xffffffff


	//   ....[9]....
        /*00bc*/ 	.word	0xffffffff


	//   ....[10]....
        /*00c0*/ 	.word	0xffffffff


	//   ....[11]....
        /*00c4*/ 	.word	0xffffffff


	//   ....[12]....
        /*00c8*/ 	.word	0xffffffff


	//   ....[13]....
        /*00cc*/ 	.word	0xffffffff


	//   ....[14]....
        /*00d0*/ 	.word	0xffffffff


	//   ....[15]....
        /*00d4*/ 	.word	0xffffffff


	//   ....[16]....
        /*00d8*/ 	.word	0xffffffff


	//   ....[17]....
        /*00dc*/ 	.word	0xffffffff


	//   ....[18]....
        /*00e0*/ 	.word	0xffffffff


	//   ....[19]....
        /*00e4*/ 	.word	0xffffffff


	//   ....[20]....
        /*00e8*/ 	.word	0xffffffff


	//   ....[21]....
        /*00ec*/ 	.word	0xffffffff


	//   ....[22]....
        /*00f0*/ 	.word	0xffffffff


	//   ....[23]....
        /*00f4*/ 	.word	0xffffffff


	//   ....[24]....
        /*00f8*/ 	.word	0xffffffff


	//   ....[25]....
        /*00fc*/ 	.word	0xffffffff


	//   ....[26]....
        /*0100*/ 	.word	0xffffffff


	//   ....[27]....
        /*0104*/ 	.word	0xffffffff


	//   ....[28]....
        /*0108*/ 	.word	0xffffffff


	//   ....[29]....
        /*010c*/ 	.word	0xffffffff


	//   ....[30]....
        /*0110*/ 	.word	0xffffffff


	//   ....[31]....
        /*0114*/ 	.word	0xffffffff


	//   ....[32]....
        /*0118*/ 	.word	0xffffffff


	//   ....[33]....
        /*011c*/ 	.word	0xffffffff


	//   ....[34]....
        /*0120*/ 	.word	0xffffffff


	//   ....[35]....
        /*0124*/ 	.word	0xffffffff


	//   ....[36]....
        /*0128*/ 	.word	0xffffffff


	//   ....[37]....
        /*012c*/ 	.word	0xffffffff


	//   ....[38]....
        /*0130*/ 	.word	0xffffffff


	//   ....[39]....
        /*0134*/ 	.word	0xffffffff


	//   ....[40]....
        /*0138*/ 	.word	0xffffffff


	//   ....[41]....
        /*013c*/ 	.word	0xffffffff


	//   ....[42]....
        /*0140*/ 	.word	0xffffffff


	//   ....[43]....
        /*0144*/ 	.word	0xffffffff


	//   ....[44]....
        /*0148*/ 	.word	0xffffffff


	//   ....[45]....
        /*014c*/ 	.word	0xffffffff


	//   ....[46]....
        /*0150*/ 	.word	0xffffffff


	//   ....[47]....
        /*0154*/ 	.word	0xffffffff


	//   ....[48]....
        /*0158*/ 	.word	0xffffffff


	//   ....[49]....
        /*015c*/ 	.word	0xffffffff


	//   ....[50]....
        /*0160*/ 	.word	0xffffffff


	//   ....[51]....
        /*0164*/ 	.word	0xffffffff


	//   ....[52]....
        /*0168*/ 	.word	0xffffffff


	//   ....[53]....
        /*016c*/ 	.word	0xffffffff


	//   ....[54]....
        /*0170*/ 	.word	0xffffffff


	//   ....[55]....
        /*0174*/ 	.word	0xffffffff


	//   ....[56]....
        /*0178*/ 	.word	0xffffffff


	//   ....[57]....
        /*017c*/ 	.word	0xffffffff


	//   ....[58]....
        /*0180*/ 	.word	0xffffffff


	//   ....[59]....
        /*0184*/ 	.word	0xffffffff


	//   ....[60]....
        /*0188*/ 	.word	0x05000015


	//   ....[61]....
        /*018c*/ 	.word	0x05000015


	//   ....[62]....
        /*0190*/ 	.word	0x05000015


	//   ....[63]....
        /*0194*/ 	.word	0x05000015


	//   ....[64]....
        /*0198*/ 	.word	0x05000015


	//   ....[65]....
        /*019c*/ 	.word	0x05000015


	//   ....[66]....
        /*01a0*/ 	.word	0x05000015


	//   ....[67]....
        /*01a4*/ 	.word	0x05000015


	//   ....[68]....
        /*01a8*/ 	.word	0x05000015


	//   ....[69]....
        /*01ac*/ 	.word	0x05000015


	//   ....[70]....
        /*01b0*/ 	.word	0x05000015


	//   ....[71]....
        /*01b4*/ 	.word	0x05000015


	//   ....[72]....
        /*01b8*/ 	.word	0x05000015


	//   ....[73]....
        /*01bc*/ 	.word	0x05000015


	//   ....[74]....
        /*01c0*/ 	.word	0x05000015


	//   ....[75]....
        /*01c4*/ 	.word	0x05000015


	//   ....[76]....
        /*01c8*/ 	.word	0x05000015


	//   ....[77]....
        /*01cc*/ 	.word	0x05000015


	//   ....[78]....
        /*01d0*/ 	.word	0x05000015


	//   ....[79]....
        /*01d4*/ 	.word	0x05000015


	//   ....[80]....
        /*01d8*/ 	.word	0x05000015


	//   ....[81]....
        /*01dc*/ 	.word	0x05000015


	//   ....[82]....
        /*01e0*/ 	.word	0x05000015


	//   ....[83]....
        /*01e4*/ 	.word	0x05000015


	//   ....[84]....
        /*01e8*/ 	.word	0x05000015


	//   ....[85]....
        /*01ec*/ 	.word	0x05000015


	//   ....[86]....
        /*01f0*/ 	.word	0x05000015


	//   ....[87]....
        /*01f4*/ 	.word	0x05000015


	//   ....[88]....
        /*01f8*/ 	.word	0x05000015


	//   ....[89]....
        /*01fc*/ 	.word	0x05000015


	//   ....[90]....
        /*0200*/ 	.word	0x05000015


	//   ....[91]....
        /*0204*/ 	.word	0x05000015


	//   ....[92]....
        /*0208*/ 	.word	0x05000015


	//   ....[93]....
        /*020c*/ 	.word	0x05000015


	//   ....[94]....
        /*0210*/ 	.word	0x05000015


	//   ....[95]....
        /*0214*/ 	.word	0x05000015


	//----- nvinfo : EIATTR_COOP_GROUP_INSTR_OFFSETS
	.align		4
.L_140:
        /*0218*/ 	.byte	0x04, 0x28
        /*021a*/ 	.short	(.L_142 - .L_141)


	//   ....[0]....
.L_141:
        /*021c*/ 	.word	0x00000510


	//   ....[1]....
        /*0220*/ 	.word	0x000006d0


	//   ....[2]....
        /*0224*/ 	.word	0x000006f0


	//   ....[3]....
        /*0228*/ 	.word	0x00000710


	//   ....[4]....
        /*022c*/ 	.word	0x00000730


	//   ....[5]....
        /*0230*/ 	.word	0x00000750


	//   ....[6]....
        /*0234*/ 	.word	0x00000b40


	//   ....[7]....
        /*0238*/ 	.word	0x00000b60


	//   ....[8]....
        /*023c*/ 	.word	0x00000b80


	//   ....[9]....
        /*0240*/ 	.word	0x00000ba0


	//   ....[10]....
        /*0244*/ 	.word	0x00000bc0


	//   ....[11]....
        /*0248*/ 	.word	0x00000f70


	//   ....[12]....
        /*024c*/ 	.word	0x00001140


	//   ....[13]....
        /*0250*/ 	.word	0x000011a0


	//   ....[14]....
        /*0254*/ 	.word	0x00001240


	//   ....[15]....
        /*0258*/ 	.word	0x000012b0


	//   ....[16]....
        /*025c*/ 	.word	0x00001300


	//   ....[17]....
        /*0260*/ 	.word	0x00001340


	//   ....[18]....
        /*0264*/ 	.word	0x00001380


	//   ....[19]....
        /*0268*/ 	.word	0x00001390


	//   ....[20]....
        /*026c*/ 	.word	0x00001470


	//   ....[21]....
        /*0270*/ 	.word	0x00001640


	//   ....[22]....
        /*0274*/ 	.word	0x00001690


	//   ....[23]....
        /*0278*/ 	.word	0x000016f0


	//   ....[24]....
        /*027c*/ 	.word	0x00001750


	//   ....[25]....
        /*0280*/ 	.word	0x00001790


	//   ....[26]....
        /*0284*/ 	.word	0x000017d0


	//   ....[27]....
        /*0288*/ 	.word	0x00001810


	//   ....[28]....
        /*028c*/ 	.word	0x00001820


	//   ....[29]....
        /*0290*/ 	.word	0x00001cd0


	//   ....[30]....
        /*0294*/ 	.word	0x000027b0


	//   ....[31]....
        /*0298*/ 	.word	0x00002970


	//   ....[32]....
        /*029c*/ 	.word	0x00002990


	//   ....[33]....
        /*02a0*/ 	.word	0x000029b0


	//   ....[34]....
        /*02a4*/ 	.word	0x000029d0


	//   ....[35]....
        /*02a8*/ 	.word	0x000029f0


	//   ....[36]....
        /*02ac*/ 	.word	0x00002d70


	//   ....[37]....
        /*02b0*/ 	.word	0x00002d90


	//   ....[38]....
        /*02b4*/ 	.word	0x00002db0


	//   ....[39]....
        /*02b8*/ 	.word	0x00002dd0


	//   ....[40]....
        /*02bc*/ 	.word	0x00002df0


	//   ....[41]....
        /*02c0*/ 	.word	0x000031a0


	//   ....[42]....
        /*02c4*/ 	.word	0x00003370


	//   ....[43]....
        /*02c8*/ 	.word	0x000033d0


	//   ....[44]....
        /*02cc*/ 	.word	0x00003440


	//   ....[45]....
        /*02d0*/ 	.word	0x000034b0


	//   ....[46]....
        /*02d4*/ 	.word	0x00003500


	//   ....[47]....
        /*02d8*/ 	.word	0x00003550


	//   ....[48]....
        /*02dc*/ 	.word	0x000035b0


	//   ....[49]....
        /*02e0*/ 	.word	0x000035c0


	//   ....[50]....
        /*02e4*/ 	.word	0x00003680


	//   ....[51]....
        /*02e8*/ 	.word	0x00003850


	//   ....[52]....
        /*02ec*/ 	.word	0x000038a0


	//   ....[53]....
        /*02f0*/ 	.word	0x00003910


	//   ....[54]....
        /*02f4*/ 	.word	0x00003970


	//   ....[55]....
        /*02f8*/ 	.word	0x000039c0


	//   ....[56]....
        /*02fc*/ 	.word	0x00003a20


	//   ....[57]....
        /*0300*/ 	.word	0x00003a60


	//   ....[58]....
        /*0304*/ 	.word	0x00003a70


	//   ....[59]....
        /*0308*/ 	.word	0x00003ee0


	//   ....[60]....
        /*030c*/ 	.word	0x00004560


	//   ....[61]....
        /*0310*/ 	.word	0x000045e0


	//   ....[62]....
        /*0314*/ 	.word	0x00004670


	//   ....[63]....
        /*0318*/ 	.word	0x00004760


	//   ....[64]....
        /*031c*/ 	.word	0x00004800


	//   ....[65]....
        /*0320*/ 	.word	0x00004880


	//   ....[66]....
        /*0324*/ 	.word	0x00004910


	//   ....[67]....
        /*0328*/ 	.word	0x00004990


	//   ....[68]....
        /*032c*/ 	.word	0x000049c0


	//   ....[69]....
        /*0330*/ 	.word	0x00004a70


	//   ....[70]....
        /*0334*/ 	.word	0x00004af0


	//   ....[71]....
        /*0338*/ 	.word	0x00004b70


	//   ....[72]....
        /*033c*/ 	.word	0x00004c30


	//   ....[73]....
        /*0340*/ 	.word	0x00004cc0


	//   ....[74]....
        /*0344*/ 	.word	0x00004d40


	//   ....[75]....
        /*0348*/ 	.word	0x00004dc0


	//   ....[76]....
        /*034c*/ 	.word	0x00004e40


	//   ....[77]....
        /*0350*/ 	.word	0x00004ea0


	//   ....[78]....
        /*0354*/ 	.word	0x00004f10


	//   ....[79]....
        /*0358*/ 	.word	0x00004f90


	//   ....[80]....
        /*035c*/ 	.word	0x00005020


	//   ....[81]....
        /*0360*/ 	.word	0x000050d0


	//   ....[82]....
        /*0364*/ 	.word	0x00005180


	//   ....[83]....
        /*0368*/ 	.word	0x00005210


	//   ....[84]....
        /*036c*/ 	.word	0x000052a0


	//   ....[85]....
        /*0370*/ 	.word	0x00005340


	//   ....[86]....
        /*0374*/ 	.word	0x00005370


	//   ....[87]....
        /*0378*/ 	.word	0x00005420


	//   ....[88]....
        /*037c*/ 	.word	0x000054a0


	//   ....[89]....
        /*0380*/ 	.word	0x00005520


	//   ....[90]....
        /*0384*/ 	.word	0x000055e0


	//   ....[91]....
        /*0388*/ 	.word	0x00005690


	//   ....[92]....
        /*038c*/ 	.word	0x00005720


	//   ....[93]....
        /*0390*/ 	.word	0x000057a0


	//   ....[94]....
        /*0394*/ 	.word	0x00005830


	//   ....[95]....
        /*0398*/ 	.word	0x00005890


	//----- nvinfo : EIATTR_VRC_CTA_INIT_COUNT
	.align		4
.L_142:
        /*039c*/ 	.byte	0x02, 0x4a
	.zero		1
	.zero		1


	//----- nvinfo : EIATTR_EXIT_INSTR_OFFSETS
	.align		4
        /*03a0*/ 	.byte	0x04, 0x1c
        /*03a2*/ 	.short	(.L_144 - .L_143)


	//   ....[0]....
.L_143:
        /*03a4*/ 	.word	0x00001fa0


	//   ....[1]....
        /*03a8*/ 	.word	0x00001fc0


	//   ....[2]....
        /*03ac*/ 	.word	0x000044f0


	//   ....[3]....
        /*03b0*/ 	.word	0x00004510


	//----- nvinfo : EIATTR_MAX_THREADS
	.align		4
.L_144:
        /*03b4*/ 	.byte	0x04, 0x05
        /*03b6*/ 	.short	(.L_146 - .L_145)
.L_145:
        /*03b8*/ 	.word	0x00000180
        /*03bc*/ 	.word	0x00000001
        /*03c0*/ 	.word	0x00000001


	//----- nvinfo : EIATTR_CRS_STACK_SIZE
	.align		4
.L_146:
        /*03c4*/ 	.byte	0x04, 0x1e
        /*03c6*/ 	.short	(.L_148 - .L_147)
.L_147:
        /*03c8*/ 	.word	0x00000000


	//----- nvinfo : EIATTR_CBANK_PARAM_SIZE
	.align		4
.L_148:
        /*03cc*/ 	.byte	0x03, 0x19
        /*03ce*/ 	.short	0x0034


	//----- nvinfo : EIATTR_PARAM_CBANK
	.align		4
        /*03d0*/ 	.byte	0x04, 0x0a
        /*03d2*/ 	.short	(.L_150 - .L_149)
	.align		4
.L_149:
        /*03d4*/ 	.word	index@(.nv.constant0._ZN3cub18CUB_300001_SM_10006detail4scan16DeviceScanKernelINS2_10policy_hubIiiijN4cuda3std3__44plusIvEEE10Policy1000EN6thrust24THRUST_300001_SM_1000_NS6detail15normal_iteratorINSD_10device_ptrIiEEEESI_NS0_13ScanTileStateIiLb1EEES9_NS1_10InputValueIiPiEEjiLb0EiEEvT0_T1_T2_iT3_T4_T5_)
        /*03d8*/ 	.short	0x0380
        /*03da*/ 	.short	0x0034


	//----- nvinfo : EIATTR_SW_WAR
	.align		4
.L_150:
        /*03dc*/ 	.byte	0x04, 0x36
        /*03de*/ 	.short	(.L_152 - .L_151)
.L_151:
        /*03e0*/ 	.word	0x00000008
.L_152:


//--------------------- .nv.info._ZN3cub18CUB_300001_SM_10006detail4scan16DeviceScanKernelINS2_10policy_hubIiiijN4cuda3std3__44plusIvEEE10Policy1000EPiSC_NS0_13ScanTileStateIiLb1EEES9_NS1_10InputValueIiSC_EEjiLb0EiEEvT0_T1_T2_iT3_T4_T5_ --------------------------
	.section	.nv.info._ZN3cub18CUB_300001_SM_10006detail4scan16DeviceScanKernelINS2_10policy_hubIiiijN4cuda3std3__44plusIvEEE10Policy1000EPiSC_NS0_13ScanTileStateIiLb1EEES9_NS1_10InputValueIiSC_EEjiLb0EiEEvT0_T1_T2_iT3_T4_T5_,"",@"SHT_CUDA_INFO"
	.sectionflags	@""
	.align	4


	//----- nvinfo : EIATTR_CUDA_API_VERSION
	.align		4
        /*0000*/ 	.byte	0x04, 0x37
        /*0002*/ 	.short	(.L_154 - .L_153)
.L_153:
        /*0004*/ 	.word	0x00000082


	//----- nvinfo : EIATTR_KPARAM_INFO
	.align		4
.L_154:
        /*0008*/ 	.byte	0x04, 0x17
        /*000a*/ 	.short	(.L_156 - .L_155)
.L_155:
        /*000c*/ 	.word	0x00000000
        /*0010*/ 	.short	0x0006
        /*0012*/ 	.short	0x0030
        /*0014*/ 	.byte	0x00, 0xf0, 0x11, 0x00


	//----- nvinfo : EIATTR_KPARAM_INFO
	.align		4
.L_156:
        /*0018*/ 	.byte	0x04, 0x17
        /*001a*/ 	.short	(.L_158 - .L_157)
.L_157:
        /*001c*/ 	.word	0x00000000
        /*0020*/ 	.short	0x0005
        /*0022*/ 	.short	0x0020
        /*0024*/ 	.byte	0x00, 0xf0, 0x41, 0x00


	//----- nvinfo : EIATTR_KPARAM_INFO
	.align		4
.L_158:
        /*0028*/ 	.byte	0x04, 0x17
        /*002a*/ 	.short	(.L_160 - .L_159)
.L_159:
        /*002c*/ 	.word	0x00000000
        /*0030*/ 	.short	0x0004
        /*0032*/ 	.short	0x001c
        /*0034*/ 	.byte	0x00, 0xf0, 0x05, 0x00


	//----- nvinfo : EIATTR_KPARAM_INFO
	.align		4
.L_160:
        /*0038*/ 	.byte	0x04, 0x17
        /*003a*/ 	.short	(.L_162 - .L_161)
.L_161:
        /*003c*/ 	.word	0x00000000
        /*0040*/ 	.short	0x0003
        /*0042*/ 	.short	0x0018
        /*0044*/ 	.byte	0x00, 0xf0, 0x11, 0x00


	//----- nvinfo : EIATTR_KPARAM_INFO
	.align		4
.L_162:
        /*0048*/ 	.byte	0x04, 0x17
        /*004a*/ 	.short	(.L_164 - .L_163)
.L_163:
        /*004c*/ 	.word	0x00000000
        /*0050*/ 	.short	0x0002
        /*0052*/ 	.short	0x0010
        /*0054*/ 	.byte	0x00, 0xf0, 0x21, 0x00


	//----- nvinfo : EIATTR_KPARAM_INFO
	.align		4
.L_164:
        /*0058*/ 	.byte	0x04, 0x17
        /*005a*/ 	.short	(.L_166 - .L_165)
.L_165:
        /*005c*/ 	.word	0x00000000
        /*0060*/ 	.short	0x0001
        /*0062*/ 	.short	0x0008
        /*0064*/ 	.byte	0x00, 0xf5, 0x21, 0x00


	//----- nvinfo : EIATTR_KPARAM_INFO
	.align		4
.L_166:
        /*0068*/ 	.byte	0x04, 0x17
        /*006a*/ 	.short	(.L_168 - .L_167)
.L_167:
        /*006c*/ 	.word	0x00000000
        /*0070*/ 	.short	0x0000
        /*0072*/ 	.short	0x0000
        /*0074*/ 	.byte	0x00, 0xf5, 0x21, 0x00


	//----- nvinfo : EIATTR_SPARSE_MMA_MASK
	.align		4
.L_168:
        /*0078*/ 	.byte	0x03, 0x50
        /*007a*/ 	.short	0x0000


	//----- nvinfo : EIATTR_MAXREG_COUNT
	.align		4
        /*007c*/ 	.byte	0x03, 0x1b
        /*007e*/ 	.short	0x00a8


	//----- nvinfo : EIATTR_NUM_BARRIERS
	.align		4
        /*0080*/ 	.byte	0x02, 0x4c
        /*0082*/ 	.byte	0x01
	.zero		1


	//----- nvinfo : EIATTR_MERCURY_ISA_VERSION
	.align		4
        /*0084*/ 	.byte	0x03, 0x5f
        /*0086*/ 	.short	0x0101


	//----- nvinfo : EIATTR_UNUSED_LOAD_BYTE_OFFSET
	.align		4
        /*0088*/ 	.byte	0x04, 0x44
        /*008a*/ 	.short	(.L_170 - .L_169)


	//   ....[0]....
.L_169:
        /*008c*/ 	.word	0x000029f0
        /*0090*/ 	.word	0x00000fff


	//----- nvinfo : EIATTR_COOP_GROUP_MASK_REGIDS
	.align		4
.L_170:
        /*0094*/ 	.byte	0x04, 0x29
        /*0096*/ 	.short	(.L_172 - .L_171)


	//   ....[0]....
.L_171:
        /*0098*/ 	.word	0xffffffff


	//   ....[1]....
        /*009c*/ 	.word	0xffffffff


	//   ....[2]....
        /*00a0*/ 	.word	0xffffffff


	//   ....[3]....
        /*00a4*/ 	.word	0xffffffff


	//   ....[4]....
        /*00a8*/ 	.word	0xffffffff


	//   ....[5]....
        /*00ac*/ 	.word	0xffffffff


	//   ....[6]....
        /*00b0*/ 	.word	0xffffffff


	//   ....[7]....
        /*00b4*/ 	.word	0xffffffff


	//   ....[8]....
        /*00b8*/ 	.word	0xffffffff


	//   ....[9]....
        /*00bc*/ 	.word	0xffffffff


	//   ....[10]....
        /*00c0*/ 	.word	0xffffffff


	//   ....[11]....
        /*00c4*/ 	.word	0xffffffff


	//   ....[12]....
        /*00c8*/ 	.word	0xffffffff


	//   ....[13]....
        /*00cc*/ 	.word	0xffffffff


	//   ....[14]....
        /*00d0*/ 	.word	0xffffffff


	//   ....[15]....
        /*00d4*/ 	.word	0xffffffff


	//   ....[16]....
        /*00d8*/ 	.word	0xffffffff


	//   ....[17]....
        /*00dc*/ 	.word	0xffffffff


	//   ....[18]....
        /*00e0*/ 	.word	0xffffffff


	//   ....[19]....
        /*00e4*/ 	.word	0xffffffff


	//   ....[20]....
        /*00e8*/ 	.word	0xffffffff


	//   ....[21]....
        /*00ec*/ 	.word	0xffffffff


	//   ....[22]....
        /*00f0*/ 	.word	0xffffffff


	//   ....[23]....
        /*00f4*/ 	.word	0xffffffff


	//   ....[24]....
        /*00f8*/ 	.word	0xffffffff


	//   ....[25]....
        /*00fc*/ 	.word	0xffffffff


	//   ....[26]....
        /*0100*/ 	.word	0xffffffff


	//   ....[27]....
        /*0104*/ 	.word	0xffffffff


	//   ....[28]....
        /*0108*/ 	.word	0xffffffff


	//   ....[29]....
        /*010c*/ 	.word	0xffffffff


	//   ....[30]....
        /*0110*/ 	.word	0xffffffff


	//   ....[31]....
        /*0114*/ 	.word	0xffffffff


	//   ....[32]....
        /*0118*/ 	.word	0xffffffff


	//   ....[33]....
        /*011c*/ 	.word	0xffffffff


	//   ....[34]....
        /*0120*/ 	.word	0xffffffff


	//   ....[35]....
        /*0124*/ 	.word	0xffffffff


	//   ....[36]....
        /*0128*/ 	.word	0xffffffff


	//   ....[37]....
        /*012c*/ 	.word	0xffffffff


	//   ....[38]....
        /*0130*/ 	.word	0xffffffff


	//   ....[39]....
        /*0134*/ 	.word	0xffffffff


	//   ....[40]....
        /*0138*/ 	.word	0xffffffff


	//   ....[41]....
        /*013c*/ 	.word	0xffffffff


	//   ....[42]....
        /*0140*/ 	.word	0xffffffff


	//   ....[43]....
        /*0144*/ 	.word	0xffffffff


	//   ....[44]....
        /*0148*/ 	.word	0xffffffff


	//   ....[45]....
        /*014c*/ 	.word	0xffffffff


	//   ....[46]....
        /*0150*/ 	.word	0xffffffff


	//   ....[47]....
        /*0154*/ 	.word	0xffffffff


	//   ....[48]....
        /*0158*/ 	.word	0xffffffff


	//   ....[49]....
        /*015c*/ 	.word	0xffffffff


	//   ....[50]....
        /*0160*/ 	.word	0xffffffff


	//   ....[51]....
        /*0164*/ 	.word	0xffffffff


	//   ....[52]....
        /*0168*/ 	.word	0xffffffff


	//   ....[53]....
        /*016c*/ 	.word	0xffffffff


	//   ....[54]....
        /*0170*/ 	.word	0xffffffff


	//   ....[55]....
        /*0174*/ 	.word	0xffffffff


	//   ....[56]....
        /*0178*/ 	.word	0xffffffff


	//   ....[57]....
        /*017c*/ 	.word	0xffffffff


	//   ....[58]....
        /*0180*/ 	.word	0xffffffff


	//   ....[59]....
        /*0184*/ 	.word	0xffffffff


	//   ....[60]....
        /*0188*/ 	.word	0x05000013


	//   ....[61]....
        /*018c*/ 	.word	0x05000013


	//   ....[62]....
        /*0190*/ 	.word	0x05000013


	//   ....[63]....
        /*0194*/ 	.word	0x05000013


	//   ....[64]....
        /*0198*/ 	.word	0x05000013


	//   ....[65]....
        /*019c*/ 	.word	0x05000013


	//   ....[66]....
        /*01a0*/ 	.word	0x05000013


	//   ....[67]....
        /*01a4*/ 	.word	0x05000013


	//   ....[68]....
        /*01a8*/ 	.word	0x05000013


	//   ....[69]....
        /*01ac*/ 	.word	0x05000013


	//   ....[70]....
        /*01b0*/ 	.word	0x05000013


	//   ....[71]....
        /*01b4*/ 	.word	0x05000013


	//   ....[72]....
        /*01b8*/ 	.word	0x05000013


	//   ....[73]....
        /*01bc*/ 	.word	0x05000013


	//   ....[74]....
        /*01c0*/ 	.word	0x05000013


	//   ....[75]....
        /*01c4*/ 	.word	0x05000013


	//   ....[76]....
        /*01c8*/ 	.word	0x05000013


	//   ....[77]....
        /*01cc*/ 	.word	0x05000013


	//   ....[78]....
        /*01d0*/ 	.word	0x05000013


	//   ....[79]....
        /*01d4*/ 	.word	0x05000013


	//   ....[80]....
        /*01d8*/ 	.word	0x05000013


	//   ....[81]....
        /*01dc*/ 	.word	0x05000013


	//   ....[82]....
        /*01e0*/ 	.word	0x05000013


	//   ....[83]....
        /*01e4*/ 	.word	0x05000013


	//   ....[84]....
        /*01e8*/ 	.word	0x05000013


	//   ....[85]....
        /*01ec*/ 	.word	0x05000013


	//   ....[86]....
        /*01f0*/ 	.word	0x05000013


	//   ....[87]....
        /*01f4*/ 	.word	0x05000013


	//   ....[88]....
        /*01f8*/ 	.word	0x05000013


	//   ....[89]....
        /*01fc*/ 	.word	0x05000013


	//   ....[90]....
        /*0200*/ 	.word	0x05000013


	//   ....[91]....
        /*0204*/ 	.word	0x05000013


	//   ....[92]....
        /*0208*/ 	.word	0x05000013


	//   ....[93]....
        /*020c*/ 	.word	0x05000013


	//   ....[94]....
        /*0210*/ 	.word	0x05000013


	//   ....[95]....
        /*0214*/ 	.word	0x05000013


	//----- nvinfo : EIATTR_COOP_GROUP_INSTR_OFFSETS
	.align		4
.L_172:
        /*0218*/ 	.byte	0x04, 0x28
        /*021a*/ 	.short	(.L_174 - .L_173)


	//   ....[0]....
.L_173:
        /*021c*/ 	.word	0x00000510


	//   ....[1]....
        /*0220*/ 	.word	0x000006d0


	//   ....[2]....
        /*0224*/ 	.word	0x000006f0


	//   ....[3]....
        /*0228*/ 	.word	0x00000710


	//   ....[4]....
        /*022c*/ 	.word	0x00000730


	//   ....[5]....
        /*0230*/ 	.word	0x00000750


	//   ....[6]....
        /*0234*/ 	.word	0x00000b40


	//   ....[7]....
        /*0238*/ 	.word	0x00000b60


	//   ....[8]....
        /*023c*/ 	.word	0x00000b80


	//   ....[9]....
        /*0240*/ 	.word	0x00000ba0


	//   ....[10]....
        /*0244*/ 	.word	0x00000bc0


	//   ....[11]....
        /*0248*/ 	.word	0x00000f70


	//   ....[12]....
        /*024c*/ 	.word	0x00001140


	//   ....[13]....
        /*0250*/ 	.word	0x000011a0


	//   ....[14]....
        /*0254*/ 	.word	0x00001250


	//   ....[15]....
        /*0258*/ 	.word	0x000012a0


	//   ....[16]....
        /*025c*/ 	.word	0x000012f0


	//   ....[17]....
        /*0260*/ 	.word	0x00001340


	//   ....[18]....
        /*0264*/ 	.word	0x00001380


	//   ....[19]....
        /*0268*/ 	.word	0x00001390


	//   ....[20]....
        /*026c*/ 	.word	0x00001470


	//   ....[21]....
        /*0270*/ 	.word	0x00001640


	//   ....[22]....
        /*0274*/ 	.word	0x00001690


	//   ....[23]....
        /*0278*/ 	.word	0x000016f0


	//   ....[24]....
        /*027c*/ 	.word	0x00001750


	//   ....[25]....
        /*0280*/ 	.word	0x00001790


	//   ....[26]....
        /*0284*/ 	.word	0x000017d0


	//   ....[27]....
        /*0288*/ 	.word	0x00001810


	//   ....[28]....
        /*028c*/ 	.word	0x00001820


	//   ....[29]....
        /*0290*/ 	.word	0x00001c30


	//   ....[30]....
        /*0294*/ 	.word	0x00002710


	//   ....[31]....
        /*0298*/ 	.word	0x000028d0


	//   ....[32]....
        /*029c*/ 	.word	0x000028f0


	//   ....[33]....
        /*02a0*/ 	.word	0x00002910


	//   ....[34]....
        /*02a4*/ 	.word	0x00002930


	//   ....[35]....
        /*02a8*/ 	.word	0x00002950


	//   ....[36]....
        /*02ac*/ 	.word	0x00002ce0


	//   ....[37]....
        /*02b0*/ 	.word	0x00002d00


	//   ....[38]....
        /*02b4*/ 	.word	0x00002d20


	//   ....[39]....
        /*02b8*/ 	.word	0x00002d40


	//   ....[40]....
        /*02bc*/ 	.word	0x00002d60


	//   ....[41]....
        /*02c0*/ 	.word	0x00003120


	//   ....[42]....
        /*02c4*/ 	.word	0x000032f0


	//   ....[43]....
        /*02c8*/ 	.word	0x00003350


	//   ....[44]....
        /*02cc*/ 	.word	0x000033c0


	//   ....[45]....
        /*02d0*/ 	.word	0x00003430


	//   ....[46]....
        /*02d4*/ 	.word	0x00003480


	//   ....[47]....
        /*02d8*/ 	.word	0x000034d0


	//   ....[48]....
        /*02dc*/ 	.word	0x00003530


	//   ....[49]....
        /*02e0*/ 	.word	0x00003540


	//   ....[50]....
        /*02e4*/ 	.word	0x00003620


	//   ....[51]....
        /*02e8*/ 	.word	0x000037f0


	//   ....[52]....
        /*02ec*/ 	.word	0x00003840


	//   ....[53]....
        /*02f0*/ 	.word	0x000038b0


	//   ....[54]....
        /*02f4*/ 	.word	0x00003910


	//   ....[55]....
        /*02f8*/ 	.word	0x00003960


	//   ....[56]....
        /*02fc*/ 	.word	0x000039c0


	//   ....[57]....
        /*0300*/ 	.word	0x00003a00


	//   ....[58]....
        /*0304*/ 	.word	0x00003a10


	//   ....[59]....
        /*0308*/ 	.word	0x00003e90


	//   ....[60]....
        /*030c*/ 	.word	0x000044a0


	//   ....[61]....
        /*0310*/ 	.word	0x00004520


	//   ....[62]....
        /*0314*/ 	.word	0x000045b0


	//   ....[63]....
        /*0318*/ 	.word	0x000046b0


	//   ....[64]....
        /*031c*/ 	.word	0x00004750


	//   ....[65]....
        /*0320*/ 	.word	0x000047e0


	//   ....[66]....
        /*0324*/ 	.word	0x00004860


	//   ....[67]....
        /*0328*/ 	.word	0x000048e0


	//   ....[68]....
        /*032c*/ 	.word	0x00004910


	//   ....[69]....
        /*0330*/ 	.word	0x000049b0


	//   ....[70]....
        /*0334*/ 	.word	0x00004a30


	//   ....[71]....
        /*0338*/ 	.word	0x00004ab0


	//   ....[72]....
        /*033c*/ 	.word	0x00004b70


	//   ....[73]....
        /*0340*/ 	.word	0x00004c00


	//   ....[74]....
        /*0344*/ 	.word	0x00004c80


	//   ....[75]....
        /*0348*/ 	.word	0x00004d00


	//   ....[76]....
        /*034c*/ 	.word	0x00004d80


	//   ....[77]....
        /*0350*/ 	.word	0x00004db0


	//   ....[78]....
        /*0354*/ 	.word	0x00004e50


	//   ....[79]....
        /*0358*/ 	.word	0x00004ed0


	//   ....[80]....
        /*035c*/ 	.word	0x00004f60


	//   ....[81]....
        /*0360*/ 	.word	0x00005030


	//   ....[82]....
        /*0364*/ 	.word	0x000050d0


	//   ....[83]....
        /*0368*/ 	.word	0x00005160


	//   ....[84]....
        /*036c*/ 	.word	0x000051e0


	//   ....[85]....
        /*0370*/ 	.word	0x00005280


	//   ....[86]....
        /*0374*/ 	.word	0x000052b0


	//   ....[87]....
        /*0378*/ 	.word	0x00005370


	//   ....[88]....
        /*037c*/ 	.word	0x000053f0


	//   ....[89]....
        /*0380*/ 	.word	0x00005470


	//   ....[90]....
        /*0384*/ 	.word	0x00005530


	//   ....[91]....
        /*0388*/ 	.word	0x000055d0


	//   ....[92]....
        /*038c*/ 	.word	0x00005660


	//   ....[93]....
        /*0390*/ 	.word	0x000056f0


	//   ....[94]....
        /*0394*/ 	.word	0x00005760


	//   ....[95]....
        /*0398*/ 	.word	0x000057e0


	//----- nvinfo : EIATTR_VRC_CTA_INIT_COUNT
	.align		4
.L_174:
        /*039c*/ 	.byte	0x02, 0x4a
	.zero		1
	.zero		1


	//----- nvinfo : EIATTR_EXIT_INSTR_OFFSETS
	.align		4
        /*03a0*/ 	.byte	0x04, 0x1c
        /*03a2*/ 	.short	(.L_176 - .L_175)


	//   ....[0]....
.L_175:
        /*03a4*/ 	.word	0x00001f00


	//   ....[1]....
        /*03a8*/ 	.word	0x00001f20


	//   ....[2]....
        /*03ac*/ 	.word	0x00004430


	//   ....[3]....
        /*03b0*/ 	.word	0x00004450


	//----- nvinfo : EIATTR_MAX_THREADS
	.align		4
.L_176:
        /*03b4*/ 	.byte	0x04, 0x05
        /*03b6*/ 	.short	(.L_178 - .L_177)
.L_177:
        /*03b8*/ 	.word	0x00000180
        /*03bc*/ 	.word	0x00000001
        /*03c0*/ 	.word	0x00000001


	//----- nvinfo : EIATTR_CRS_STACK_SIZE
	.align		4
.L_178:
        /*03c4*/ 	.byte	0x04, 0x1e
        /*03c6*/ 	.short	(.L_180 - .L_179)
.L_179:
        /*03c8*/ 	.word	0x00000000


	//----- nvinfo : EIATTR_CBANK_PARAM_SIZE
	.align		4
.L_180:
        /*03cc*/ 	.byte	0x03, 0x19
        /*03ce*/ 	.short	0x0034


	//----- nvinfo : EIATTR_PARAM_CBANK
	.align		4
        /*03d0*/ 	.byte	0x04, 0x0a
        /*03d2*/ 	.short	(.L_182 - .L_181)
	.align		4
.L_181:
        /*03d4*/ 	.word	index@(.nv.constant0._ZN3cub18CUB_300001_SM_10006detail4scan16DeviceScanKernelINS2_10policy_hubIiiijN4cuda3std3__44plusIvEEE10Policy1000EPiSC_NS0_13ScanTileStateIiLb1EEES9_NS1_10InputValueIiSC_EEjiLb0EiEEvT0_T1_T2_iT3_T4_T5_)
        /*03d8*/ 	.short	0x0380
        /*03da*/ 	.short	0x0034


	//----- nvinfo : EIATTR_SW_WAR
	.align		4
.L_182:
        /*03dc*/ 	.byte	0x04, 0x36
        /*03de*/ 	.short	(.L_184 - .L_183)
.L_183:
        /*03e0*/ 	.word	0x00000008
.L_184:


//--------------------- .nv.info._ZN3cub18CUB_300001_SM_10006detail4scan20DeviceScanInitKernelINS0_13ScanTileStateIiLb1EEEEEvT_i --------------------------
	.section	.nv.info._ZN3cub18CUB_300001_SM_10006detail4scan20DeviceScanInitKernelINS0_13ScanTileStateIiLb1EEEEEvT_i,"",@"SHT_CUDA_INFO"
	.sectionflags	@""
	.align	4


	//----- nvinfo : EIATTR_CUDA_API_VERSION
	.align		4
        /*0000*/ 	.byte	0x04, 0x37
        /*0002*/ 	.short	(.L_186 - .L_185)
.L_185:
        /*0004*/ 	.word	0x00000082


	//----- nvinfo : EIATTR_KPARAM_INFO
	.align		4
.L_186:
        /*0008*/ 	.byte	0x04, 0x17
        /*000a*/ 	.short	(.L_188 - .L_187)
.L_187:
        /*000c*/ 	.word	0x00000000
        /*0010*/ 	.short	0x0001
        /*0012*/ 	.short	0x0008
        /*0014*/ 	.byte	0x00, 0xf0, 0x11, 0x00


	//----- nvinfo : EIATTR_KPARAM_INFO
	.align		4
.L_188:
        /*0018*/ 	.byte	0x04, 0x17
        /*001a*/ 	.short	(.L_190 - .L_189)
.L_189:
        /*001c*/ 	.word	0x00000000
        /*0020*/ 	.short	0x0000
        /*0022*/ 	.short	0x0000
        /*0024*/ 	.byte	0x00, 0xf0, 0x21, 0x00


	//----- nvinfo : EIATTR_SPARSE_MMA_MASK
	.align		4
.L_190:
        /*0028*/ 	.byte	0x03, 0x50
        /*002a*/ 	.short	0x0000


	//----- nvinfo : EIATTR_MAXREG_COUNT
	.align		4
        /*002c*/ 	.byte	0x03, 0x1b
        /*002e*/ 	.short	0x00ff


	//----- nvinfo : EIATTR_MERCURY_ISA_VERSION
	.align		4
        /*0030*/ 	.byte	0x03, 0x5f
        /*0032*/ 	.short	0x0101


	//----- nvinfo : EIATTR_VRC_CTA_INIT_COUNT
	.align		4
        /*0034*/ 	.byte	0x02, 0x4a
	.zero		1
	.zero		1


	//----- nvinfo : EIATTR_EXIT_INSTR_OFFSETS
	.align		4
        /*0038*/ 	.byte	0x04, 0x1c
        /*003a*/ 	.short	(.L_192 - .L_191)


	//   ....[0]....
.L_191:
        /*003c*/ 	.word	0x000000f0


	//   ....[1]....
        /*0040*/ 	.word	0x00000130


	//----- nvinfo : EIATTR_CBANK_PARAM_SIZE
	.align		4
.L_192:
        /*0044*/ 	.byte	0x03, 0x19
        /*0046*/ 	.short	0x000c


	//----- nvinfo : EIATTR_PARAM_CBANK
	.align		4
        /*0048*/ 	.byte	0x04, 0x0a
        /*004a*/ 	.short	(.L_194 - .L_193)
	.align		4
.L_193:
        /*004c*/ 	.word	index@(.nv.constant0._ZN3cub18CUB_300001_SM_10006detail4scan20DeviceScanInitKernelINS0_13ScanTileStateIiLb1EEEEEvT_i)
        /*0050*/ 	.short	0x0380
        /*0052*/ 	.short	0x000c


	//----- nvinfo : EIATTR_SW_WAR
	.align		4
.L_194:
        /*0054*/ 	.byte	0x04, 0x36
        /*0056*/ 	.short	(.L_196 - .L_195)
.L_195:
        /*0058*/ 	.word	0x00000008
.L_196:


//--------------------- .nv.info._ZN3cub18CUB_300001_SM_10006detail8for_each13static_kernelINS2_12policy_hub_t12policy_500_tEmN6thrust24THRUST_300001_SM_1000_NS8cuda_cub20__uninitialized_fill7functorINS7_10device_ptrIiEEiEEEEvT0_T1_ --------------------------
	.section	.nv.info._ZN3cub18CUB_300001_SM_10006detail8for_each13static_kernelINS2_12policy_hub_t12policy_500_tEmN6thrust24THRUST_300001_SM_1000_NS8cuda_cub20__uninitialized_fill7functorINS7_10device_ptrIiEEiEEEEvT0_T1_,"",@"SHT_CUDA_INFO"
	.sectionflags	@""
	.align	4


	//----- nvinfo : EIATTR_CUDA_API_VERSION
	.align		4
        /*0000*/ 	.byte	0x04, 0x37
        /*0002*/ 	.short	(.L_198 - .L_197)
.L_197:
        /*0004*/ 	.word	0x00000082


	//----- nvinfo : EIATTR_KPARAM_INFO
	.align		4
.L_198:
        /*0008*/ 	.byte	0x04, 0x17
        /*000a*/ 	.short	(.L_200 - .L_199)
.L_199:
        /*000c*/ 	.word	0x00000000
        /*0010*/ 	.short	0x0001
        /*0012*/ 	.short	0x0008
        /*0014*/ 	.byte	0x00, 0xf0, 0x41, 0x00


	//----- nvinfo : EIATTR_KPARAM_INFO
	.align		4
.L_200:
        /*0018*/ 	.byte	0x04, 0x17
        /*001a*/ 	.short	(.L_202 - .L_201)
.L_201:
        /*001c*/ 	.word	0x00000000
        /*0020*/ 	.short	0x0000
        /*0022*/ 	.short	0x0000
        /*0024*/ 	.byte	0x00, 0xf0, 0x21, 0x00


	//----- nvinfo : EIATTR_SPARSE_MMA_MASK
	.align		4
.L_202:
        /*0028*/ 	.byte	0x03, 0x50
        /*002a*/ 	.short	0x0000


	//----- nvinfo : EIATTR_MAXREG_COUNT
	.align		4
        /*002c*/ 	.byte	0x03, 0x1b
        /*002e*/ 	.short	0x00ff


	//----- nvinfo : EIATTR_MERCURY_ISA_VERSION
	.align		4
        /*0030*/ 	.byte	0x03, 0x5f
        /*0032*/ 	.short	0x0101


	//----- nvinfo : EIATTR_VRC_CTA_INIT_COUNT
	.align		4
        /*0034*/ 	.byte	0x02, 0x4a
	.zero		1
	.zero		1


	//----- nvinfo : EIATTR_EXIT_INSTR_OFFSETS
	.align		4
        /*0038*/ 	.byte	0x04, 0x1c
        /*003a*/ 	.short	(.L_204 - .L_203)


	//   ....[0]....
.L_203:
        /*003c*/ 	.word	0x00000130


	//   ....[1]....
        /*0040*/ 	.word	0x00000230


	//   ....[2]....
        /*0044*/ 	.word	0x00000260


	//----- nvinfo : EIATTR_MAX_THREADS
	.align		4
.L_204:
        /*0048*/ 	.byte	0x04, 0x05
        /*004a*/ 	.short	(.L_206 - .L_205)
.L_205:
        /*004c*/ 	.word	0x00000100
        /*0050*/ 	.word	0x00000001
        /*0054*/ 	.word	0x00000001


	//----- nvinfo : EIATTR_CBANK_PARAM_SIZE
	.align		4
.L_206:
        /*0058*/ 	.byte	0x03, 0x19
        /*005a*/ 	.short	0x0018


	//----- nvinfo : EIATTR_PARAM_CBANK
	.align		4
        /*005c*/ 	.byte	0x04, 0x0a
        /*005e*/ 	.short	(.L_208 - .L_207)
	.align		4
.L_207:
        /*0060*/ 	.word	index@(.nv.constant0._ZN3cub18CUB_300001_SM_10006detail8for_each13static_kernelINS2_12policy_hub_t12policy_500_tEmN6thrust24THRUST_300001_SM_1000_NS8cuda_cub20__uninitialized_fill7functorINS7_10device_ptrIiEEiEEEEvT0_T1_)
        /*0064*/ 	.short	0x0380
        /*0066*/ 	.short	0x0018


	//----- nvinfo : EIATTR_SW_WAR
	.align		4
.L_208:
        /*0068*/ 	.byte	0x04, 0x36
        /*006a*/ 	.short	(.L_210 - .L_209)
.L_209:
        /*006c*/ 	.word	0x00000008
.L_210:


//--------------------- .nv.info._ZN3cub18CUB_300001_SM_10006detail11EmptyKernelIvEEvv --------------------------
	.section	.nv.info._ZN3cub18CUB_300001_SM_10006detail11EmptyKernelIvEEvv,"",@"SHT_CUDA_INFO"
	.sectionflags	@""
	.align	4


	//----- nvinfo : EIATTR_CUDA_API_VERSION
	.align		4
        /*0000*/ 	.byte	0x04, 0x37
        /*0002*/ 	.short	(.L_212 - .L_211)
.L_211:
        /*0004*/ 	.word	0x00000082


	//----- nvinfo : EIATTR_SPARSE_MMA_MASK
	.align		4
.L_212:
        /*0008*/ 	.byte	0x03, 0x50
        /*000a*/ 	.short	0x0000


	//----- nvinfo : EIATTR_MAXREG_COUNT
	.align		4
        /*000c*/ 	.byte	0x03, 0x1b
        /*000e*/ 	.short	0x00ff


	//----- nvinfo : EIATTR_MERCURY_ISA_VERSION
	.align		4
        /*0010*/ 	.byte	0x03, 0x5f
        /*0012*/ 	.short	0x0101


	//----- nvinfo : EIATTR_VRC_CTA_INIT_COUNT
	.align		4
        /*0014*/ 	.byte	0x02, 0x4a
	.zero		1
	.zero		1


	//----- nvinfo : EIATTR_EXIT_INSTR_OFFSETS
	.align		4
        /*0018*/ 	.byte	0x04, 0x1c
        /*001a*/ 	.short	(.L_214 - .L_213)


	//   ....[0]....
.L_213:
        /*001c*/ 	.word	0x00000010


	//----- nvinfo : EIATTR_SW_WAR
	.align		4
.L_214:
        /*0020*/ 	.byte	0x04, 0x36
        /*0022*/ 	.short	(.L_216 - .L_215)
.L_215:
        /*0024*/ 	.word	0x00000008
.L_216:


//--------------------- .nv.info._Z21add_block_sums_kernelPiS_i --------------------------
	.section	.nv.info._Z21add_block_sums_kernelPiS_i,"",@"SHT_CUDA_INFO"
	.sectionflags	@""
	.align	4


	//----- nvinfo : EIATTR_CUDA_API_VERSION
	.align		4
        /*0000*/ 	.byte	0x04, 0x37
        /*0002*/ 	.short	(.L_218 - .L_217)
.L_217:
        /*0004*/ 	.word	0x00000082


	//----- nvinfo : EIATTR_KPARAM_INFO
	.align		4
.L_218:
        /*0008*/ 	.byte	0x04, 0x17
        /*000a*/ 	.short	(.L_220 - .L_219)
.L_219:
        /*000c*/ 	.word	0x00000000
        /*0010*/ 	.short	0x0002
        /*0012*/ 	.short	0x0010
        /*0014*/ 	.byte	0x00, 0xf0, 0x11, 0x00


	//----- nvinfo : EIATTR_KPARAM_INFO
	.align		4
.L_220:
        /*0018*/ 	.byte	0x04, 0x17
        /*001a*/ 	.short	(.L_222 - .L_221)
.L_221:
        /*001c*/ 	.word	0x00000000
        /*0020*/ 	.short	0x0001
        /*0022*/ 	.short	0x0008
        /*0024*/ 	.byte	0x00, 0xf5, 0x21, 0x00


	//----- nvinfo : EIATTR_KPARAM_INFO
	.align		4
.L_222:
        /*0028*/ 	.byte	0x04, 0x17
        /*002a*/ 	.short	(.L_224 - .L_223)
.L_223:
        /*002c*/ 	.word	0x00000000
        /*0030*/ 	.short	0x0000
        /*0032*/ 	.short	0x0000
        /*0034*/ 	.byte	0x00, 0xf5, 0x21, 0x00


	//----- nvinfo : EIATTR_SPARSE_MMA_MASK
	.align		4
.L_224:
        /*0038*/ 	.byte	0x03, 0x50
        /*003a*/ 	.short	0x0000


	//----- nvinfo : EIATTR_MAXREG_COUNT
	.align		4
        /*003c*/ 	.byte	0x03, 0x1b
        /*003e*/ 	.short	0x00ff


	//----- nvinfo : EIATTR_MERCURY_ISA_VERSION
	.align		4
        /*0040*/ 	.byte	0x03, 0x5f
        /*0042*/ 	.short	0x0101


	//----- nvinfo : EIATTR_VRC_CTA_INIT_COUNT
	.align		4
        /*0044*/ 	.byte	0x02, 0x4a
	.zero		1
	.zero		1


	//----- nvinfo : EIATTR_EXIT_INSTR_OFFSETS
	.align		4
        /*0048*/ 	.byte	0x04, 0x1c
        /*004a*/ 	.short	(.L_226 - .L_225)


	//   ....[0]....
.L_225:
        /*004c*/ 	.word	0x00000030


	//   ....[1]....
        /*0050*/ 	.word	0x00000180


	//   ....[2]....
        /*0054*/ 	.word	0x000001d0


	//----- nvinfo : EIATTR_CRS_STACK_SIZE
	.align		4
.L_226:
        /*0058*/ 	.byte	0x04, 0x1e
        /*005a*/ 	.short	(.L_228 - .L_227)
.L_227:
        /*005c*/ 	.word	0x00000000


	//----- nvinfo : EIATTR_CBANK_PARAM_SIZE
	.align		4
.L_228:
        /*0060*/ 	.byte	0x03, 0x19
        /*0062*/ 	.short	0x0014


	//----- nvinfo : EIATTR_PARAM_CBANK
	.align		4
        /*0064*/ 	.byte	0x04, 0x0a
        /*0066*/ 	.short	(.L_230 - .L_229)
	.align		4
.L_229:
        /*0068*/ 	.word	index@(.nv.constant0._Z21add_block_sums_kernelPiS_i)
        /*006c*/ 	.short	0x0380
        /*006e*/ 	.short	0x0014


	//----- nvinfo : EIATTR_SW_WAR
	.align		4
.L_230:
        /*0070*/ 	.byte	0x04, 0x36
        /*0072*/ 	.short	(.L_232 - .L_231)
.L_231:
        /*0074*/ 	.word	0x00000008
.L_232:


//--------------------- .nv.info._Z17block_scan_kernelPiS_S_i --------------------------
	.section	.nv.info._Z17block_scan_kernelPiS_S_i,"",@"SHT_CUDA_INFO"
	.sectionflags	@""
	.align	4


	//----- nvinfo : EIATTR_CUDA_API_VERSION
	.align		4
        /*0000*/ 	.byte	0x04, 0x37
        /*0002*/ 	.short	(.L_234 - .L_233)
.L_233:
        /*0004*/ 	.word	0x00000082


	//----- nvinfo : EIATTR_KPARAM_INFO
	.align		4
.L_234:
        /*0008*/ 	.byte	0x04, 0x17
        /*000a*/ 	.short	(.L_236 - .L_235)
.L_235:
        /*000c*/ 	.word	0x00000000
        /*0010*/ 	.short	0x0003
        /*0012*/ 	.short	0x0018
        /*0014*/ 	.byte	0x00, 0xf0, 0x11, 0x00


	//----- nvinfo : EIATTR_KPARAM_INFO
	.align		4
.L_236:
        /*0018*/ 	.byte	0x04, 0x17
        /*001a*/ 	.short	(.L_238 - .L_237)
.L_237:
        /*001c*/ 	.word	0x00000000
        /*0020*/ 	.short	0x0002
        /*0022*/ 	.short	0x0010
        /*0024*/ 	.byte	0x00, 0xf5, 0x21, 0x00


	//----- nvinfo : EIATTR_KPARAM_INFO
	.align		4
.L_238:
        /*0028*/ 	.byte	0x04, 0x17
        /*002a*/ 	.short	(.L_240 - .L_239)
.L_239:
        /*002c*/ 	.word	0x00000000
        /*0030*/ 	.short	0x0001
        /*0032*/ 	.short	0x0008
        /*0034*/ 	.byte	0x00, 0xf5, 0x21, 0x00


	//----- nvinfo : EIATTR_KPARAM_INFO
	.align		4
.L_240:
        /*0038*/ 	.byte	0x04, 0x17
        /*003a*/ 	.short	(.L_242 - .L_241)
.L_241:
        /*003c*/ 	.word	0x00000000
        /*0040*/ 	.short	0x0000
        /*0042*/ 	.short	0x0000
        /*0044*/ 	.byte	0x00, 0xf5, 0x21, 0x00


	//----- nvinfo : EIATTR_SPARSE_MMA_MASK
	.align		4
.L_242:
        /*0048*/ 	.byte	0x03, 0x50
        /*004a*/ 	.short	0x0000


	//----- nvinfo : EIATTR_MAXREG_COUNT
	.align		4
        /*004c*/ 	.byte	0x03, 0x1b
        /*004e*/ 	.short	0x00ff


	//----- nvinfo : EIATTR_NUM_BARRIERS
	.align		4
        /*0050*/ 	.byte	0x02, 0x4c
        /*0052*/ 	.byte	0x01
	.zero		1


	//----- nvinfo : EIATTR_MERCURY_ISA_VERSION
	.align		4
        /*0054*/ 	.byte	0x03, 0x5f
        /*0056*/ 	.short	0x0101


	//----- nvinfo : EIATTR_VRC_CTA_INIT_COUNT
	.align		4
        /*0058*/ 	.byte	0x02, 0x4a
	.zero		1
	.zero		1


	//----- nvinfo : EIATTR_EXIT_INSTR_OFFSETS
	.align		4
        /*005c*/ 	.byte	0x04, 0x1c
        /*005e*/ 	.short	(.L_244 - .L_243)


	//   ....[0]....
.L_243:
        /*0060*/ 	.word	0x00000470


	//   ....[1]....
        /*0064*/ 	.word	0x000004a0


	//----- nvinfo : EIATTR_CBANK_PARAM_SIZE
	.align		4
.L_244:
        /*0068*/ 	.byte	0x03, 0x19
        /*006a*/ 	.short	0x001c


	//----- nvinfo : EIATTR_PARAM_CBANK
	.align		4
        /*006c*/ 	.byte	0x04, 0x0a
        /*006e*/ 	.short	(.L_246 - .L_245)
	.align		4
.L_245:
        /*0070*/ 	.word	index@(.nv.constant0._Z17block_scan_kernelPiS_S_i)
        /*0074*/ 	.short	0x0380
        /*0076*/ 	.short	0x001c


	//----- nvinfo : EIATTR_SW_WAR
	.align		4
.L_246:
        /*0078*/ 	.byte	0x04, 0x36
        /*007a*/ 	.short	(.L_248 - .L_247)
.L_247:
        /*007c*/ 	.word	0x00000008
.L_248:


//--------------------- .nv.callgraph             --------------------------
	.section	.nv.callgraph,"",@"SHT_CUDA_CALLGRAPH"
	.align	4
	.sectionentsize	8
	.align		4
        /*0000*/ 	.word	0x00000000
	.align		4
        /*0004*/ 	.word	0xffffffff
	.align		4
        /*0008*/ 	.word	0x00000000
	.align		4
        /*000c*/ 	.word	0xfffffffe
	.align		4
        /*0010*/ 	.word	0x00000000
	.align		4
        /*0014*/ 	.word	0xfffffffd
	.align		4
        /*0018*/ 	.word	0x00000000
	.align		4
        /*001c*/ 	.word	0xfffffffc


//--------------------- .nv.constant4             --------------------------
	.section	.nv.constant4,"a",@progbits
	.align	8
	.align		8
.nv.constant4:
        /*0000*/ 	.dword	_ZN34_INTERNAL_894be9ba_4_k_cu_14592a104cuda3std3__45__cpo5beginE
	.align		8
        /*0008*/ 	.dword	_ZN34_INTERNAL_894be9ba_4_k_cu_14592a104cuda3std3__45__cpo3endE
	.align		8
        /*0010*/ 	.dword	_ZN34_INTERNAL_894be9ba_4_k_cu_14592a104cuda3std3__45__cpo6cbeginE
	.align		8
        /*0018*/ 	.dword	_ZN34_INTERNAL_894be9ba_4_k_cu_14592a104cuda3std3__45__cpo4cendE
	.align		8
        /*0020*/ 	.dword	_ZN34_INTERNAL_894be9ba_4_k_cu_14592a104cuda3std3__45__cpo6rbeginE
	.align		8
        /*0028*/ 	.dword	_ZN34_INTERNAL_894be9ba_4_k_cu_14592a104cuda3std3__45__cpo4rendE
	.align		8
        /*0030*/ 	.dword	_ZN34_INTERNAL_894be9ba_4_k_cu_14592a104cuda3std3__45__cpo7crbeginE
	.align		8
        /*0038*/ 	.dword	_ZN34_INTERNAL_894be9ba_4_k_cu_14592a104cuda3std3__45__cpo5crendE
	.align		8
        /*0040*/ 	.dword	_ZN34_INTERNAL_894be9ba_4_k_cu_14592a104cuda3std3__436_GLOBAL__N__894be9ba_4_k_cu_14592a106ignoreE
	.align		8
        /*0048*/ 	.dword	_ZN34_INTERNAL_894be9ba_4_k_cu_14592a104cuda3std3__419piecewise_constructE
	.align		8
        /*0050*/ 	.dword	_ZN34_INTERNAL_894be9ba_4_k_cu_14592a104cuda3std3__48in_placeE
	.align		8
        /*0058*/ 	.dword	_ZN34_INTERNAL_894be9ba_4_k_cu_14592a104cuda3std3__420unreachable_sentinelE
	.align		8
        /*0060*/ 	.dword	_ZN34_INTERNAL_894be9ba_4_k_cu_14592a104cuda3std3__47nulloptE
	.align		8
        /*0068*/ 	.dword	_ZN34_INTERNAL_894be9ba_4_k_cu_14592a104cuda3std3__48unexpectE
	.align		8
        /*0070*/ 	.dword	_ZN34_INTERNAL_894be9ba_4_k_cu_14592a104cuda3std6ranges3__45__cpo4swapE
	.align		8
        /*0078*/ 	.dword	_ZN34_INTERNAL_894be9ba_4_k_cu_14592a104cuda3std6ranges3__45__cpo9iter_moveE
	.align		8
        /*0080*/ 	.dword	_ZN34_INTERNAL_894be9ba_4_k_cu_14592a104cuda3std6ranges3__45__cpo5beginE
	.align		8
        /*0088*/ 	.dword	_ZN34_INTERNAL_894be9ba_4_k_cu_14592a104cuda3std6ranges3__45__cpo3endE
	.align		8
        /*0090*/ 	.dword	_ZN34_INTERNAL_894be9ba_4_k_cu_14592a104cuda3std6ranges3__45__cpo6cbeginE
	.align		8
        /*0098*/ 	.dword	_ZN34_INTERNAL_894be9ba_4_k_cu_14592a104cuda3std6ranges3__45__cpo4cendE
	.align		8
        /*00a0*/ 	.dword	_ZN34_INTERNAL_894be9ba_4_k_cu_14592a104cuda3std6ranges3__45__cpo7advanceE
	.align		8
        /*00a8*/ 	.dword	_ZN34_INTERNAL_894be9ba_4_k_cu_14592a104cuda3std6ranges3__45__cpo9iter_swapE
	.align		8
        /*00b0*/ 	.dword	_ZN34_INTERNAL_894be9ba_4_k_cu_14592a104cuda3std6ranges3__45__cpo4nextE
	.align		8
        /*00b8*/ 	.dword	_ZN34_INTERNAL_894be9ba_4_k_cu_14592a104cuda3std6ranges3__45__cpo4prevE
	.align		8
        /*00c0*/ 	.dword	_ZN34_INTERNAL_894be9ba_4_k_cu_14592a104cuda3std6ranges3__45__cpo4dataE
	.align		8
        /*00c8*/ 	.dword	_ZN34_INTERNAL_894be9ba_4_k_cu_14592a104cuda3std6ranges3__45__cpo5cdataE
	.align		8
        /*00d0*/ 	.dword	_ZN34_INTERNAL_894be9ba_4_k_cu_14592a104cuda3std6ranges3__45__cpo4sizeE
	.align		8
        /*00d8*/ 	.dword	_ZN34_INTERNAL_894be9ba_4_k_cu_14592a104cuda3std6ranges3__45__cpo5ssizeE
	.align		8
        /*00e0*/ 	.dword	_ZN34_INTERNAL_894be9ba_4_k_cu_14592a104cuda3std6ranges3__45__cpo8distanceE
	.align		8
        /*00e8*/ 	.dword	_ZN34_INTERNAL_894be9ba_4_k_cu_14592a106thrust24THRUST_300001_SM_1000_NS8cuda_cub3parE
	.align		8
        /*00f0*/ 	.dword	_ZN34_INTERNAL_894be9ba_4_k_cu_14592a106thrust24THRUST_300001_SM_1000_NS8cuda_cub10par_nosyncE
	.align		8
        /*00f8*/ 	.dword	_ZN34_INTERNAL_894be9ba_4_k_cu_14592a106thrust24THRUST_300001_SM_1000_NS6system6detail10sequential3seqE
	.align		8
        /*0100*/ 	.dword	_ZN34_INTERNAL_894be9ba_4_k_cu_14592a106thrust24THRUST_300001_SM_1000_NS12placeholders2_1E
	.align		8
        /*0108*/ 	.dword	_ZN34_INTERNAL_894be9ba_4_k_cu_14592a106thrust24THRUST_300001_SM_1000_NS12placeholders2_2E
	.align		8
        /*0110*/ 	.dword	_ZN34_INTERNAL_894be9ba_4_k_cu_14592a106thrust24THRUST_300001_SM_1000_NS12placeholders2_3E
	.align		8
        /*0118*/ 	.dword	_ZN34_INTERNAL_894be9ba_4_k_cu_14592a106thrust24THRUST_300001_SM_1000_NS12placeholders2_4E
	.align		8
        /*0120*/ 	.dword	_ZN34_INTERNAL_894be9ba_4_k_cu_14592a106thrust24THRUST_300001_SM_1000_NS12placeholders2_5E
	.align		8
        /*0128*/ 	.dword	_ZN34_INTERNAL_894be9ba_4_k_cu_14592a106thrust24THRUST_300001_SM_1000_NS12placeholders2_6E
	.align		8
        /*0130*/ 	.dword	_ZN34_INTERNAL_894be9ba_4_k_cu_14592a106thrust24THRUST_300001_SM_1000_NS12placeholders2_7E
	.align		8
        /*0138*/ 	.dword	_ZN34_INTERNAL_894be9ba_4_k_cu_14592a106thrust24THRUST_300001_SM_1000_NS12placeholders2_8E
	.align		8
        /*0140*/ 	.dword	_ZN34_INTERNAL_894be9ba_4_k_cu_14592a106thrust24THRUST_300001_SM_1000_NS12placeholders2_9E
	.align		8
        /*0148*/ 	.dword	_ZN34_INTERNAL_894be9ba_4_k_cu_14592a106thrust24THRUST_300001_SM_1000_NS12placeholders3_10E
	.align		8
        /*0150*/ 	.dword	_ZN34_INTERNAL_894be9ba_4_k_cu_14592a106thrust24THRUST_300001_SM_1000_NS3seqE


//--------------------- .text._ZN3cub18CUB_300001_SM_10006detail4scan16DeviceScanKernelINS2_10policy_hubIiiimN4cuda3std3__44plusIvEEE10Policy1000EN6thrust24THRUST_300001_SM_1000_NS6detail15normal_iteratorINSD_10device_ptrIiEEEESI_NS0_13ScanTileStateIiLb1EEES9_NS1_10InputValueIiPiEEmiLb0EiEEvT0_T1_T2_iT3_T4_T5_ --------------------------
	.section	.text._ZN3cub18CUB_300001_SM_10006detail4scan16DeviceScanKernelINS2_10policy_hubIiiimN4cuda3std3__44plusIvEEE10Policy1000EN6thrust24THRUST_300001_SM_1000_NS6detail15normal_iteratorINSD_10device_ptrIiEEEESI_NS0_13ScanTileStateIiLb1EEES9_NS1_10InputValueIiPiEEmiLb0EiEEvT0_T1_T2_iT3_T4_T5_,"ax",@progbits
	.align	128
        .global         _ZN3cub18CUB_300001_SM_10006detail4scan16DeviceScanKernelINS2_10policy_hubIiiimN4cuda3std3__44plusIvEEE10Policy1000EN6thrust24THRUST_300001_SM_1000_NS6detail15normal_iteratorINSD_10device_ptrIiEEEESI_NS0_13ScanTileStateIiLb1EEES9_NS1_10InputValueIiPiEEmiLb0EiEEvT0_T1_T2_iT3_T4_T5_
        .type           _ZN3cub18CUB_300001_SM_10006detail4scan16DeviceScanKernelINS2_10policy_hubIiiimN4cuda3std3__44plusIvEEE10Policy1000EN6thrust24THRUST_300001_SM_1000_NS6detail15normal_iteratorINSD_10device_ptrIiEEEESI_NS0_13ScanTileStateIiLb1EEES9_NS1_10InputValueIiPiEEmiLb0EiEEvT0_T1_T2_iT3_T4_T5_,@function
        .size           _ZN3cub18CUB_300001_SM_10006detail4scan16DeviceScanKernelINS2_10policy_hubIiiimN4cuda3std3__44plusIvEEE10Policy1000EN6thrust24THRUST_300001_SM_1000_NS6detail15normal_iteratorINSD_10device_ptrIiEEEESI_NS0_13ScanTileStateIiLb1EEES9_NS1_10InputValueIiPiEEmiLb0EiEEvT0_T1_T2_iT3_T4_T5_,(.L_x_289 - _ZN3cub18CUB_300001_SM_10006detail4scan16DeviceScanKernelINS2_10policy_hubIiiimN4cuda3std3__44plusIvEEE10Policy1000EN6thrust24THRUST_300001_SM_1000_NS6detail15normal_iteratorINSD_10device_ptrIiEEEESI_NS0_13ScanTileStateIiLb1EEES9_NS1_10InputValueIiPiEEmiLb0EiEEvT0_T1_T2_iT3_T4_T5_)
        .other          _ZN3cub18CUB_300001_SM_10006detail4scan16DeviceScanKernelINS2_10policy_hubIiiimN4cuda3std3__44plusIvEEE10Policy1000EN6thrust24THRUST_300001_SM_1000_NS6detail15normal_iteratorINSD_10device_ptrIiEEEESI_NS0_13ScanTileStateIiLb1EEES9_NS1_10InputValueIiPiEEmiLb0EiEEvT0_T1_T2_iT3_T4_T5_,@"STO_CUDA_ENTRY STV_DEFAULT"
_ZN3cub18CUB_300001_SM_10006detail4scan16DeviceScanKernelINS2_10policy_hubIiiimN4cuda3std3__44plusIvEEE10Policy1000EN6thrust24THRUST_300001_SM_1000_NS6detail15normal_iteratorINSD_10device_ptrIiEEEESI_NS0_13ScanTileStateIiLb1EEES9_NS1_10InputValueIiPiEEmiLb0EiEEvT0_T1_T2_iT3_T4_T5_:
.text._ZN3cub18CUB_300001_SM_10006detail4scan16DeviceScanKernelINS2_10policy_hubIiiimN4cuda3std3__44plusIvEEE10Policy1000EN6thrust24THRUST_300001_SM_1000_NS6detail15normal_iteratorINSD_10device_ptrIiEEEESI_NS0_13ScanTileStateIiLb1EEES9_NS1_10InputValueIiPiEEmiLb0EiEEvT0_T1_T2_iT3_T4_T5_:
[----:B------:R-:W-:Y:S01]  /*0000*/  LDC R1, c[0x0][0x37c] ;  /* 0x0000df00ff017b82 */ /* 0x000fe20000000800 */
[----:B------:R-:W0:Y:S01]  /*0010*/  LDCU UR4, c[0x0][0x3a0] ;  /* 0x00007400ff0477ac */ /* 0x000e220008000800 */
[----:B------:R-:W1:Y:S06]  /*0020*/  LDCU.64 UR12, c[0x0][0x358] ;  /* 0x00006b00ff0c77ac */ /* 0x000e6c0008000a00 */
[----:B------:R-:W2:Y:S01]  /*0030*/  S2UR UR6, SR_CTAID.X ;  /* 0x00000000000679c3 */ /* 0x000ea20000002500 */
[----:B------:R-:W3:Y:S01]  /*0040*/  LDCU.64 UR8, c[0x0][0x3b0] ;  /* 0x00007600ff0877ac */ /* 0x000ee20008000a00 */
[----:B0-----:R-:W-:-:S06]  /*0050*/  UPRMT UR4, UR4, 0x7770, URZ ;  /* 0x0000777004047896 */ /* 0x001fcc00080000ff */
[----:B------:R-:W-:-:S05]  /*0060*/  ISETP.NE.AND P0, PT, RZ, UR4, PT ;  /* 0x00000004ff007c0c */ /* 0x000fca000bf05270 */
[----:B------:R-:W2:Y:S08]  /*0070*/  LDCU UR4, c[0x0][0x398] ;  /* 0x00007300ff0477ac */ /* 0x000eb00008000800 */
[----:B------:R-:W1:Y:S02]  /*0080*/  @P0 LDC.64 R2, c[0x0][0x3a8] ;  /* 0x0000ea00ff020b82 */ /* 0x000e640000000a00 */
[----:B-1----:R0:W5:Y:S01]  /*0090*/  @P0 LDG.E R39, desc[UR12][R2.64] ;  /* 0x0000000c02270981 */ /* 0x002162000c1e1900 */
[----:B--2---:R-:W-:-:S04]  /*00a0*/  UIADD3 UR6, UPT, UPT, UR6, UR4, URZ ;  /* 0x0000000406067290 */ /* 0x004fc8000fffe0ff */
[----:B------:R-:W-:-:S04]  /*00b0*/  UIMAD.WIDE UR10, UR6, 0x1ee0, URZ ;  /* 0x00001ee0060a78a5 */ /* 0x000fc8000f8e02ff */
[----:B---3--:R-:W-:-:S04]  /*00c0*/  UIADD3 UR7, UP0, UPT, -UR10, UR8, URZ ;  /* 0x000000080a077290 */ /* 0x008fc8000ff1e1ff */
[----:B------:R-:W-:Y:S02]  /*00d0*/  UIADD3.X UR4, UPT, UPT, ~UR11, UR9, URZ, UP0, !UPT ;  /* 0x000000090b047290 */ /* 0x000fe400087fe5ff */
[----:B------:R-:W-:-:S04]  /*00e0*/  UISETP.GE.U32.AND UP0, UPT, UR7, 0x1ee1, UPT ;  /* 0x00001ee10700788c */ /* 0x000fc8000bf06070 */
[----:B------:R-:W-:Y:S01]  /*00f0*/  UISETP.GE.U32.AND.EX UP0, UPT, UR4, URZ, UPT, UP0 ;  /* 0x000000ff0400728c */ /* 0x000fe2000bf06100 */
[----:B------:R-:W1:Y:S08]  /*0100*/  @!P0 LDC R39, c[0x0][0x3a8] ;  /* 0x0000ea00ff278b82 */ /* 0x000e700000000800 */
[----:B0-----:R-:W-:Y:S05]  /*0110*/  BRA.U !UP0, `(.L_x_0) ;  /* 0x0000001908f47547 */ /* 0x001fea000b800000 */
[----:B------:R-:W0:Y:S01]  /*0120*/  S2R R35, SR_TID.X ;  /* 0x0000000000237919 */ /* 0x000e220000002100 */
[----:B------:R-:W2:Y:S01]  /*0130*/  LDCU.64 UR4, c[0x0][0x380] ;  /* 0x00007000ff0477ac */ /* 0x000ea20008000a00 */
[C---:B0-----:R-:W-:Y:S02]  /*0140*/  LOP3.LUT R0, R35.reuse, 0x1f, RZ, 0xc0, !PT ;  /* 0x0000001f23007812 */ /* 0x041fe400078ec0ff */
[----:B------:R-:W-:-:S05]  /*0150*/  LOP3.LUT R3, R35, 0x3e0, RZ, 0xc0, !PT ;  /* 0x000003e023037812 */ /* 0x000fca00078ec0ff */
[----:B------:R-:W-:-:S05]  /*0160*/  IMAD R0, R3, 0x13, R0 ;  /* 0x0000001303007824 */ /* 0x000fca00078e0200 */
[----:B------:R-:W-:-:S05]  /*0170*/  IADD3 R0, P0, PT, R0, UR10, RZ ;  /* 0x0000000a00007c10 */ /* 0x000fca000ff1e0ff */
[----:B------:R-:W-:Y:S02]  /*0180*/  IMAD.X R3, RZ, RZ, UR11, P0 ;  /* 0x0000000bff037e24 */ /* 0x000fe400080e06ff */
[----:B------:R-:W-:-:S03]  /*0190*/  IMAD.SHL.U32 R31, R0, 0x4, RZ ;  /* 0x00000004001f7824 */ /* 0x000fc600078e00ff */
[----:B------:R-:W-:Y:S02]  /*01a0*/  SHF.L.U64.HI R30, R0, 0x2, R3 ;  /* 0x00000002001e7819 */ /* 0x000fe40000010203 */
[----:B--2---:R-:W-:-:S04]  /*01b0*/  IADD3 R2, P0, PT, R31, UR4, RZ ;  /* 0x000000041f027c10 */ /* 0x004fc8000ff1e0ff */
[----:B------:R-:W-:-:S05]  /*01c0*/  IADD3.X R3, PT, PT, R30, UR5, RZ, P0, !PT ;  /* 0x000000051e037c10 */ /* 0x000fca00087fe4ff */
[----:B------:R-:W2:Y:S04]  /*01d0*/  LDG.E R5, desc[UR12][R2.64] ;  /* 0x0000000c02057981 */ /* 0x000ea8000c1e1900 */
[----:B------:R-:W3:Y:S04]  /*01e0*/  LDG.E R7, desc[UR12][R2.64+0x80] ;  /* 0x0000800c02077981 */ /* 0x000ee8000c1e1900 */
[----:B------:R-:W4:Y:S04]  /*01f0*/  LDG.E R9, desc[UR12][R2.64+0x100] ;  /* 0x0001000c02097981 */ /* 0x000f28000c1e1900 */
        /* <DEDUP_REMOVED lines=15> */
[----:B------:R-:W4:Y:S01]  /*02f0*/  LDG.E R8, desc[UR12][R2.64+0x900] ;  /* 0x0009000c02087981 */ /* 0x000f22000c1e1900 */
[----:B------:R-:W0:Y:S01]  /*0300*/  S2UR UR5, SR_CgaCtaId ;  /* 0x00000000000579c3 */ /* 0x000e220000008800 */
[----:B------:R-:W-:Y:S01]  /*0310*/  SHF.R.U32.HI R36, RZ, 0x5, R35 ;  /* 0x00000005ff247819 */ /* 0x000fe20000011623 */
[----:B------:R-:W-:Y:S01]  /*0320*/  UMOV UR4, 0x400 ;  /* 0x0000040000047882 */ /* 0x000fe20000000000 */
[----:B------:R-:W1:Y:S01]  /*0330*/  S2R R37, SR_LANEID ;  /* 0x0000000000257919 */ /* 0x000e620000000000 */
[----:B------:R-:W-:Y:S01]  /*0340*/  UISETP.NE.AND UP0, UPT, UR6, URZ, UPT ;  /* 0x000000ff0600728c */ /* 0x000fe2000bf05270 */
[----:B------:R-:W-:Y:S01]  /*0350*/  BSSY.RECONVERGENT B0, `(.L_x_1) ;  /* 0x0000148000007945 */ /* 0x000fe20003800200 */
[----:B0-----:R-:W-:Y:S01]  /*0360*/  ULEA UR4, UR5, UR4, 0x18 ;  /* 0x0000000405047291 */ /* 0x001fe2000f8ec0ff */
[----:B-1----:R-:W-:-:S05]  /*0370*/  IMAD R34, R36, 0x260, R37 ;  /* 0x0000026024227824 */ /* 0x002fca00078e0225 */
[----:B------:R-:W-:-:S05]  /*0380*/  LEA R34, R34, UR4, 0x2 ;  /* 0x0000000422227c11 */ /* 0x000fca000f8e10ff */
[----:B------:R-:W-:Y:S01]  /*0390*/  IMAD R33, R37, 0x48, R34 ;  /* 0x0000004825217824 */ /* 0x000fe200078e0222 */
[----:B--2---:R0:W-:Y:S04]  /*03a0*/  STS [R34], R5 ;  /* 0x0000000522007388 */ /* 0x0041e80000000800 */
[----:B---3--:R0:W-:Y:S04]  /*03b0*/  STS [R34+0x80], R7 ;  /* 0x0000800722007388 */ /* 0x0081e80000000800 */
[----:B----4-:R0:W-:Y:S04]  /*03c0*/  STS [R34+0x100], R9 ;  /* 0x0001000922007388 */ /* 0x0101e80000000800 */
[----:B------:R0:W-:Y:S04]  /*03d0*/  STS [R34+0x180], R11 ;  /* 0x0001800b22007388 */ /* 0x0001e80000000800 */
        /* <DEDUP_REMOVED lines=14> */
[----:B------:R0:W-:Y:S01]  /*04c0*/  STS [R34+0x900], R8 ;  /* 0x0009000822007388 */ /* 0x0001e20000000800 */
[----:B------:R-:W-:-:S03]  /*04d0*/  NOP ;  /* 0x0000000000007918 */ /* 0x000fc60000000000 */
[----:B------:R0:W1:Y:S04]  /*04e0*/  LDS R32, [R33] ;  /* 0x0000000021207984 */ /* 0x0000680000000800 */
[----:B------:R0:W2:Y:S04]  /*04f0*/  LDS R29, [R33+0x4] ;  /* 0x00000400211d7984 */ /* 0x0000a80000000800 */
[----:B------:R0:W3:Y:S04]  /*0500*/  LDS R28, [R33+0x8] ;  /* 0x00000800211c7984 */ /* 0x0000e80000000800 */
[----:B------:R0:W4:Y:S04]  /*0510*/  LDS R27, [R33+0xc] ;  /* 0x00000c00211b7984 */ /* 0x0001280000000800 */
[----:B------:R0:W0:Y:S04]  /*0520*/  LDS R26, [R33+0x10] ;  /* 0x00001000211a7984 */ /* 0x0000280000000800 */
        /* <DEDUP_REMOVED lines=13> */
[----:B------:R0:W0:Y:S01]  /*0600*/  LDS R9, [R33+0x48] ;  /* 0x0000480021097984 */ /* 0x0000220000000800 */
[----:B------:R-:W-:Y:S06]  /*0610*/  BAR.SYNC.DEFER_BLOCKING 0x0 ;  /* 0x0000000000007b1d */ /* 0x000fec0000010000 */
[----:B-1234-:R-:W-:Y:S05]  /*0620*/  BRA.U UP0, `(.L_x_2) ;  /* 0x0000000500247547 */ /* 0x01efea000b800000 */
[----:B0-----:R-:W-:Y:S02]  /*0630*/  IADD3 R8, PT, PT, R28, R29, R32 ;  /* 0x0000001d1c087210 */ /* 0x001fe40007ffe020 */
[C---:B------:R-:W-:Y:S02]  /*0640*/  ISETP.NE.AND P1, PT, R37.reuse, 0x1f, PT ;  /* 0x0000001f2500780c */ /* 0x040fe40003f25270 */
[----:B------:R-:W-:Y:S02]  /*0650*/  IADD3 R8, PT, PT, R26, R27, R8 ;  /* 0x0000001b1a087210 */ /* 0x000fe40007ffe008 */
[----:B------:R-:W-:Y:S02]  /*0660*/  ISETP.NE.AND P2, PT, R37, RZ, PT ;  /* 0x000000ff2500720c */ /* 0x000fe40003f45270 */
[----:B------:R-:W-:-:S04]  /*0670*/  IADD3 R8, PT, PT, R24, R25, R8 ;  /* 0x0000001918087210 */ /* 0x000fc80007ffe008 */
[----:B------:R-:W-:-:S03]  /*0680*/  IADD3 R8, PT, PT, R22, R23, R8 ;  /* 0x0000001716087210 */ /* 0x000fc60007ffe008 */
[----:B------:R-:W-:Y:S02]  /*0690*/  @!P1 LEA R42, R36, UR4, 0x2 ;  /* 0x00000004242a9c11 */ /* 0x000fe4000f8e10ff */
[----:B------:R-:W-:-:S04]  /*06a0*/  IADD3 R8, PT, PT, R20, R21, R8 ;  /* 0x0000001514087210 */ /* 0x000fc80007ffe008 */
[----:B------:R-:W-:-:S04]  /*06b0*/  IADD3 R8, PT, PT, R6, R7, R8 ;  /* 0x0000000706087210 */ /* 0x000fc80007ffe008 */
[----:B------:R-:W-:-:S04]  /*06c0*/  IADD3 R8, PT, PT, R4, R5, R8 ;  /* 0x0000000504087210 */ /* 0x000fc80007ffe008 */
[----:B------:R-:W-:-:S04]  /*06d0*/  IADD3 R8, PT, PT, R2, R3, R8 ;  /* 0x0000000302087210 */ /* 0x000fc80007ffe008 */
[----:B------:R-:W-:-:S05]  /*06e0*/  IADD3 R38, PT, PT, R9, R0, R8 ;  /* 0x0000000009267210 */ /* 0x000fca0007ffe008 */
[----:B------:R-:W0:Y:S02]  /*06f0*/  SHFL.UP P0, R9, R38, 0x1, RZ ;  /* 0x0420000026097989 */ /* 0x000e2400000000ff */
[----:B0-----:R-:W-:-:S05]  /*0700*/  @P0 IMAD.IADD R9, R38, 0x1, R9 ;  /* 0x0000000126090824 */ /* 0x001fca00078e0209 */
[----:B------:R-:W0:Y:S02]  /*0710*/  SHFL.UP P0, R12, R9, 0x2, RZ ;  /* 0x04400000090c7989 */ /* 0x000e2400000000ff */
[----:B0-----:R-:W-:-:S05]  /*0720*/  @P0 IMAD.IADD R12, R9, 0x1, R12 ;  /* 0x00000001090c0824 */ /* 0x001fca00078e020c */
[----:B------:R-:W0:Y:S02]  /*0730*/  SHFL.UP P0, R17, R12, 0x4, RZ ;  /* 0x048000000c117989 */ /* 0x000e2400000000ff */
[----:B0-----:R-:W-:-:S05]  /*0740*/  @P0 IMAD.IADD R17, R12, 0x1, R17 ;  /* 0x000000010c110824 */ /* 0x001fca00078e0211 */
[----:B------:R-:W0:Y:S02]  /*0750*/  SHFL.UP P0, R40, R17, 0x8, RZ ;  /* 0x0500000011287989 */ /* 0x000e2400000000ff */
[----:B0-----:R-:W-:-:S05]  /*0760*/  @P0 IMAD.IADD R40, R17, 0x1, R40 ;  /* 0x0000000111280824 */ /* 0x001fca00078e0228 */
[----:B------:R-:W0:Y:S02]  /*0770*/  SHFL.UP P0, R41, R40, 0x10, RZ ;  /* 0x0600000028297989 */ /* 0x000e2400000000ff */
[----:B0-----:R-:W-:Y:S01]  /*0780*/  @P0 IMAD.IADD R41, R40, 0x1, R41 ;  /* 0x0000000128290824 */ /* 0x001fe200078e0229 */
[----:B------:R-:W-:-:S03]  /*0790*/  ISETP.NE.AND P0, PT, R36, 0x2, PT ;  /* 0x000000022400780c */ /* 0x000fc60003f05270 */
[----:B------:R-:W-:Y:S01]  /*07a0*/  IMAD.IADD R38, R41, 0x1, -R38 ;  /* 0x0000000129267824 */ /* 0x000fe200078e0a26 */
[----:B------:R-:W-:Y:S01]  /*07b0*/  @!P1 STS [R42+0x10], R41 ;  /* 0x000010292a009388 */ /* 0x000fe20000000800 */
[----:B------:R-:W-:Y:S01]  /*07c0*/  BAR.SYNC.DEFER_BLOCKING 0x0 ;  /* 0x0000000000007b1d */ /* 0x000fe20000010000 */
[----:B------:R-:W-:Y:S02]  /*07d0*/  ISETP.NE.AND P1, PT, R36, 0xc, PT ;  /* 0x0000000c2400780c */ /* 0x000fe40003f25270 */
[----:B------:R-:W-:-:S03]  /*07e0*/  SEL R38, R38, RZ, P2 ;  /* 0x000000ff26267207 */ /* 0x000fc60001000000 */
[----:B------:R-:W0:Y:S04]  /*07f0*/  LDS.128 R8, [UR4+0x10] ;  /* 0x00001004ff087984 */ /* 0x000e280008000c00 */
[----:B------:R-:W1:Y:S04]  /*0800*/  LDS.128 R12, [UR4+0x20] ;  /* 0x00002004ff0c7984 */ /* 0x000e680008000c00 */
[----:B------:R-:W2:Y:S01]  /*0810*/  LDS.128 R16, [UR4+0x30] ;  /* 0x00003004ff107984 */ /* 0x000ea20008000c00 */
[----:B0-----:R-:W-:-:S04]  /*0820*/  IMAD.IADD R9, R8, 0x1, R9 ;  /* 0x0000000108097824 */ /* 0x001fc800078e0209 */
[----:B------:R-:W-:Y:S01]  /*0830*/  IMAD.IADD R10, R10, 0x1, R9 ;  /* 0x000000010a0a7824 */ /* 0x000fe200078e0209 */
[----:B------:R-:W-:Y:S02]  /*0840*/  SEL R8, R9, R8, !P0 ;  /* 0x0000000809087207 */ /* 0x000fe40004000000 */
[----:B------:R-:W-:Y:S01]  /*0850*/  ISETP.NE.AND P0, PT, R36, 0x3, PT ;  /* 0x000000032400780c */ /* 0x000fe20003f05270 */
[----:B------:R-:W-:-:S03]  /*0860*/  IMAD.IADD R11, R11, 0x1, R10 ;  /* 0x000000010b0b7824 */ /* 0x000fc600078e020a */
[----:B------:R-:W-:Y:S01]  /*0870*/  SEL R8, R10, R8, !P0 ;  /* 0x000000080a087207 */ /* 0x000fe20004000000 */
[----:B-1----:R-:W-:Y:S01]  /*0880*/  IMAD.IADD R12, R11, 0x1, R12 ;  /* 0x000000010b0c7824 */ /* 0x002fe200078e020c */
[----:B------:R-:W-:-:S03]  /*0890*/  ISETP.NE.AND P0, PT, R36, 0x4, PT ;  /* 0x000000042400780c */ /* 0x000fc60003f05270 */
[----:B------:R-:W-:Y:S01]  /*08a0*/  IMAD.IADD R13, R13, 0x1, R12 ;  /* 0x000000010d0d7824 */ /* 0x000fe200078e020c */
[----:B------:R-:W-:Y:S02]  /*08b0*/  SEL R8, R11, R8, !P0 ;  /* 0x000000080b087207 */ /* 0x000fe40004000000 */
[----:B------:R-:W-:Y:S01]  /*08c0*/  ISETP.NE.AND P0, PT, R36, 0x5, PT ;  /* 0x000000052400780c */ /* 0x000fe20003f05270 */
[----:B------:R-:W-:-:S03]  /*08d0*/  IMAD.IADD R14, R14, 0x1, R13 ;  /* 0x000000010e0e7824 */ /* 0x000fc600078e020d */
[----:B------:R-:W-:Y:S01]  /*08e0*/  SEL R8, R12, R8, !P0 ;  /* 0x000000080c087207 */ /* 0x000fe20004000000 */
[----:B------:R-:W-:Y:S01]  /*08f0*/  IMAD.IADD R15, R15, 0x1, R14 ;  /* 0x000000010f0f7824 */ /* 0x000fe200078e020e */
[----:B------:R-:W-:-:S03]  /*0900*/  ISETP.NE.AND P0, PT, R36, 0x6, PT ;  /* 0x000000062400780c */ /* 0x000fc60003f05270 */
[----:B--2---:R-:W-:Y:S01]  /*0910*/  IMAD.IADD R16, R15, 0x1, R16 ;  /* 0x000000010f107824 */ /* 0x004fe200078e0210 */
[----:B------:R-:W-:Y:S02]  /*0920*/  SEL R9, R13, R8, !P0 ;  /* 0x000000080d097207 */ /* 0x000fe40004000000 */
[----:B------:R-:W-:Y:S01]  /*0930*/  ISETP.NE.AND P0, PT, R36, 0x7, PT ;  /* 0x000000072400780c */ /* 0x000fe20003f05270 */
[----:B------:R-:W0:Y:S01]  /*0940*/  LDS R8, [UR4+0x40] ;  /* 0x00004004ff087984 */ /* 0x000e220008000800 */
[----:B------:R-:W-:Y:S02]  /*0950*/  IMAD.IADD R17, R17, 0x1, R16 ;  /* 0x0000000111117824 */ /* 0x000fe400078e0210 */
[----:B------:R-:W-:Y:S02]  /*0960*/  SEL R9, R14, R9, !P0 ;  /* 0x000000090e097207 */ /* 0x000fe40004000000 */
[----:B------:R-:W-:Y:S01]  /*0970*/  ISETP.NE.AND P0, PT, R36, 0x8, PT ;  /* 0x000000082400780c */ /* 0x000fe20003f05270 */
[----:B------:R-:W-:-:S03]  /*0980*/  IMAD.IADD R18, R18, 0x1, R17 ;  /* 0x0000000112127824 */ /* 0x000fc600078e0211 */
[----:B------:R-:W-:Y:S02]  /*0990*/  SEL R9, R15, R9, !P0 ;  /* 0x000000090f097207 */ /* 0x000fe40004000000 */
[----:B------:R-:W-:-:S04]  /*09a0*/  ISETP.NE.AND P0, PT, R36, 0x9, PT ;  /* 0x000000092400780c */ /* 0x000fc80003f05270 */
[----:B------:R-:W-:Y:S02]  /*09b0*/  SEL R9, R16, R9, !P0 ;  /* 0x0000000910097207 */ /* 0x000fe40004000000 */
[----:B------:R-:W-:-:S04]  /*09c0*/  ISETP.NE.AND P0, PT, R36, 0xa, PT ;  /* 0x0000000a2400780c */ /* 0x000fc80003f05270 */
[----:B------:R-:W-:Y:S02]  /*09d0*/  SEL R9, R17, R9, !P0 ;  /* 0x0000000911097207 */ /* 0x000fe40004000000 */
[----:B------:R-:W-:-:S04]  /*09e0*/  ISETP.NE.AND P0, PT, R36, 0xb, PT ;  /* 0x0000000b2400780c */ /* 0x000fc80003f05270 */
[----:B------:R-:W-:Y:S01]  /*09f0*/  SEL R9, R18, R9, !P0 ;  /* 0x0000000912097207 */ /* 0x000fe20004000000 */
[----:B------:R-:W-:Y:S01]  /*0a00*/  IMAD.IADD R18, R19, 0x1, R18 ;  /* 0x0000000113127824 */ /* 0x000fe200078e0212 */
[----:B------:R-:W-:-:S04]  /*0a10*/  ISETP.GE.U32.AND P0, PT, R35, 0x20, PT ;  /* 0x000000202300780c */ /* 0x000fc80003f06070 */
[C---:B------:R-:W-:Y:S02]  /*0a20*/  SEL R9, R18.reuse, R9, !P1 ;  /* 0x0000000912097207 */ /* 0x040fe40004800000 */
[----:B------:R-:W-:Y:S02]  /*0a30*/  ISETP.NE.AND P1, PT, R35, RZ, PT ;  /* 0x000000ff2300720c */ /* 0x000fe40003f25270 */
[----:B------:R-:W-:Y:S02]  /*0a40*/  SEL R10, R9, RZ, P0 ;  /* 0x000000ff090a7207 */ /* 0x000fe40000000000 */
[--C-:B0----5:R-:W-:Y:S02]  /*0a50*/  IADD3 R9, PT, PT, R18, R8, R39.reuse ;  /* 0x0000000812097210 */ /* 0x121fe40007ffe027 */
[----:B------:R-:W-:-:S07]  /*0a60*/  IADD3 R38, PT, PT, R10, R38, R39 ;  /* 0x000000260a267210 */ /* 0x000fce0007ffe027 */
[----:B------:R-:W-:Y:S05]  /*0a70*/  @P1 BRA `(.L_x_3) ;  /* 0x0000000c00541947 */ /* 0x000fea0003800000 */
[----:B------:R-:W0:Y:S01]  /*0a80*/  LDC.64 R10, c[0x0][0x390] ;  /* 0x0000e400ff0a7b82 */ /* 0x000e220000000a00 */
[----:B------:R-:W-:-:S05]  /*0a90*/  IMAD.MOV.U32 R8, RZ, RZ, 0x65 ;  /* 0x00000065ff087424 */ /* 0x000fca00078e00ff */
[----:B0-----:R0:W-:Y:S01]  /*0aa0*/  ST.E.64.STRONG.GPU desc[UR12][R10.64+0x100], R8 ;  /* 0x000100080a007985 */ /* 0x0011e2000c10fb0c */
[----:B------:R-:W-:Y:S05]  /*0ab0*/  BRA `(.L_x_3) ;  /* 0x0000000c00447947 */ /* 0x000fea0003800000 */
.L_x_2:
        /* <DEDUP_REMOVED lines=20> */
[----:B-----5:R-:W0:Y:S02]  /*0c00*/  SHFL.UP P0, R39, R40, 0x10, RZ ;  /* 0x0600000028277989 */ /* 0x020e2400000000ff */
[----:B0-----:R-:W-:Y:S01]  /*0c10*/  @P0 IMAD.IADD R39, R40, 0x1, R39 ;  /* 0x0000000128270824 */ /* 0x001fe200078e0227 */
[----:B------:R-:W-:-:S04]  /*0c20*/  ISETP.NE.AND P0, PT, R36, 0x2, PT ;  /* 0x000000022400780c */ /* 0x000fc80003f05270 */
[----:B------:R-:W-:Y:S01]  /*0c30*/  @!P1 STS [R42+0x10], R39 ;  /* 0x000010272a009388 */ /* 0x000fe20000000800 */
[----:B------:R-:W-:Y:S01]  /*0c40*/  BAR.SYNC.DEFER_BLOCKING 0x0 ;  /* 0x0000000000007b1d */ /* 0x000fe20000010000 */
[----:B------:R-:W-:-:S05]  /*0c50*/  ISETP.NE.AND P1, PT, R36, 0xc, PT ;  /* 0x0000000c2400780c */ /* 0x000fca0003f25270 */
[----:B------:R-:W0:Y:S04]  /*0c60*/  LDS.128 R8, [UR4+0x10] ;  /* 0x00001004ff087984 */ /* 0x000e280008000c00 */
[----:B------:R-:W1:Y:S04]  /*0c70*/  LDS.128 R12, [UR4+0x20] ;  /* 0x00002004ff0c7984 */ /* 0x000e680008000c00 */
[----:B------:R-:W2:Y:S01]  /*0c80*/  LDS.128 R16, [UR4+0x30] ;  /* 0x00003004ff107984 */ /* 0x000ea20008000c00 */
[----:B0-----:R-:W-:-:S04]  /*0c90*/  IMAD.IADD R9, R8, 0x1, R9 ;  /* 0x0000000108097824 */ /* 0x001fc800078e0209 */
[----:B------:R-:W-:Y:S01]  /*0ca0*/  IMAD.IADD R10, R10, 0x1, R9 ;  /* 0x000000010a0a7824 */ /* 0x000fe200078e0209 */
[----:B------:R-:W-:Y:S02]  /*0cb0*/  SEL R8, R9, R8, !P0 ;  /* 0x0000000809087207 */ /* 0x000fe40004000000 */
[----:B------:R-:W-:Y:S01]  /*0cc0*/  ISETP.NE.AND P0, PT, R36, 0x3, PT ;  /* 0x000000032400780c */ /* 0x000fe20003f05270 */
[----:B------:R-:W-:Y:S01]  /*0cd0*/  IMAD.IADD R11, R11, 0x1, R10 ;  /* 0x000000010b0b7824 */ /* 0x000fe200078e020a */
[----:B------:R-:W0:Y:S02]  /*0ce0*/  LDS R9, [UR4+0x40] ;  /* 0x00004004ff097984 */ /* 0x000e240008000800 */
        /* <DEDUP_REMOVED lines=13> */
[----:B------:R-:W-:-:S03]  /*0dc0*/  IMAD.IADD R17, R17, 0x1, R16 ;  /* 0x0000000111117824 */ /* 0x000fc600078e0210 */
[----:B------:R-:W-:Y:S01]  /*0dd0*/  SEL R8, R14, R8, !P0 ;  /* 0x000000080e087207 */ /* 0x000fe20004000000 */
[----:B------:R-:W-:Y:S01]  /*0de0*/  IMAD.IADD R18, R18, 0x1, R17 ;  /* 0x0000000112127824 */ /* 0x000fe200078e0211 */
[----:B------:R-:W-:-:S03]  /*0df0*/  ISETP.NE.AND P0, PT, R36, 0x8, PT ;  /* 0x000000082400780c */ /* 0x000fc60003f05270 */
[----:B------:R-:W-:Y:S01]  /*0e00*/  IMAD.IADD R19, R19, 0x1, R18 ;  /* 0x0000000113137824 */ /* 0x000fe200078e0212 */
[----:B------:R-:W-:Y:S02]  /*0e10*/  SEL R8, R15, R8, !P0 ;  /* 0x000000080f087207 */ /* 0x000fe40004000000 */
[----:B------:R-:W-:-:S04]  /*0e20*/  ISETP.NE.AND P0, PT, R36, 0x9, PT ;  /* 0x000000092400780c */ /* 0x000fc80003f05270 */
[----:B------:R-:W-:Y:S02]  /*0e30*/  SEL R8, R16, R8, !P0 ;  /* 0x0000000810087207 */ /* 0x000fe40004000000 */
[----:B------:R-:W-:Y:S01]  /*0e40*/  ISETP.NE.AND P0, PT, R36, 0xa, PT ;  /* 0x0000000a2400780c */ /* 0x000fe20003f05270 */
[----:B0-----:R-:W-:-:S03]  /*0e50*/  IMAD.IADD R9, R19, 0x1, R9 ;  /* 0x0000000113097824 */ /* 0x001fc600078e0209 */
[----:B------:R-:W-:Y:S01]  /*0e60*/  SEL R8, R17, R8, !P0 ;  /* 0x0000000811087207 */ /* 0x000fe20004000000 */
[----:B------:R-:W-:Y:S01]  /*0e70*/  IMAD.IADD R17, R39, 0x1, -R38 ;  /* 0x0000000127117824 */ /* 0x000fe200078e0a26 */
[----:B------:R-:W-:-:S04]  /*0e80*/  ISETP.NE.AND P0, PT, R36, 0xb, PT ;  /* 0x0000000b2400780c */ /* 0x000fc80003f05270 */
[----:B------:R-:W-:Y:S02]  /*0e90*/  SEL R8, R18, R8, !P0 ;  /* 0x0000000812087207 */ /* 0x000fe40004000000 */
[----:B------:R-:W-:Y:S02]  /*0ea0*/  ISETP.GT.U32.AND P0, PT, R35, 0x1f, PT ;  /* 0x0000001f2300780c */ /* 0x000fe40003f04070 */
[----:B------:R-:W-:Y:S02]  /*0eb0*/  SEL R11, R17, RZ, P2 ;  /* 0x000000ff110b7207 */ /* 0x000fe40001000000 */
[----:B------:R-:W-:Y:S02]  /*0ec0*/  SEL R8, R19, R8, !P1 ;  /* 0x0000000813087207 */ /* 0x000fe40004800000 */
[----:B------:R-:W-:-:S03]  /*0ed0*/  ISETP.GE.U32.AND P1, PT, R35, 0x20, PT ;  /* 0x000000202300780c */ /* 0x000fc60003f26070 */
[----:B------:R-:W-:-:S05]  /*0ee0*/  IMAD.IADD R38, R8, 0x1, R11 ;  /* 0x0000000108267824 */ /* 0x000fca00078e020b */
[----:B------:R-:W-:Y:S01]  /*0ef0*/  SEL R17, R17, R38, !P1 ;  /* 0x0000002611117207 */ /* 0x000fe20004800000 */
[----:B------:R-:W-:Y:S06]  /*0f00*/  @P0 BRA `(.L_x_4) ;  /* 0x00000008000c0947 */ /* 0x000fec0003800000 */
[----:B------:R-:W0:Y:S01]  /*0f10*/  LDC.64 R14, c[0x0][0x390] ;  /* 0x0000e400ff0e7b82 */ /* 0x000e220000000a00 */
[----:B------:R-:W-:Y:S01]  /*0f20*/  ISETP.NE.AND P1, PT, R35, RZ, PT ;  /* 0x000000ff2300720c */ /* 0x000fe20003f25270 */
[----:B------:R-:W-:Y:S01]  /*0f30*/  IMAD.U32 R45, RZ, RZ, UR6 ;  /* 0x00000006ff2d7e24 */ /* 0x000fe2000f8e00ff */
[----:B------:R-:W-:-:S05]  /*0f40*/  LOP3.LUT R18, RZ, R35, RZ, 0x33, !PT ;  /* 0x00000023ff127212 */ /* 0x000fca00078e33ff */
[----:B------:R-:W-:-:S06]  /*0f50*/  VIADD R18, R18, UR6 ;  /* 0x0000000612127c36 */ /* 0x000fcc0008000000 */
[----:B------:R-:W-:Y:S01]  /*0f60*/  @!P1 IMAD.MOV.U32 R8, RZ, RZ, 0x64 ;  /* 0x00000064ff089424 */ /* 0x000fe200078e00ff */
[----:B------:R1:W-:Y:S01]  /*0f70*/  @!P1 STS [UR4+0xc], R9 ;  /* 0x00000c09ff009988 */ /* 0x0003e20008000804 */
[----:B0-----:R-:W-:-:S04]  /*0f80*/  IMAD.WIDE R44, R45, 0x8, R14 ;  /* 0x000000082d2c7825 */ /* 0x001fc800078e020e */
[----:B------:R-:W-:Y:S01]  /*0f90*/  IMAD.WIDE R14, R18, 0x8, R14 ;  /* 0x00000008120e7825 */ /* 0x000fe200078e020e */
[----:B------:R1:W-:Y:S01]  /*0fa0*/  @!P1 ST.E.64.STRONG.GPU desc[UR12][R44.64+0x100], R8 ;  /* 0x000100082c009985 */ /* 0x0003e2000c10fb0c */
[----:B------:R-:W-:Y:S05]  /*0fb0*/  NANOSLEEP 0x226 ;  /* 0x000002260000795d */ /* 0x000fea0003800000 */
[----:B------:R-:W2:Y:S01]  /*0fc0*/  LD.E.64.STRONG.GPU R12, desc[UR12][R14.64+0x100] ;  /* 0x0001000c0e0c7980 */ /* 0x000ea2000c10fb00 */
[----:B------:R-:W-:Y:S01]  /*0fd0*/  UMOV UR5, 0xffffffff ;  /* 0xffffffff00057882 */ /* 0x000fe20000000000 */
[----:B--2---:R-:W-:Y:S02]  /*0fe0*/  ISETP.NE.AND P0, PT, R12, 0x63, PT ;  /* 0x000000630c00780c */ /* 0x004fe40003f05270 */
[----:B-1----:R-:W-:Y:S11]  /*0ff0*/  BRA.DIV UR5, `(.L_x_5) ;  /* 0x0000002e05bc7947 */ /* 0x002ff6000b800000 */
[----:B------:R-:W-:-:S13]  /*1000*/  VOTE.ANY P0, !P0 ;  /* 0x0000000000ff7806 */ /* 0x000fda0004000100 */
.L_x_34:
[----:B------:R-:W-:Y:S05]  /*1010*/  @!P0 BRA `(.L_x_6) ;  /* 0x0000000000248947 */ /* 0x000fea0003800000 */
[----:B------:R-:W-:-:S07]  /*1020*/  IMAD.MOV.U32 R8, RZ, RZ, 0x1de ;  /* 0x000001deff087424 */ /* 0x000fce00078e00ff */
.L_x_8:
[----:B------:R-:W-:Y:S05]  /*1030*/  NANOSLEEP R8 ;  /* 0x000000080000735d */ /* 0x000fea0003800000 */
[----:B------:R-:W2:Y:S01]  /*1040*/  LD.E.64.STRONG.GPU R12, desc[UR12][R14.64+0x100] ;  /* 0x0001000c0e0c7980 */ /* 0x000ea2000c10fb00 */
[----:B------:R-:W-:Y:S01]  /*1050*/  UMOV UR5, 0xffffffff ;  /* 0xffffffff00057882 */ /* 0x000fe20000000000 */
[----:B------:R-:W-:Y:S02]  /*1060*/  SHF.R.U32.HI R8, RZ, 0x1, R8 ;  /* 0x00000001ff087819 */ /* 0x000fe40000011608 */
[----:B--2---:R-:W-:Y:S01]  /*1070*/  ISETP.NE.AND P0, PT, R12, 0x63, PT ;  /* 0x000000630c00780c */ /* 0x004fe20003f05270 */
[----:B------:R-:W-:-:S12]  /*1080*/  BRA.DIV UR5, `(.L_x_7) ;  /* 0x0000002e05b87947 */ /* 0x000fd8000b800000 */
[----:B------:R-:W-:-:S13]  /*1090*/  VOTE.ANY P0, !P0 ;  /* 0x0000000000ff7806 */ /* 0x000fda0004000100 */
.L_x_37:
[----:B------:R-:W-:Y:S05]  /*10a0*/  @P0 BRA `(.L_x_8) ;  /* 0xfffffffc00e00947 */ /* 0x000fea000383ffff */
.L_x_6:
[----:B------:R-:W-:Y:S01]  /*10b0*/  UMOV UR5, 0xffffffff ;  /* 0xffffffff00057882 */ /* 0x000fe20000000000 */
[----:B------:R-:W-:Y:S02]  /*10c0*/  ISETP.NE.AND P0, PT, R12, 0x65, PT ;  /* 0x000000650c00780c */ /* 0x000fe40003f05270 */
[----:B------:R-:W-:Y:S11]  /*10d0*/  BRA.DIV UR5, `(.L_x_9) ;  /* 0x0000002e05c47947 */ /* 0x000ff6000b800000 */
[----:B------:R-:W0:Y:S01]  /*10e0*/  S2R R8, SR_GEMASK ;  /* 0x0000000000087919 */ /* 0x000e220000003c00 */
[----:B------:R-:W-:Y:S01]  /*10f0*/  VOTE.ANY R10, PT, !P0 ;  /* 0x00000000000a7806 */ /* 0x000fe200040e0100 */
[C---:B------:R-:W-:Y:S02]  /*1100*/  VIADD R38, R37.reuse, 0x2 ;  /* 0x0000000225267836 */ /* 0x040fe40000000000 */
[----:B------:R-:W-:Y:S01]  /*1110*/  VIADD R39, R37, 0x10 ;  /* 0x0000001025277836 */ /* 0x000fe20000000000 */
[----:B0-----:R-:W-:-:S05]  /*1120*/  LOP3.LUT R10, R10, 0x80000000, R8, 0xec, !PT ;  /* 0x800000000a0a7812 */ /* 0x001fca00078eec08 */
[----:B------:R-:W-:-:S05]  /*1130*/  VIADD R11, R10, 0xffffffff ;  /* 0xffffffff0a0b7836 */ /* 0x000fca0000000000 */
[----:B------:R-:W-:-:S04]  /*1140*/  LOP3.LUT R11, R10, R11, RZ, 0xc, !PT ;  /* 0x0000000b0a0b7212 */ /* 0x000fc800078e0cff */
[----:B------:R-:W0:Y:S02]  /*1150*/  POPC R15, R11 ;  /* 0x0000000b000f7309 */ /* 0x000e240000000000 */
[----:B0-----:R-:W0:Y:S01]  /*1160*/  SHFL.DOWN PT, R16, R13, 0x1, R15 ;  /* 0x082000000d107989 */ /* 0x001e2200000e000f */
[-C--:B------:R-:W-:Y:S02]  /*1170*/  ISETP.GE.AND P0, PT, R37, R15.reuse, PT ;  /* 0x0000000f2500720c */ /* 0x080fe40003f06270 */
[-C--:B------:R-:W-:Y:S02]  /*1180*/  ISETP.GT.AND P2, PT, R39, R15.reuse, PT ;  /* 0x0000000f2700720c */ /* 0x080fe40003f44270 */
[----:B0-----:R-:W-:Y:S02]  /*1190*/  SEL R16, R16, RZ, !P0 ;  /* 0x000000ff10107207 */ /* 0x001fe40004000000 */
[----:B------:R-:W-:-:S03]  /*11a0*/  ISETP.GT.AND P0, PT, R38, R15, PT ;  /* 0x0000000f2600720c */ /* 0x000fc60003f04270 */
[----:B------:R-:W-:-:S05]  /*11b0*/  IMAD.IADD R36, R16, 0x1, R13 ;  /* 0x0000000110247824 */ /* 0x000fca00078e020d */
[----:B------:R-:W0:Y:S02]  /*11c0*/  SHFL.DOWN PT, R16, R36, 0x2, R15 ;  /* 0x0840000024107989 */ /* 0x000e2400000e000f */
[----:B0-----:R-:W-:-:S05]  /*11d0*/  SEL R19, R16, RZ, !P0 ;  /* 0x000000ff10137207 */ /* 0x001fca0004000000 */
[----:B------:R-:W-:Y:S02]  /*11e0*/  IMAD.IADD R40, R36, 0x1, R19 ;  /* 0x0000000124287824 */ /* 0x000fe400078e0213 */
[C---:B------:R-:W-:Y:S02]  /*11f0*/  VIADD R19, R37.reuse, 0x4 ;  /* 0x0000000425137836 */ /* 0x040fe40000000000 */
[----:B------:R-:W-:Y:S01]  /*1200*/  VIADD R36, R37, 0x8 ;  /* 0x0000000825247836 */ /* 0x000fe20000000000 */
[----:B------:R-:W0:Y:S02]  /*1210*/  SHFL.DOWN PT, R16, R40, 0x4, R15 ;  /* 0x0880000028107989 */ /* 0x000e2400000e000f */
[----:B------:R-:W-:-:S04]  /*1220*/  ISETP.GT.AND P0, PT, R19, R15, PT ;  /* 0x0000000f1300720c */ /* 0x000fc80003f04270 */
[----:B0-----:R-:W-:Y:S02]  /*1230*/  SEL R11, R16, RZ, !P0 ;  /* 0x000000ff100b7207 */ /* 0x001fe40004000000 */
[----:B------:R-:W-:-:S03]  /*1240*/  ISETP.GT.AND P0, PT, R36, R15, PT ;  /* 0x0000000f2400720c */ /* 0x000fc60003f04270 */
[----:B------:R-:W-:Y:S02]  /*1250*/  IMAD.IADD R42, R40, 0x1, R11 ;  /* 0x00000001282a7824 */ /* 0x000fe400078e020b */
[----:B------:R-:W0:Y:S03]  /*1260*/  LDC.64 R10, c[0x0][0x390] ;  /* 0x0000e400ff0a7b82 */ /* 0x000e260000000a00 */
[----:B------:R-:W1:Y:S02]  /*1270*/  SHFL.DOWN PT, R16, R42, 0x8, R15 ;  /* 0x090000002a107989 */ /* 0x000e6400000e000f */
[----:B-1----:R-:W-:Y:S02]  /*1280*/  SEL R41, R16, RZ, !P0 ;  /* 0x000000ff10297207 */ /* 0x002fe40004000000 */
[----:B------:R-:W-:-:S03]  /*1290*/  ISETP.NE.AND P0, PT, R12, 0x65, PT ;  /* 0x000000650c00780c */ /* 0x000fc60003f05270 */
[----:B------:R-:W-:Y:S01]  /*12a0*/  IMAD.IADD R41, R42, 0x1, R41 ;  /* 0x000000012a297824 */ /* 0x000fe200078e0229 */
[----:B0-----:R-:W-:-:S04]  /*12b0*/  IADD3 R42, P3, PT, R10, 0x100, RZ ;  /* 0x000001000a2a7810 */ /* 0x001fc80007f7e0ff */
[----:B------:R-:W0:Y:S01]  /*12c0*/  SHFL.DOWN PT, R16, R41, 0x10, R15 ;  /* 0x0a00000029107989 */ /* 0x000e2200000e000f */
[----:B------:R-:W-:-:S04]  /*12d0*/  IMAD.X R43, RZ, RZ, R11, P3 ;  /* 0x000000ffff2b7224 */ /* 0x000fc800018e060b */
[----:B------:R-:W-:Y:S02]  /*12e0*/  VOTE.ALL P0, P0 ;  /* 0x0000000000ff7806 */ /* 0x000fe40000000000 */
[----:B0-----:R-:W-:-:S05]  /*12f0*/  SEL R16, R16, RZ, !P2 ;  /* 0x000000ff10107207 */ /* 0x001fca0005000000 */
[----:B------:R-:W-:-:S07]  /*1300*/  IMAD.IADD R40, R41, 0x1, R16 ;  /* 0x0000000129287824 */ /* 0x000fce00078e0210 */
.L_x_46:
[----:B------:R-:W-:Y:S05]  /*1310*/  @!P0 BRA `(.L_x_10) ;  /* 0x0000000000cc8947 */ /* 0x000fea0003800000 */
[----:B------:R-:W-:-:S07]  /*1320*/  IMAD.MOV.U32 R11, RZ, RZ, 0x1de ;  /* 0x000001deff0b7424 */ /* 0x000fce00078e00ff */
.L_x_16:
[----:B------:R-:W-:-:S05]  /*1330*/  IMAD.WIDE R14, R18, 0x8, R42 ;  /* 0x00000008120e7825 */ /* 0x000fca00078e022a */
[----:B------:R-:W2:Y:S01]  /*1340*/  LD.E.64.STRONG.GPU R12, desc[UR12][R14.64+-0x100] ;  /* 0xffff000c0e0c7980 */ /* 0x000ea2000c10fb00 */
[----:B------:R-:W-:Y:S05]  /*1350*/  YIELD ;  /* 0x0000000000007946 */ /* 0x000fea0003800000 */
[----:B------:R-:W-:Y:S01]  /*1360*/  UMOV UR5, 0xffffffff ;  /* 0xffffffff00057882 */ /* 0x000fe20000000000 */
[----:B------:R-:W-:Y:S02]  /*1370*/  SHF.R.U32.HI R11, RZ, 0x1, R11 ;  /* 0x00000001ff0b7819 */ /* 0x000fe4000001160b */
[----:B--2---:R-:W-:Y:S01]  /*1380*/  ISETP.NE.AND P0, PT, R12, 0x63, PT ;  /* 0x000000630c00780c */ /* 0x004fe20003f05270 */
[----:B------:R-:W-:-:S12]  /*1390*/  BRA.DIV UR5, `(.L_x_11) ;  /* 0x0000003205147947 */ /* 0x000fd8000b800000 */
[----:B------:R-:W-:-:S13]  /*13a0*/  VOTE.ANY P0, !P0 ;  /* 0x0000000000ff7806 */ /* 0x000fda0004000100 */
.L_x_49:
[----:B------:R-:W-:Y:S05]  /*13b0*/  @!P0 BRA `(.L_x_12) ;  /* 0x0000000000248947 */ /* 0x000fea0003800000 */
[----:B------:R-:W-:-:S07]  /*13c0*/  IMAD.MOV.U32 R16, RZ, RZ, R11 ;  /* 0x000000ffff107224 */ /* 0x000fce00078e000b */
.L_x_14:
[----:B------:R-:W-:Y:S05]  /*13d0*/  NANOSLEEP R16 ;  /* 0x000000100000735d */ /* 0x000fea0003800000 */
[----:B------:R-:W2:Y:S01]  /*13e0*/  LD.E.64.STRONG.GPU R12, desc[UR12][R14.64+-0x100] ;  /* 0xffff000c0e0c7980 */ /* 0x000ea2000c10fb00 */
[----:B------:R-:W-:Y:S01]  /*13f0*/  UMOV UR5, 0xffffffff ;  /* 0xffffffff00057882 */ /* 0x000fe20000000000 */
[----:B------:R-:W-:Y:S02]  /*1400*/  SHF.R.U32.HI R16, RZ, 0x1, R16 ;  /* 0x00000001ff107819 */ /* 0x000fe40000011610 */
[----:B--2---:R-:W-:Y:S01]  /*1410*/  ISETP.NE.AND P0, PT, R12, 0x63, PT ;  /* 0x000000630c00780c */ /* 0x004fe20003f05270 */
[----:B------:R-:W-:-:S12]  /*1420*/  BRA.DIV UR5, `(.L_x_13) ;  /* 0x0000003205107947 */ /* 0x000fd8000b800000 */
[----:B------:R-:W-:-:S13]  /*1430*/  VOTE.ANY P0, !P0 ;  /* 0x0000000000ff7806 */ /* 0x000fda0004000100 */
.L_x_52:
[----:B------:R-:W-:Y:S05]  /*1440*/  @P0 BRA `(.L_x_14) ;  /* 0xfffffffc00e00947 */ /* 0x000fea000383ffff */
.L_x_12:
[----:B------:R-:W-:Y:S01]  /*1450*/  UMOV UR5, 0xffffffff ;  /* 0xffffffff00057882 */ /* 0x000fe20000000000 */
[----:B------:R-:W-:Y:S02]  /*1460*/  ISETP.NE.AND P0, PT, R12, 0x65, PT ;  /* 0x000000650c00780c */ /* 0x000fe40003f05270 */
[----:B------:R-:W-:Y:S11]  /*1470*/  BRA.DIV UR5, `(.L_x_15) ;  /* 0x00000032051c7947 */ /* 0x000ff6000b800000 */
[----:B------:R-:W-:Y:S01]  /*1480*/  VOTE.ANY R10, PT, !P0 ;  /* 0x00000000000a7806 */ /* 0x000fe200040e0100 */
[----:B------:R-:W-:-:S03]  /*1490*/  VIADD R18, R18, 0xffffffe0 ;  /* 0xffffffe012127836 */ /* 0x000fc60000000000 */
[----:B------:R-:W-:-:S05]  /*14a0*/  LOP3.LUT R10, R10, 0x80000000, R8, 0xec, !PT ;  /* 0x800000000a0a7812 */ /* 0x000fca00078eec08 */
[----:B------:R-:W-:-:S05]  /*14b0*/  VIADD R15, R10, 0xffffffff ;  /* 0xffffffff0a0f7836 */ /* 0x000fca0000000000 */
[----:B------:R-:W-:-:S06]  /*14c0*/  LOP3.LUT R15, R10, R15, RZ, 0xc, !PT ;  /* 0x0000000f0a0f7212 */ /* 0x000fcc00078e0cff */
        /* <DEDUP_REMOVED lines=17> */
[----:B------:R-:W-:-:S03]  /*15e0*/  ISETP.NE.AND P0, PT, R12, 0x65, PT ;  /* 0x000000650c00780c */ /* 0x000fc60003f05270 */
[----:B------:R-:W-:-:S05]  /*15f0*/  IMAD.IADD R41, R13, 0x1, R16 ;  /* 0x000000010d297824 */ /* 0x000fca00078e0210 */
[----:B------:R-:W0:Y:S05]  /*1600*/  SHFL.DOWN PT, R16, R41, 0x10, R15 ;  /* 0x0a00000029107989 */ /* 0x000e2a00000e000f */
[----:B------:R-:W-:Y:S02]  /*1610*/  VOTE.ALL P0, P0 ;  /* 0x0000000000ff7806 */ /* 0x000fe40000000000 */
[----:B0-----:R-:W-:-:S04]  /*1620*/  SEL R16, R16, RZ, !P2 ;  /* 0x000000ff10107207 */ /* 0x001fc80005000000 */
[----:B------:R-:W-:-:S07]  /*1630*/  IADD3 R40, PT, PT, R41, R16, R40 ;  /* 0x0000001029287210 */ /* 0x000fce0007ffe028 */
.L_x_61:
[----:B------:R-:W-:Y:S05]  /*1640*/  @P0 BRA `(.L_x_16) ;  /* 0xfffffffc00380947 */ /* 0x000fea000383ffff */
.L_x_10:
[----:B------:R-:W-:Y:S01]  /*1650*/  ISETP.NE.AND P0, PT, R37, RZ, PT ;  /* 0x000000ff2500720c */ /* 0x000fe20003f05270 */
[----:B------:R-:W0:Y:S01]  /*1660*/  @!P1 S2R R11, SR_CgaCtaId ;  /* 0x00000000000b9919 */ /* 0x000e220000008800 */
[----:B------:R-:W-:Y:S01]  /*1670*/  @!P1 MOV R10, 0x400 ;  /* 0x00000400000a9802 */ /* 0x000fe20000000f00 */
[----:B------:R-:W-:Y:S02]  /*1680*/  @!P1 IMAD.IADD R9, R9, 0x1, R40 ;  /* 0x0000000109099824 */ /* 0x000fe400078e0228 */
[----:B------:R-:W-:Y:S02]  /*1690*/  @!P1 IMAD.MOV.U32 R8, RZ, RZ, 0x65 ;  /* 0x00000065ff089424 */ /* 0x000fe400078e00ff */
[----:B------:R-:W-:-:S03]  /*16a0*/  IMAD.MOV.U32 R38, RZ, RZ, R17 ;  /* 0x000000ffff267224 */ /* 0x000fc600078e0011 */
[----:B------:R1:W-:Y:S03]  /*16b0*/  @!P1 ST.E.64.STRONG.GPU desc[UR12][R44.64+0x100], R8 ;  /* 0x000100082c009985 */ /* 0x0003e6000c10fb0c */
[----:B------:R-:W-:Y:S01]  /*16c0*/  @!P0 MOV R12, 0x400 ;  /* 0x00000400000c8802 */ /* 0x000fe20000000f00 */
[----:B------:R-:W2:Y:S01]  /*16d0*/  @!P0 S2R R13, SR_CgaCtaId ;  /* 0x00000000000d8919 */ /* 0x000ea20000008800 */
[----:B------:R-:W-:Y:S01]  /*16e0*/  @!P0 IMAD.MOV.U32 R38, RZ, RZ, R40 ;  /* 0x000000ffff268224 */ /* 0x000fe200078e0028 */
[----:B0-----:R-:W-:-:S05]  /*16f0*/  @!P1 LEA R10, R11, R10, 0x18 ;  /* 0x0000000a0b0a9211 */ /* 0x001fca00078ec0ff */
[----:B------:R1:W-:Y:S04]  /*1700*/  @!P1 STS [R10+0x8], R9 ;  /* 0x000008090a009388 */ /* 0x0003e80000000800 */
[----:B------:R1:W-:Y:S01]  /*1710*/  @!P1 STS [R10+0x4], R40 ;  /* 0x000004280a009388 */ /* 0x0003e20000000800 */
[----:B--2---:R-:W-:-:S05]  /*1720*/  @!P0 LEA R13, R13, R12, 0x18 ;  /* 0x0000000c0d0d8211 */ /* 0x004fca00078ec0ff */
[----:B------:R1:W-:Y:S02]  /*1730*/  @!P0 STS [R13+0x54], R40 ;  /* 0x000054280d008388 */ /* 0x0003e40000000800 */
.L_x_4:
[----:B------:R-:W-:Y:S05]  /*1740*/  WARPSYNC.ALL ;  /* 0x0000000000007948 */ /* 0x000fea0003800000 */
[----:B------:R-:W0:Y:S08]  /*1750*/  S2UR UR7, SR_CgaCtaId ;  /* 0x00000000000779c3 */ /* 0x000e300000008800 */
[----:B------:R-:W-:Y:S01]  /*1760*/  BAR.SYNC.DEFER_BLOCKING 0x0 ;  /* 0x0000000000007b1d */ /* 0x000fe20000010000 */
[----:B------:R-:W-:-:S05]  /*1770*/  ISETP.NE.AND P0, PT, R35, RZ, PT ;  /* 0x000000ff2300720c */ /* 0x000fca0003f05270 */
[----:B------:R-:W-:Y:S02]  /*1780*/  UMOV UR5, 0x400 ;  /* 0x0000040000057882 */ /* 0x000fe40000000000 */
[----:B0-----:R-:W-:-:S09]  /*1790*/  ULEA UR5, UR7, UR5, 0x18 ;  /* 0x0000000507057291 */ /* 0x001fd2000f8ec0ff */
[----:B-1----:R-:W0:Y:S02]  /*17a0*/  LDS R8, [UR5+0x54] ;  /* 0x00005405ff087984 */ /* 0x002e240008000800 */
[----:B0-----:R-:W-:-:S05]  /*17b0*/  SEL R9, R8, RZ, P0 ;  /* 0x000000ff08097207 */ /* 0x001fca0000000000 */
[----:B------:R-:W-:-:S07]  /*17c0*/  IMAD.IADD R38, R9, 0x1, R38 ;  /* 0x0000000109267824 */ /* 0x000fce00078e0226 */
.L_x_3:
[----:B------:R-:W-:Y:S05]  /*17d0*/  BSYNC.RECONVERGENT B0 ;  /* 0x0000000000007941 */ /* 0x000fea0003800200 */
.L_x_1:
[----:B------:R-:W-:Y:S01]  /*17e0*/  IMAD.IADD R32, R32, 0x1, R38 ;  /* 0x0000000120207824 */ /* 0x000fe200078e0226 */
[----:B------:R-:W-:Y:S03]  /*17f0*/  BAR.SYNC.DEFER_BLOCKING 0x0 ;  /* 0x0000000000007b1d */ /* 0x000fe60000010000 */
[----:B------:R-:W-:-:S03]  /*1800*/  IMAD.IADD R29, R29, 0x1, R32 ;  /* 0x000000011d1d7824 */ /* 0x000fc600078e0220 */
[----:B------:R-:W1:Y:S01]  /*1810*/  LDCU.64 UR8, c[0x0][0x388] ;  /* 0x00007100ff0877ac */ /* 0x000e620008000a00 */
[----:B------:R-:W-:-:S04]  /*1820*/  IMAD.IADD R28, R28, 0x1, R29 ;  /* 0x000000011c1c7824 */ /* 0x000fc800078e021d */
[----:B------:R-:W-:-:S04]  /*1830*/  IMAD.IADD R27, R27, 0x1, R28 ;  /* 0x000000011b1b7824 */ /* 0x000fc800078e021c */
[----:B------:R-:W-:-:S04]  /*1840*/  IMAD.IADD R26, R26, 0x1, R27 ;  /* 0x000000011a1a7824 */ /* 0x000fc800078e021b */
[----:B------:R-:W-:-:S04]  /*1850*/  IMAD.IADD R25, R25, 0x1, R26 ;  /* 0x0000000119197824 */ /* 0x000fc800078e021a */
[----:B------:R-:W-:Y:S01]  /*1860*/  IMAD.IADD R24, R24, 0x1, R25 ;  /* 0x0000000118187824 */ /* 0x000fe200078e0219 */
[----:B------:R-:W-:Y:S03]  /*1870*/  STS [R33], R38 ;  /* 0x0000002621007388 */ /* 0x000fe60000000800 */
[----:B------:R-:W-:Y:S01]  /*1880*/  IMAD.IADD R23, R23, 0x1, R24 ;  /* 0x0000000117177824 */ /* 0x000fe200078e0218 */
[----:B------:R-:W-:Y:S03]  /*1890*/  STS [R33+0x4], R32 ;  /* 0x0000042021007388 */ /* 0x000fe60000000800 */
        /* <DEDUP_REMOVED lines=19> */
[----:B------:R-:W-:Y:S04]  /*19d0*/  STS [R33+0x2c], R20 ;  /* 0x00002c1421007388 */ /* 0x000fe80000000800 */
[----:B------:R-:W-:Y:S04]  /*19e0*/  STS [R33+0x30], R7 ;  /* 0x0000300721007388 */ /* 0x000fe80000000800 */
[----:B------:R-:W-:Y:S04]  /*19f0*/  STS [R33+0x34], R6 ;  /* 0x0000340621007388 */ /* 0x000fe80000000800 */
[----:B------:R-:W-:Y:S04]  /*1a00*/  STS [R33+0x38], R5 ;  /* 0x0000380521007388 */ /* 0x000fe80000000800 */
[----:B------:R-:W-:Y:S04]  /*1a10*/  STS [R33+0x3c], R4 ;  /* 0x00003c0421007388 */ /* 0x000fe80000000800 */
[----:B------:R-:W-:Y:S04]  /*1a20*/  STS [R33+0x40], R3 ;  /* 0x0000400321007388 */ /* 0x000fe80000000800 */
[----:B------:R1:W-:Y:S04]  /*1a30*/  STS [R33+0x44], R2 ;  /* 0x0000440221007388 */ /* 0x0003e80000000800 */
[----:B------:R-:W-:Y:S01]  /*1a40*/  STS [R33+0x48], R0 ;  /* 0x0000480021007388 */ /* 0x000fe20000000800 */
[----:B------:R-:W-:-:S03]  /*1a50*/  NOP ;  /* 0x0000000000007918 */ /* 0x000fc60000000000 */
[----:B0-----:R-:W0:Y:S01]  /*1a60*/  LDS R9, [R34] ;  /* 0x0000000022097984 */ /* 0x001e220000000800 */
[----:B-1----:R-:W-:-:S03]  /*1a70*/  IADD3 R2, P0, PT, R31, UR8, RZ ;  /* 0x000000081f027c10 */ /* 0x002fc6000ff1e0ff */
[----:B------:R-:W1:Y:S01]  /*1a80*/  LDS R7, [R34+0x80] ;  /* 0x0000800022077984 */ /* 0x000e620000000800 */
[----:B------:R-:W-:-:S03]  /*1a90*/  IADD3.X R3, PT, PT, R30, UR9, RZ, P0, !PT ;  /* 0x000000091e037c10 */ /* 0x000fc600087fe4ff */
[----:B------:R-:W2:Y:S04]  /*1aa0*/  LDS R11, [R34+0x100] ;  /* 0x00010000220b7984 */ /* 0x000ea80000000800 */
[----:B------:R-:W3:Y:S04]  /*1ab0*/  LDS R13, [R34+0x180] ;  /* 0x00018000220d7984 */ /* 0x000ee80000000800 */
[----:B------:R-:W4:Y:S04]  /*1ac0*/  LDS R5, [R34+0x200] ;  /* 0x0002000022057984 */ /* 0x000f280000000800 */
[----:B------:R-:W5:Y:S04]  /*1ad0*/  LDS R15, [R34+0x280] ;  /* 0x00028000220f7984 */ /* 0x000f680000000800 */
        /* <DEDUP_REMOVED lines=13> */
[----:B0-----:R-:W-:Y:S04]  /*1bb0*/  STG.E desc[UR12][R2.64], R9 ;  /* 0x0000000902007986 */ /* 0x001fe8000c10190c */
[----:B-1----:R-:W-:Y:S04]  /*1bc0*/  STG.E desc[UR12][R2.64+0x80], R7 ;  /* 0x0000800702007986 */ /* 0x002fe8000c10190c */
[----:B--2---:R-:W-:Y:S04]  /*1bd0*/  STG.E desc[UR12][R2.64+0x100], R11 ;  /* 0x0001000b02007986 */ /* 0x004fe8000c10190c */
[----:B---3--:R-:W-:Y:S04]  /*1be0*/  STG.E desc[UR12][R2.64+0x180], R13 ;  /* 0x0001800d02007986 */ /* 0x008fe8000c10190c */
[----:B----4-:R-:W-:Y:S04]  /*1bf0*/  STG.E desc[UR12][R2.64+0x200], R5 ;  /* 0x0002000502007986 */ /* 0x010fe8000c10190c */
[----:B-----5:R-:W-:Y:S04]  /*1c00*/  STG.E desc[UR12][R2.64+0x280], R15 ;  /* 0x0002800f02007986 */ /* 0x020fe8000c10190c */
[----:B------:R-:W-:Y:S04]  /*1c10*/  STG.E desc[UR12][R2.64+0x300], R17 ;  /* 0x0003001102007986 */ /* 0x000fe8000c10190c */
        /* <DEDUP_REMOVED lines=11> */
[----:B------:R-:W-:Y:S01]  /*1cd0*/  STG.E desc[UR12][R2.64+0x900], R43 ;  /* 0x0009002b02007986 */ /* 0x000fe2000c10190c */
[----:B------:R-:W-:Y:S05]  /*1ce0*/  EXIT ;  /* 0x000000000000794d */ /* 0x000fea0003800000 */
.L_x_0:
[----:B------:R-:W-:-:S04]  /*1cf0*/  ISETP.NE.U32.AND P0, PT, RZ, UR7, PT ;  /* 0x00000007ff007c0c */ /* 0x000fc8000bf05070 */
[----:B------:R-:W-:-:S13]  /*1d00*/  ISETP.NE.AND.EX P0, PT, RZ, UR4, PT, P0 ;  /* 0x00000004ff007c0c */ /* 0x000fda000bf05300 */
[----:B------:R-:W-:Y:S05]  /*1d10*/  @!P0 EXIT ;  /* 0x000000000000894d */ /* 0x000fea0003800000 */
[----:B------:R-:W0:Y:S02]  /*1d20*/  LDCU.64 UR4, c[0x0][0x380] ;  /* 0x00007000ff0477ac */ /* 0x000e240008000a00 */
[----:B0-----:R-:W-:-:S06]  /*1d30*/  UIMAD.WIDE UR4, UR6, 0x7b80, UR4 ;  /* 0x00007b80060478a5 */ /* 0x001fcc000f8e0204 */
[----:B------:R-:W-:Y:S02]  /*1d40*/  IMAD.U32 R2, RZ, RZ, UR4 ;  /* 0x00000004ff027e24 */ /* 0x000fe4000f8e00ff */
[----:B------:R-:W-:-:S05]  /*1d50*/  IMAD.U32 R3, RZ, RZ, UR5 ;  /* 0x00000005ff037e24 */ /* 0x000fca000f8e00ff */
[----:B------:R0:W2:Y:S01]  /*1d60*/  LDG.E R0, desc[UR12][R2.64] ;  /* 0x0000000c02007981 */ /* 0x0000a2000c1e1900 */
[----:B------:R-:W3:Y:S02]  /*1d70*/  S2R R31, SR_TID.X ;  /* 0x00000000001f7919 */ /* 0x000ee40000002100 */
[C---:B---3--:R-:W-:Y:S02]  /*1d80*/  LOP3.LUT R30, R31.reuse, 0x1f, RZ, 0xc0, !PT ;  /* 0x0000001f1f1e7812 */ /* 0x048fe400078ec0ff */
[----:B------:R-:W-:-:S05]  /*1d90*/  LOP3.LUT R5, R31, 0x3e0, RZ, 0xc0, !PT ;  /* 0x000003e01f057812 */ /* 0x000fca00078ec0ff */
[----:B------:R-:W-:-:S04]  /*1da0*/  IMAD R30, R5, 0x13, R30 ;  /* 0x00000013051e7824 */ /* 0x000fc800078e021e */
[C---:B------:R-:W-:Y:S01]  /*1db0*/  VIADD R4, R30.reuse, 0x20 ;  /* 0x000000201e047836 */ /* 0x040fe20000000000 */
[C---:B------:R-:W-:Y:S01]  /*1dc0*/  ISETP.GE.U32.AND P1, PT, R30.reuse, UR7, PT ;  /* 0x000000071e007c0c */ /* 0x040fe2000bf26070 */
[C---:B------:R-:W-:Y:S01]  /*1dd0*/  VIADD R5, R30.reuse, 0x40 ;  /* 0x000000401e057836 */ /* 0x040fe20000000000 */
[C---:B0-----:R-:W-:Y:S01]  /*1de0*/  LEA R2, P0, R30.reuse, UR4, 0x2 ;  /* 0x000000041e027c11 */ /* 0x041fe2000f8010ff */
[----:B------:R-:W-:Y:S01]  /*1df0*/  VIADD R3, R30, 0x80 ;  /* 0x000000801e037836 */ /* 0x000fe20000000000 */
[----:B------:R-:W-:Y:S01]  /*1e00*/  ISETP.GE.U32.AND P2, PT, R4, UR7, PT ;  /* 0x0000000704007c0c */ /* 0x000fe2000bf46070 */
[C---:B------:R-:W-:Y:S01]  /*1e10*/  VIADD R4, R30.reuse, 0xa0 ;  /* 0x000000a01e047836 */ /* 0x040fe20000000000 */
[----:B------:R-:W-:Y:S01]  /*1e20*/  ISETP.GE.U32.AND P3, PT, R5, UR7, PT ;  /* 0x0000000705007c0c */ /* 0x000fe2000bf66070 */
[----:B------:R-:W-:Y:S01]  /*1e30*/  VIADD R5, R30, 0xc0 ;  /* 0x000000c01e057836 */ /* 0x000fe20000000000 */
[----:B------:R-:W-:Y:S01]  /*1e40*/  ISETP.GE.U32.AND P5, PT, R3, UR7, PT ;  /* 0x0000000703007c0c */ /* 0x000fe2000bfa6070 */
[----:B------:R-:W-:Y:S01]  /*1e50*/  IMAD.X R3, RZ, RZ, UR5, P0 ;  /* 0x00000005ff037e24 */ /* 0x000fe200080e06ff */
[----:B------:R-:W-:Y:S01]  /*1e60*/  ISETP.GE.U32.AND P6, PT, R4, UR7, PT ;  /* 0x0000000704007c0c */ /* 0x000fe2000bfc6070 */
[C---:B------:R-:W-:Y:S01]  /*1e70*/  VIADD R6, R30.reuse, 0x60 ;  /* 0x000000601e067836 */ /* 0x040fe20000000000 */
[----:B------:R-:W-:Y:S01]  /*1e80*/  ISETP.GE.U32.AND P0, PT, R5, UR7, PT ;  /* 0x0000000705007c0c */ /* 0x000fe2000bf06070 */
[----:B------:R-:W-:-:S02]  /*1e90*/  VIADD R5, R30, 0xe0 ;  /* 0x000000e01e057836 */ /* 0x000fc40000000000 */
[----:B------:R-:W-:Y:S01]  /*1ea0*/  VIADD R37, R30, 0x100 ;  /* 0x000001001e257836 */ /* 0x000fe20000000000 */
[----:B------:R-:W-:Y:S01]  /*1eb0*/  ISETP.GE.U32.AND P4, PT, R6, UR7, PT ;  /* 0x0000000706007c0c */ /* 0x000fe2000bf86070 */
[C---:B------:R-:W-:Y:S02]  /*1ec0*/  VIADD R7, R30.reuse, 0x140 ;  /* 0x000001401e077836 */ /* 0x040fe40000000000 */
[C---:B------:R-:W-:Y:S02]  /*1ed0*/  VIADD R36, R30.reuse, 0x120 ;  /* 0x000001201e247836 */ /* 0x040fe40000000000 */
[C---:B------:R-:W-:Y:S02]  /*1ee0*/  VIADD R35, R30.reuse, 0x220 ;  /* 0x000002201e237836 */ /* 0x040fe40000000000 */
[----:B------:R-:W-:Y:S02]  /*1ef0*/  VIADD R34, R30, 0x240 ;  /* 0x000002401e227836 */ /* 0x000fe40000000000 */
[----:B--2---:R-:W-:-:S02]  /*1f00*/  IMAD.MOV.U32 R4, RZ, RZ, R0 ;  /* 0x000000ffff047224 */ /* 0x004fc400078e0000 */
[----:B------:R-:W2:Y:S02]  /*1f10*/  @!P1 LDG.E R0, desc[UR12][R2.64] ;  /* 0x0000000c02009981 */ /* 0x000ea4000c1e1900 */
[--C-:B------:R-:W-:Y:S01]  /*1f20*/  IMAD.MOV.U32 R12, RZ, RZ, R4.reuse ;  /* 0x000000ffff0c7224 */ /* 0x100fe200078e0004 */
[----:B------:R-:W-:Y:S01]  /*1f30*/  ISETP.GE.U32.AND P1, PT, R5, UR7, PT ;  /* 0x0000000705007c0c */ /* 0x000fe2000bf26070 */
[--C-:B------:R-:W-:Y:S02]  /*1f40*/  IMAD.MOV.U32 R8, RZ, RZ, R4.reuse ;  /* 0x000000ffff087224 */ /* 0x100fe400078e0004 */
[C---:B------:R-:W-:Y:S02]  /*1f50*/  VIADD R5, R30.reuse, 0x160 ;  /* 0x000001601e057836 */ /* 0x040fe40000000000 */
[--C-:B------:R-:W-:Y:S01]  /*1f60*/  IMAD.MOV.U32 R6, RZ, RZ, R4.reuse ;  /* 0x000000ffff067224 */ /* 0x100fe200078e0004 */
[----:B------:R-:W3:Y:S01]  /*1f70*/  @!P5 LDG.E R12, desc[UR12][R2.64+0x200] ;  /* 0x0002000c020cd981 */ /* 0x000ee2000c1e1900 */
[--C-:B------:R-:W-:Y:S01]  /*1f80*/  IMAD.MOV.U32 R14, RZ, RZ, R4.reuse ;  /* 0x000000ffff0e7224 */ /* 0x100fe200078e0004 */
[----:B------:R-:W-:Y:S01]  /*1f90*/  ISETP.GE.U32.AND P5, PT, R37, UR7, PT ;  /* 0x0000000725007c0c */ /* 0x000fe2000bfa6070 */
[----:B------:R-:W-:Y:S01]  /*1fa0*/  IMAD.MOV.U32 R16, RZ, RZ, R4 ;  /* 0x000000ffff107224 */ /* 0x000fe200078e0004 */
[----:B------:R-:W4:Y:S01]  /*1fb0*/  @!P3 LDG.E R8, desc[UR12][R2.64+0x100] ;  /* 0x0001000c0208b981 */ /* 0x000f22000c1e1900 */
[----:B------:R-:W-:Y:S01]  /*1fc0*/  ISETP.GE.U32.AND P3, PT, R5, UR7, PT ;  /* 0x0000000705007c0c */ /* 0x000fe2000bf66070 */
[----:B------:R-:W-:-:S02]  /*1fd0*/  VIADD R5, R30, 0x1a0 ;  /* 0x000001a01e057836 */ /* 0x000fc40000000000 */
[----:B------:R-:W4:Y:S01]  /*1fe0*/  @!P2 LDG.E R6, desc[UR12][R2.64+0x80] ;  /* 0x0000800c0206a981 */ /* 0x000f22000c1e1900 */
[----:B------:R-:W-:Y:S01]  /*1ff0*/  ISETP.GE.U32.AND P2, PT, R7, UR7, PT ;  /* 0x0000000707007c0c */ /* 0x000fe2000bf46070 */
[--C-:B------:R-:W-:Y:S02]  /*2000*/  IMAD.MOV.U32 R10, RZ, RZ, R4.reuse ;  /* 0x000000ffff0a7224 */ /* 0x100fe400078e0004 */
[----:B------:R-:W4:Y:S01]  /*2010*/  @!P6 LDG.E R14, desc[UR12][R2.64+0x280] ;  /* 0x0002800c020ee981 */ /* 0x000f22000c1e1900 */
[----:B------:R-:W-:Y:S01]  /*2020*/  ISETP.GE.U32.AND P6, PT, R36, UR7, PT ;  /* 0x0000000724007c0c */ /* 0x000fe2000bfc6070 */
[----:B------:R-:W-:Y:S02]  /*2030*/  IMAD.MOV.U32 R20, RZ, RZ, R4 ;  /* 0x000000ffff147224 */ /* 0x000fe400078e0004 */
[----:B------:R-:W4:Y:S01]  /*2040*/  @!P0 LDG.E R16, desc[UR12][R2.64+0x300] ;  /* 0x0003000c02108981 */ /* 0x000f22000c1e1900 */
[----:B------:R-:W-:Y:S01]  /*2050*/  ISETP.GE.U32.AND P0, PT, R5, UR7, PT ;  /* 0x0000000705007c0c */ /* 0x000fe2000bf06070 */
[----:B------:R-:W-:-:S02]  /*2060*/  VIADD R7, R30, 0x180 ;  /* 0x000001801e077836 */ /* 0x000fc40000000000 */
[C---:B------:R-:W-:Y:S01]  /*2070*/  VIADD R5, R30.reuse, 0x1e0 ;  /* 0x000001e01e057836 */ /* 0x040fe20000000000 */
[----:B------:R-:W4:Y:S01]  /*2080*/  @!P4 LDG.E R10, desc[UR12][R2.64+0x180] ;  /* 0x0001800c020ac981 */ /* 0x000f22000c1e1900 */
[--C-:B------:R-:W-:Y:S01]  /*2090*/  IMAD.MOV.U32 R18, RZ, RZ, R4.reuse ;  /* 0x000000ffff127224 */ /* 0x100fe200078e0004 */
[----:B------:R-:W-:Y:S01]  /*20a0*/  ISETP.GE.U32.AND P4, PT, R7, UR7, PT ;  /* 0x0000000707007c0c */ /* 0x000fe2000bf86070 */
[--C-:B------:R-:W-:Y:S01]  /*20b0*/  IMAD.MOV.U32 R22, RZ, RZ, R4.reuse ;  /* 0x000000ffff167224 */ /* 0x100fe200078e0004 */
[----:B------:R-:W4:Y:S01]  /*20c0*/  @!P5 LDG.E R20, desc[UR12][R2.64+0x400] ;  /* 0x0004000c0214d981 */ /* 0x000f22000c1e1900 */
[--C-:B------:R-:W-:Y:S01]  /*20d0*/  IMAD.MOV.U32 R24, RZ, RZ, R4.reuse ;  /* 0x000000ffff187224 */ /* 0x100fe200078e0004 */
[----:B------:R-:W-:Y:S01]  /*20e0*/  ISETP.GE.U32.AND P5, PT, R5, UR7, PT ;  /* 0x0000000705007c0c */ /* 0x000fe2000bfa6070 */
[----:B------:R-:W-:Y:S01]  /*20f0*/  IMAD.MOV.U32 R26, RZ, RZ, R4 ;  /* 0x000000ffff1a7224 */ /* 0x000fe200078e0004 */
[----:B------:R-:W4:Y:S01]  /*2100*/  @!P1 LDG.E R18, desc[UR12][R2.64+0x380] ;  /* 0x0003800c02129981 */ /* 0x000f22000c1e1900 */
[----:B------:R-:W-:-:S02]  /*2110*/  VIADD R7, R30, 0x1c0 ;  /* 0x000001c01e077836 */ /* 0x000fc40000000000 */
[----:B------:R-:W-:Y:S01]  /*2120*/  VIADD R5, R30, 0x200 ;  /* 0x000002001e057836 */ /* 0x000fe20000000000 */
[----:B------:R-:W4:Y:S02]  /*2130*/  @!P6 LDG.E R22, desc[UR12][R2.64+0x480] ;  /* 0x0004800c0216e981 */ /* 0x000f24000c1e1900 */
[----:B------:R-:W-:Y:S02]  /*2140*/  ISETP.GE.U32.AND P1, PT, R7, UR7, PT ;  /* 0x0000000707007c0c */ /* 0x000fe4000bf26070 */
[----:B------:R-:W4:Y:S01]  /*2150*/  @!P2 LDG.E R24, desc[UR12][R2.64+0x500] ;  /* 0x0005000c0218a981 */ /* 0x000f22000c1e1900 */
[----:B------:R-:W-:Y:S02]  /*2160*/  ISETP.GE.U32.AND P6, PT, R5, UR7, PT ;  /* 0x0000000705007c0c */ /* 0x000fe4000bfc6070 */
[----:B------:R-:W-:Y:S01]  /*2170*/  ISETP.GE.U32.AND P2, PT, R35, UR7, PT ;  /* 0x0000000723007c0c */ /* 0x000fe2000bf46070 */
[----:B------:R-:W4:Y:S01]  /*2180*/  @!P3 LDG.E R26, desc[UR12][R2.64+0x580] ;  /* 0x0005800c021ab981 */ /* 0x000f22000c1e1900 */
[----:B------:R-:W-:Y:S01]  /*2190*/  ISETP.GE.U32.AND P3, PT, R34, UR7, PT ;  /* 0x0000000722007c0c */ /* 0x000fe2000bf66070 */
[----:B------:R-:W-:-:S02]  /*21a0*/  IMAD.MOV.U32 R28, RZ, RZ, R4 ;  /* 0x000000ffff1c7224 */ /* 0x000fc400078e0004 */
[--C-:B------:R-:W-:Y:S02]  /*21b0*/  IMAD.MOV.U32 R40, RZ, RZ, R4.reuse ;  /* 0x000000ffff287224 */ /* 0x100fe400078e0004 */
[--C-:B------:R-:W-:Y:S02]  /*21c0*/  IMAD.MOV.U32 R42, RZ, RZ, R4.reuse ;  /* 0x000000ffff2a7224 */ /* 0x100fe400078e0004 */
[--C-:B------:R-:W-:Y:S01]  /*21d0*/  IMAD.MOV.U32 R44, RZ, RZ, R4.reuse ;  /* 0x000000ffff2c7224 */ /* 0x100fe200078e0004 */
[----:B------:R-:W4:Y:S01]  /*21e0*/  @!P4 LDG.E R28, desc[UR12][R2.64+0x600] ;  /* 0x0006000c021cc981 */ /* 0x000f22000c1e1900 */
[--C-:B------:R-:W-:Y:S02]  /*21f0*/  IMAD.MOV.U32 R5, RZ, RZ, R4.reuse ;  /* 0x000000ffff057224 */ /* 0x100fe400078e0004 */
[----:B------:R-:W-:Y:S01]  /*2200*/  IMAD.MOV.U32 R7, RZ, RZ, R4 ;  /* 0x000000ffff077224 */ /* 0x000fe200078e0004 */
[----:B------:R-:W4:Y:S04]  /*2210*/  @!P0 LDG.E R40, desc[UR12][R2.64+0x680] ;  /* 0x0006800c02288981 */ /* 0x000f28000c1e1900 */
[----:B------:R-:W4:Y:S04]  /*2220*/  @!P1 LDG.E R42, desc[UR12][R2.64+0x700] ;  /* 0x0007000c022a9981 */ /* 0x000f28000c1e1900 */
[----:B------:R-:W4:Y:S04]  /*2230*/  @!P5 LDG.E R44, desc[UR12][R2.64+0x780] ;  /* 0x0007800c022cd981 */ /* 0x000f28000c1e1900 */
[----:B------:R-:W4:Y:S04]  /*2240*/  @!P6 LDG.E R5, desc[UR12][R2.64+0x800] ;  /* 0x0008000c0205e981 */ /* 0x000f28000c1e1900 */
[----:B------:R-:W4:Y:S04]  /*2250*/  @!P2 LDG.E R7, desc[UR12][R2.64+0x880] ;  /* 0x0008800c0207a981 */ /* 0x000f28000c1e1900 */
[----:B------:R-:W4:Y:S01]  /*2260*/  @!P3 LDG.E R4, desc[UR12][R2.64+0x900] ;  /* 0x0009000c0204b981 */ /* 0x000f22000c1e1900 */
[----:B------:R-:W0:Y:S01]  /*2270*/  S2R R38, SR_LANEID ;  /* 0x0000000000267919 */ /* 0x000e220000000000 */
[----:B------:R-:W1:Y:S01]  /*2280*/  S2UR UR5, SR_CgaCtaId ;  /* 0x00000000000579c3 */ /* 0x000e620000008800 */
[----:B------:R-:W-:Y:S01]  /*2290*/  SHF.R.U32.HI R41, RZ, 0x5, R31 ;  /* 0x00000005ff297819 */ /* 0x000fe2000001161f */
[----:B------:R-:W-:-:S02]  /*22a0*/  UMOV UR4, 0x400 ;  /* 0x0000040000047882 */ /* 0x000fc40000000000 */
[----:B-1----:R-:W-:Y:S02]  /*22b0*/  ULEA UR4, UR5, UR4, 0x18 ;  /* 0x0000000405047291 */ /* 0x002fe4000f8ec0ff */
[----:B0-----:R-:W-:-:S05]  /*22c0*/  IMAD R29, R41, 0x260, R38 ;  /* 0x00000260291d7824 */ /* 0x001fca00078e0226 */
[----:B------:R-:W-:Y:S01]  /*22d0*/  LEA R29, R29, UR4, 0x2 ;  /* 0x000000041d1d7c11 */ /* 0x000fe2000f8e10ff */
[----:B------:R-:W-:-:S04]  /*22e0*/  UISETP.NE.AND UP0, UPT, UR6, URZ, UPT ;  /* 0x000000ff0600728c */ /* 0x000fc8000bf05270 */
[----:B--2---:R-:W-:Y:S04]  /*22f0*/  STS [R29], R0 ;  /* 0x000000001d007388 */ /* 0x004fe80000000800 */
[----:B---3--:R-:W-:Y:S04]  /*2300*/  STS [R29+0x200], R12 ;  /* 0x0002000c1d007388 */ /* 0x008fe80000000800 */
[----:B----4-:R0:W-:Y:S04]  /*2310*/  STS [R29+0x100], R8 ;  /* 0x000100081d007388 */ /* 0x0101e80000000800 */
[----:B------:R1:W-:Y:S01]  /*2320*/  STS [R29+0x80], R6 ;  /* 0x000080061d007388 */ /* 0x0003e20000000800 */
[----:B0-----:R-:W-:-:S03]  /*2330*/  IMAD R8, R38, 0x48, R29 ;  /* 0x0000004826087824 */ /* 0x001fc600078e021d */
        /* <DEDUP_REMOVED lines=16> */
[----:B------:R1:W0:Y:S04]  /*2440*/  LDS R32, [R8] ;  /* 0x0000000008207984 */ /* 0x0002280000000800 */
        /* <DEDUP_REMOVED lines=19> */
[----:B--234-:R-:W-:Y:S05]  /*2580*/  BRA.U UP0, `(.L_x_17) ;  /* 0x0000000500047547 */ /* 0x01cfea000b800000 */
[----:B01----:R-:W-:Y:S02]  /*2590*/  IADD3 R8, PT, PT, R28, R33, R32 ;  /* 0x000000211c087210 */ /* 0x003fe40007ffe020 */
[----:B------:R-:W-:Y:S02]  /*25a0*/  ISETP.NE.AND P1, PT, R38, 0x1f, PT ;  /* 0x0000001f2600780c */ /* 0x000fe40003f25270 */
[----:B------:R-:W-:Y:S02]  /*25b0*/  IADD3 R8, PT, PT, R26, R27, R8 ;  /* 0x0000001b1a087210 */ /* 0x000fe40007ffe008 */
[----:B------:R-:W-:Y:S02]  /*25c0*/  ISETP.NE.AND P2, PT, R41, 0xc, PT ;  /* 0x0000000c2900780c */ /* 0x000fe40003f45270 */
        /* <DEDUP_REMOVED lines=47> */
[----:B------:R-:W-:-:S04]  /*28c0*/  ISETP.NE.AND P0, PT, R41, 0x8, PT ;  /* 0x000000082900780c */ /* 0x000fc80003f05270 */
[----:B------:R-:W-:Y:S02]  /*28d0*/  SEL R8, R15, R8, !P0 ;  /* 0x000000080f087207 */ /* 0x000fe40004000000 */
[C---:B------:R-:W-:Y:S02]  /*28e0*/  ISETP.NE.AND P0, PT, R41.reuse, 0xa, PT ;  /* 0x0000000a2900780c */ /* 0x040fe40003f05270 */
[----:B------:R-:W-:Y:S02]  /*28f0*/  SEL R8, R16, R8, !P1 ;  /* 0x0000000810087207 */ /* 0x000fe40004800000 */
[----:B------:R-:W-:Y:S02]  /*2900*/  ISETP.NE.AND P1, PT, R41, 0xb, PT ;  /* 0x0000000b2900780c */ /* 0x000fe40003f25270 */
[----:B------:R-:W-:Y:S02]  /*2910*/  SEL R8, R17, R8, !P0 ;  /* 0x0000000811087207 */ /* 0x000fe40004000000 */
[----:B------:R-:W-:-:S02]  /*2920*/  ISETP.GE.U32.AND P0, PT, R31, 0x20, PT ;  /* 0x000000201f00780c */ /* 0x000fc40003f06070 */
[----:B------:R-:W-:Y:S01]  /*2930*/  SEL R8, R18, R8, !P1 ;  /* 0x0000000812087207 */ /* 0x000fe20004800000 */
[----:B------:R-:W-:Y:S01]  /*2940*/  @!P2 IMAD.IADD R8, R19, 0x1, R18 ;  /* 0x000000011308a824 */ /* 0x000fe200078e0212 */
[----:B------:R-:W-:-:S04]  /*2950*/  ISETP.NE.AND P1, PT, R38, RZ, PT ;  /* 0x000000ff2600720c */ /* 0x000fc80003f25270 */
[----:B------:R-:W-:Y:S02]  /*2960*/  SEL R40, R40, RZ, P1 ;  /* 0x000000ff28287207 */ /* 0x000fe40000800000 */
[----:B------:R-:W-:-:S04]  /*2970*/  SEL R8, R8, RZ, P0 ;  /* 0x000000ff08087207 */ /* 0x000fc80000000000 */
[----:B-----5:R-:W-:Y:S01]  /*2980*/  IADD3 R39, PT, PT, R8, R40, R39 ;  /* 0x0000002808277210 */ /* 0x020fe20007ffe027 */
[----:B------:R-:W-:Y:S06]  /*2990*/  BRA `(.L_x_18) ;  /* 0x0000000c00547947 */ /* 0x000fec0003800000 */
.L_x_17:
[----:B01----:R-:W-:Y:S02]  /*29a0*/  IADD3 R8, PT, PT, R28, R33, R32 ;  /* 0x000000211c087210 */ /* 0x003fe40007ffe020 */
[----:B------:R-:W-:Y:S02]  /*29b0*/  ISETP.NE.AND P1, PT, R38, 0x1f, PT ;  /* 0x0000001f2600780c */ /* 0x000fe40003f25270 */
        /* <DEDUP_REMOVED lines=9> */
[----:B-----5:R-:W-:-:S05]  /*2a50*/  IADD3 R39, PT, PT, R9, R0, R8 ;  /* 0x0000000009277210 */ /* 0x020fca0007ffe008 */
        /* <DEDUP_REMOVED lines=28> */
[----:B------:R-:W-:Y:S01]  /*2c20*/  IMAD.IADD R14, R14, 0x1, R13 ;  /* 0x000000010e0e7824 */ /* 0x000fe200078e020d */
[----:B------:R-:W0:Y:S02]  /*2c30*/  LDS R11, [UR4+0x40] ;  /* 0x00004004ff0b7984 */ /* 0x000e240008000800 */
        /* <DEDUP_REMOVED lines=14> */
[----:B------:R-:W-:-:S04]  /*2d20*/  ISETP.NE.AND P0, PT, R41, 0xa, PT ;  /* 0x0000000a2900780c */ /* 0x000fc80003f05270 */
[----:B------:R-:W-:Y:S01]  /*2d30*/  SEL R8, R17, R8, !P0 ;  /* 0x0000000811087207 */ /* 0x000fe20004000000 */
[----:B------:R-:W-:Y:S01]  /*2d40*/  IMAD.IADD R17, R40, 0x1, -R39 ;  /* 0x0000000128117824 */ /* 0x000fe200078e0a27 */
[----:B------:R-:W-:-:S04]  /*2d50*/  ISETP.NE.AND P0, PT, R41, 0xb, PT ;  /* 0x0000000b2900780c */ /* 0x000fc80003f05270 */
[----:B------:R-:W-:Y:S02]  /*2d60*/  SEL R8, R18, R8, !P0 ;  /* 0x0000000812087207 */ /* 0x000fe40004000000 */
[----:B------:R-:W-:Y:S01]  /*2d70*/  ISETP.GT.U32.AND P0, PT, R31, 0x1f, PT ;  /* 0x0000001f1f00780c */ /* 0x000fe20003f04070 */
[----:B0-----:R-:W-:Y:S01]  /*2d80*/  IMAD.IADD R11, R19, 0x1, R11 ;  /* 0x00000001130b7824 */ /* 0x001fe200078e020b */
        /* <DEDUP_REMOVED lines=22> */
.L_x_64:
[----:B------:R-:W-:Y:S05]  /*2ef0*/  @!P0 BRA `(.L_x_21) ;  /* 0x0000000000248947 */ /* 0x000fea0003800000 */
[----:B------:R-:W-:-:S07]  /*2f00*/  IMAD.MOV.U32 R14, RZ, RZ, 0x1de ;  /* 0x000001deff0e7424 */ /* 0x000fce00078e00ff */
.L_x_23:
[----:B------:R-:W-:Y:S05]  /*2f10*/  NANOSLEEP R14 ;  /* 0x0000000e0000735d */ /* 0x000fea0003800000 */
[----:B------:R-:W2:Y:S01]  /*2f20*/  LD.E.64.STRONG.GPU R8, desc[UR12][R12.64+0x100] ;  /* 0x0001000c0c087980 */ /* 0x000ea2000c10fb00 */
[----:B------:R-:W-:Y:S01]  /*2f30*/  UMOV UR5, 0xffffffff ;  /* 0xffffffff00057882 */ /* 0x000fe20000000000 */
[----:B------:R-:W-:Y:S02]  /*2f40*/  SHF.R.U32.HI R14, RZ, 0x1, R14 ;  /* 0x00000001ff0e7819 */ /* 0x000fe4000001160e */
[----:B--2---:R-:W-:Y:S01]  /*2f50*/  ISETP.NE.AND P0, PT, R8, 0x63, PT ;  /* 0x000000630800780c */ /* 0x004fe20003f05270 */
[----:B------:R-:W-:-:S12]  /*2f60*/  BRA.DIV UR5, `(.L_x_22) ;  /* 0x0000001a05607947 */ /* 0x000fd8000b800000 */
[----:B------:R-:W-:-:S13]  /*2f70*/  VOTE.ANY P0, !P0 ;  /* 0x0000000000ff7806 */ /* 0x000fda0004000100 */
.L_x_67:
[----:B------:R-:W-:Y:S05]  /*2f80*/  @P0 BRA `(.L_x_23) ;  /* 0xfffffffc00e00947 */ /* 0x000fea000383ffff */
.L_x_21:
[----:B------:R-:W-:Y:S01]  /*2f90*/  UMOV UR5, 0xffffffff ;  /* 0xffffffff00057882 */ /* 0x000fe20000000000 */
[----:B------:R-:W-:Y:S02]  /*2fa0*/  ISETP.NE.AND P2, PT, R8, 0x65, PT ;  /* 0x000000650800780c */ /* 0x000fe40003f45270 */
[----:B------:R-:W-:Y:S11]  /*2fb0*/  BRA.DIV UR5, `(.L_x_24) ;  /* 0x0000001a056c7947 */ /* 0x000ff6000b800000 */
[----:B------:R-:W0:Y:S01]  /*2fc0*/  S2R R19, SR_GEMASK ;  /* 0x0000000000137919 */ /* 0x000e220000003c00 */
[----:B------:R-:W-:-:S04]  /*2fd0*/  VOTE.ANY R10, PT, !P2 ;  /* 0x00000000000a7806 */ /* 0x000fc800050e0100 */
[----:B0-----:R-:W-:-:S05]  /*2fe0*/  LOP3.LUT R10, R10, 0x80000000, R19, 0xec, !PT ;  /* 0x800000000a0a7812 */ /* 0x001fca00078eec13 */
[----:B------:R-:W-:-:S05]  /*2ff0*/  VIADD R13, R10, 0xffffffff ;  /* 0xffffffff0a0d7836 */ /* 0x000fca0000000000 */
[----:B------:R-:W-:Y:S01]  /*3000*/  LOP3.LUT R13, R10, R13, RZ, 0xc, !PT ;  /* 0x0000000d0a0d7212 */ /* 0x000fe200078e0cff */
[----:B------:R-:W-:-:S03]  /*3010*/  VIADD R10, R38, 0x2 ;  /* 0x00000002260a7836 */ /* 0x000fc60000000000 */
[----:B------:R-:W0:Y:S02]  /*3020*/  POPC R15, R13 ;  /* 0x0000000d000f7309 */ /* 0x000e240000000000 */
[----:B0-----:R-:W0:Y:S01]  /*3030*/  SHFL.DOWN PT, R16, R9, 0x1, R15 ;  /* 0x0820000009107989 */ /* 0x001e2200000e000f */
[----:B------:R-:W-:-:S04]  /*3040*/  ISETP.GE.AND P0, PT, R38, R15, PT ;  /* 0x0000000f2600720c */ /* 0x000fc80003f06270 */
[----:B0-----:R-:W-:Y:S02]  /*3050*/  SEL R16, R16, RZ, !P0 ;  /* 0x000000ff10107207 */ /* 0x001fe40004000000 */
[----:B------:R-:W-:Y:S01]  /*3060*/  ISETP.GT.AND P0, PT, R10, R15, PT ;  /* 0x0000000f0a00720c */ /* 0x000fe20003f04270 */
[----:B------:R-:W-:Y:S02]  /*3070*/  VIADD R10, R38, 0x4 ;  /* 0x00000004260a7836 */ /* 0x000fe40000000000 */
[----:B------:R-:W-:-:S05]  /*3080*/  IMAD.IADD R12, R16, 0x1, R9 ;  /* 0x00000001100c7824 */ /* 0x000fca00078e0209 */
[----:B------:R-:W0:Y:S02]  /*3090*/  SHFL.DOWN PT, R16, R12, 0x2, R15 ;  /* 0x084000000c107989 */ /* 0x000e2400000e000f */
[----:B0-----:R-:W-:Y:S02]  /*30a0*/  SEL R39, R16, RZ, !P0 ;  /* 0x000000ff10277207 */ /* 0x001fe40004000000 */
[----:B------:R-:W-:Y:S01]  /*30b0*/  ISETP.GT.AND P0, PT, R10, R15, PT ;  /* 0x0000000f0a00720c */ /* 0x000fe20003f04270 */
[----:B------:R-:W-:Y:S02]  /*30c0*/  VIADD R10, R38, 0x8 ;  /* 0x00000008260a7836 */ /* 0x000fe40000000000 */
[----:B------:R-:W-:Y:S02]  /*30d0*/  IMAD.IADD R40, R12, 0x1, R39 ;  /* 0x000000010c287824 */ /* 0x000fe400078e0227 */
[----:B------:R-:W0:Y:S03]  /*30e0*/  LDC.64 R12, c[0x0][0x390] ;  /* 0x0000e400ff0c7b82 */ /* 0x000e260000000a00 */
[----:B------:R-:W1:Y:S02]  /*30f0*/  SHFL.DOWN PT, R16, R40, 0x4, R15 ;  /* 0x0880000028107989 */ /* 0x000e6400000e000f */
[----:B-1----:R-:W-:-:S02]  /*3100*/  SEL R9, R16, RZ, !P0 ;  /* 0x000000ff10097207 */ /* 0x002fc40004000000 */
[----:B------:R-:W-:-:S03]  /*3110*/  ISETP.GT.AND P0, PT, R10, R15, PT ;  /* 0x0000000f0a00720c */ /* 0x000fc60003f04270 */
[----:B------:R-:W-:Y:S01]  /*3120*/  IMAD.IADD R9, R40, 0x1, R9 ;  /* 0x0000000128097824 */ /* 0x000fe200078e0209 */
[----:B0-----:R-:W-:-:S04]  /*3130*/  IADD3 R40, P3, PT, R12, 0x100, RZ ;  /* 0x000001000c287810 */ /* 0x001fc80007f7e0ff */
[----:B------:R-:W0:Y:S01]  /*3140*/  SHFL.DOWN PT, R16, R9, 0x8, R15 ;  /* 0x0900000009107989 */ /* 0x000e2200000e000f */
[----:B------:R-:W-:Y:S01]  /*3150*/  IMAD.X R41, RZ, RZ, R13, P3 ;  /* 0x000000ffff297224 */ /* 0x000fe200018e060d */
[----:B0-----:R-:W-:Y:S02]  /*3160*/  SEL R16, R16, RZ, !P0 ;  /* 0x000000ff10107207 */ /* 0x001fe40004000000 */
[----:B------:R-:W-:Y:S01]  /*3170*/  ISETP.NE.AND P0, PT, R8, 0x65, PT ;  /* 0x000000650800780c */ /* 0x000fe20003f05270 */
[----:B------:R-:W-:Y:S02]  /*3180*/  VIADD R8, R38, 0x10 ;  /* 0x0000001026087836 */ /* 0x000fe40000000000 */
[----:B------:R-:W-:-:S03]  /*3190*/  IMAD.IADD R44, R9, 0x1, R16 ;  /* 0x00000001092c7824 */ /* 0x000fc600078e0210 */
[----:B------:R-:W-:Y:S02]  /*31a0*/  ISETP.GT.AND P2, PT, R8, R15, PT ;  /* 0x0000000f0800720c */ /* 0x000fe40003f44270 */
[----:B------:R-:W0:Y:S05]  /*31b0*/  SHFL.DOWN PT, R16, R44, 0x10, R15 ;  /* 0x0a0000002c107989 */ /* 0x000e2a00000e000f */
[----:B------:R-:W-:Y:S02]  /*31c0*/  VOTE.ALL P0, P0 ;  /* 0x0000000000ff7806 */ /* 0x000fe40000000000 */
[----:B0-----:R-:W-:-:S05]  /*31d0*/  SEL R9, R16, RZ, !P2 ;  /* 0x000000ff10097207 */ /* 0x001fca0005000000 */
[----:B------:R-:W-:-:S07]  /*31e0*/  IMAD.IADD R12, R44, 0x1, R9 ;  /* 0x000000012c0c7824 */ /* 0x000fce00078e0209 */
.L_x_76:
[----:B------:R-:W-:Y:S05]  /*31f0*/  @!P0 BRA `(.L_x_25) ;  /* 0x0000000000dc8947 */ /* 0x000fea0003800000 */
[----:B------:R-:W-:-:S07]  /*3200*/  IMAD.MOV.U32 R39, RZ, RZ, 0x1de ;  /* 0x000001deff277424 */ /* 0x000fce00078e00ff */
.L_x_31:
        /* <DEDUP_REMOVED lines=8> */
.L_x_79:
[----:B------:R-:W-:Y:S05]  /*3290*/  @!P0 BRA `(.L_x_27) ;  /* 0x0000000000248947 */ /* 0x000fea0003800000 */
[----:B------:R-:W-:-:S07]  /*32a0*/  IMAD.MOV.U32 R13, RZ, RZ, R39 ;  /* 0x000000ffff0d7224 */ /* 0x000fce00078e0027 */
.L_x_29:
[----:B------:R-:W-:Y:S05]  /*32b0*/  NANOSLEEP R13 ;  /* 0x0000000d0000735d */ /* 0x000fea0003800000 */
[----:B------:R-:W2:Y:S01]  /*32c0*/  LD.E.64.STRONG.GPU R8, desc[UR12][R14.64+-0x100] ;  /* 0xffff000c0e087980 */ /* 0x000ea2000c10fb00 */
[----:B------:R-:W-:Y:S01]  /*32d0*/  UMOV UR5, 0xffffffff ;  /* 0xffffffff00057882 */ /* 0x000fe20000000000 */
[----:B------:R-:W-:Y:S02]  /*32e0*/  SHF.R.U32.HI R13, RZ, 0x1, R13 ;  /* 0x00000001ff0d7819 */ /* 0x000fe4000001160d */
[----:B--2---:R-:W-:Y:S01]  /*32f0*/  ISETP.NE.AND P0, PT, R8, 0x63, PT ;  /* 0x000000630800780c */ /* 0x004fe20003f05270 */
[----:B------:R-:W-:-:S12]  /*3300*/  BRA.DIV UR5, `(.L_x_28) ;  /* 0x0000001a05bc7947 */ /* 0x000fd8000b800000 */
[----:B------:R-:W-:-:S13]  /*3310*/  VOTE.ANY P0, !P0 ;  /* 0x0000000000ff7806 */ /* 0x000fda0004000100 */
.L_x_82:
[----:B------:R-:W-:Y:S05]  /*3320*/  @P0 BRA `(.L_x_29) ;  /* 0xfffffffc00e00947 */ /* 0x000fea000383ffff */
.L_x_27:
[----:B------:R-:W-:Y:S01]  /*3330*/  UMOV UR5, 0xffffffff ;  /* 0xffffffff00057882 */ /* 0x000fe20000000000 */
[----:B------:R-:W-:Y:S02]  /*3340*/  ISETP.NE.AND P0, PT, R8, 0x65, PT ;  /* 0x000000650800780c */ /* 0x000fe40003f05270 */
[----:B------:R-:W-:Y:S11]  /*3350*/  BRA.DIV UR5, `(.L_x_30) ;  /* 0x0000001a05c87947 */ /* 0x000ff6000b800000 */
[----:B------:R-:W-:Y:S01]  /*3360*/  VOTE.ANY R10, PT, !P0 ;  /* 0x00000000000a7806 */ /* 0x000fe200040e0100 */
[----:B------:R-:W-:-:S03]  /*3370*/  VIADD R18, R18, 0xffffffe0 ;  /* 0xffffffe012127836 */ /* 0x000fc60000000000 */
[----:B------:R-:W-:-:S05]  /*3380*/  LOP3.LUT R10, R10, 0x80000000, R19, 0xec, !PT ;  /* 0x800000000a0a7812 */ /* 0x000fca00078eec13 */
        /* <DEDUP_REMOVED lines=14> */
[----:B------:R-:W-:-:S05]  /*3470*/  IMAD.IADD R45, R44, 0x1, R45 ;  /* 0x000000012c2d7824 */ /* 0x000fca00078e022d */
[----:B------:R-:W0:Y:S02]  /*3480*/  SHFL.DOWN PT, R16, R45, 0x4, R15 ;  /* 0x088000002d107989 */ /* 0x000e2400000e000f */
[----:B0-----:R-:W-:Y:S02]  /*3490*/  SEL R16, R16, RZ, !P0 ;  /* 0x000000ff10107207 */ /* 0x001fe40004000000 */
[----:B------:R-:W-:-:S03]  /*34a0*/  ISETP.GT.AND P0, PT, R10, R15, PT ;  /* 0x0000000f0a00720c */ /* 0x000fc60003f04270 */
[----:B------:R-:W-:-:S05]  /*34b0*/  IMAD.IADD R9, R45, 0x1, R16 ;  /* 0x000000012d097824 */ /* 0x000fca00078e0210 */
[----:B------:R-:W0:Y:S02]  /*34c0*/  SHFL.DOWN PT, R16, R9, 0x8, R15 ;  /* 0x0900000009107989 */ /* 0x000e2400000e000f */
[----:B0-----:R-:W-:Y:S02]  /*34d0*/  SEL R16, R16, RZ, !P0 ;  /* 0x000000ff10107207 */ /* 0x001fe40004000000 */
[----:B------:R-:W-:Y:S01]  /*34e0*/  ISETP.NE.AND P0, PT, R8, 0x65, PT ;  /* 0x000000650800780c */ /* 0x000fe20003f05270 */
[----:B------:R-:W-:Y:S02]  /*34f0*/  VIADD R8, R38, 0x10 ;  /* 0x0000001026087836 */ /* 0x000fe40000000000 */
[----:B------:R-:W-:-:S03]  /*3500*/  IMAD.IADD R44, R9, 0x1, R16 ;  /* 0x00000001092c7824 */ /* 0x000fc600078e0210 */
[----:B------:R-:W-:Y:S02]  /*3510*/  ISETP.GT.AND P2, PT, R8, R15, PT ;  /* 0x0000000f0800720c */ /* 0x000fe40003f44270 */
[----:B------:R-:W0:Y:S05]  /*3520*/  SHFL.DOWN PT, R16, R44, 0x10, R15 ;  /* 0x0a0000002c107989 */ /* 0x000e2a00000e000f */
[----:B------:R-:W-:Y:S02]  /*3530*/  VOTE.ALL P0, P0 ;  /* 0x0000000000ff7806 */ /* 0x000fe40000000000 */
[----:B0-----:R-:W-:-:S04]  /*3540*/  SEL R13, R16, RZ, !P2 ;  /* 0x000000ff100d7207 */ /* 0x001fc80005000000 */
[----:B------:R-:W-:-:S07]  /*3550*/  IADD3 R12, PT, PT, R44, R13, R12 ;  /* 0x0000000d2c0c7210 */ /* 0x000fce0007ffe00c */
.L_x_91:
[----:B------:R-:W-:Y:S05]  /*3560*/  @P0 BRA `(.L_x_31) ;  /* 0xfffffffc00280947 */ /* 0x000fea000383ffff */
.L_x_25:
[----:B------:R-:W-:Y:S01]  /*3570*/  ISETP.NE.AND P0, PT, R38, RZ, PT ;  /* 0x000000ff2600720c */ /* 0x000fe20003f05270 */
[----:B------:R-:W0:Y:S01]  /*3580*/  @!P1 S2R R9, SR_CgaCtaId ;  /* 0x0000000000099919 */ /* 0x000e220000008800 */
[----:B------:R-:W-:Y:S01]  /*3590*/  @!P1 MOV R8, 0x400 ;  /* 0x0000040000089802 */ /* 0x000fe20000000f00 */
[----:B------:R-:W-:Y:S02]  /*35a0*/  @!P1 IMAD.IADD R11, R11, 0x1, R12 ;  /* 0x000000010b0b9824 */ /* 0x000fe400078e020c */
[----:B------:R-:W-:-:S05]  /*35b0*/  @!P1 IMAD.MOV.U32 R10, RZ, RZ, 0x65 ;  /* 0x00000065ff0a9424 */ /* 0x000fca00078e00ff */
[----:B------:R1:W-:Y:S03]  /*35c0*/  @!P1 ST.E.64.STRONG.GPU desc[UR12][R42.64+0x100], R10 ;  /* 0x0001000a2a009985 */ /* 0x0003e6000c10fb0c */
[----:B------:R-:W-:Y:S01]  /*35d0*/  @!P0 MOV R13, 0x400 ;  /* 0x00000400000d8802 */ /* 0x000fe20000000f00 */
[----:B------:R-:W2:Y:S01]  /*35e0*/  @!P0 S2R R14, SR_CgaCtaId ;  /* 0x00000000000e8919 */ /* 0x000ea20000008800 */
[----:B0-----:R-:W-:Y:S01]  /*35f0*/  @!P1 LEA R9, R9, R8, 0x18 ;  /* 0x0000000809099211 */ /* 0x001fe200078ec0ff */
[----:B------:R-:W-:Y:S02]  /*3600*/  IMAD.MOV.U32 R8, RZ, RZ, R17 ;  /* 0x000000ffff087224 */ /* 0x000fe400078e0011 */
[----:B------:R-:W-:Y:S02]  /*3610*/  @!P0 IMAD.MOV.U32 R8, RZ, RZ, R12 ;  /* 0x000000ffff088224 */ /* 0x000fe400078e000c */
[----:B------:R1:W-:Y:S04]  /*3620*/  @!P1 STS [R9+0x8], R11 ;  /* 0x0000080b09009388 */ /* 0x0003e80000000800 */
[----:B------:R1:W-:Y:S01]  /*3630*/  @!P1 STS [R9+0x4], R12 ;  /* 0x0000040c09009388 */ /* 0x0003e20000000800 */
[----:B--2---:R-:W-:-:S05]  /*3640*/  @!P0 LEA R13, R14, R13, 0x18 ;  /* 0x0000000d0e0d8211 */ /* 0x004fca00078ec0ff */
[----:B------:R1:W-:Y:S02]  /*3650*/  @!P0 STS [R13+0x54], R12 ;  /* 0x0000540c0d008388 */ /* 0x0003e40000000800 */
.L_x_19:
        /* <DEDUP_REMOVED lines=9> */
.L_x_18:
[----:B------:R-:W-:Y:S01]  /*36f0*/  IMAD.IADD R32, R32, 0x1, R39 ;  /* 0x0000000120207824 */ /* 0x000fe200078e0227 */
[----:B------:R-:W0:Y:S01]  /*3700*/  S2R R8, SR_LANEID ;  /* 0x0000000000087919 */ /* 0x000e220000000000 */
[----:B------:R-:W-:Y:S02]  /*3710*/  BAR.SYNC.DEFER_BLOCKING 0x0 ;  /* 0x0000000000007b1d */ /* 0x000fe40000010000 */
[----:B------:R-:W-:Y:S01]  /*3720*/  IMAD.IADD R33, R33, 0x1, R32 ;  /* 0x0000000121217824 */ /* 0x000fe200078e0220 */
[----:B------:R-:W-:Y:S01]  /*3730*/  ISETP.NE.AND P0, PT, R31, RZ, PT ;  /* 0x000000ff1f00720c */ /* 0x000fe20003f05270 */
[----:B------:R-:W-:Y:S02]  /*3740*/  IMAD.U32 R12, RZ, RZ, UR7 ;  /* 0x00000007ff0c7e24 */ /* 0x000fe4000f8e00ff */
[----:B------:R-:W-:Y:S01]  /*3750*/  IMAD.IADD R28, R28, 0x1, R33 ;  /* 0x000000011c1c7824 */ /* 0x000fe200078e0221 */
[----:B------:R-:W1:Y:S03]  /*3760*/  LDCU.64 UR8, c[0x0][0x388] ;  /* 0x00007100ff0877ac */ /* 0x000e660008000a00 */
[----:B------:R-:W-:-:S04]  /*3770*/  IMAD.IADD R27, R27, 0x1, R28 ;  /* 0x000000011b1b7824 */ /* 0x000fc800078e021c */
[----:B------:R-:W-:-:S04]  /*3780*/  IMAD.IADD R26, R26, 0x1, R27 ;  /* 0x000000011a1a7824 */ /* 0x000fc800078e021b */
[----:B------:R-:W-:-:S04]  /*3790*/  IMAD.IADD R25, R25, 0x1, R26 ;  /* 0x0000000119197824 */ /* 0x000fc800078e021a */
[----:B------:R-:W-:-:S04]  /*37a0*/  IMAD.IADD R24, R24, 0x1, R25 ;  /* 0x0000000118187824 */ /* 0x000fc800078e0219 */
[----:B------:R-:W-:Y:S02]  /*37b0*/  IMAD.IADD R23, R23, 0x1, R24 ;  /* 0x0000000117177824 */ /* 0x000fe400078e0218 */
[----:B0-----:R-:W-:Y:S02]  /*37c0*/  IMAD R8, R8, 0x48, R29 ;  /* 0x0000004808087824 */ /* 0x001fe400078e021d */
[----:B------:R-:W-:-:S03]  /*37d0*/  IMAD.IADD R22, R22, 0x1, R23 ;  /* 0x0000000116167824 */ /* 0x000fc600078e0217 */
[----:B------:R-:W-:Y:S01]  /*37e0*/  STS [R8], R39 ;  /* 0x0000002708007388 */ /* 0x000fe20000000800 */
[----:B------:R-:W-:-:S03]  /*37f0*/  IMAD.IADD R21, R21, 0x1, R22 ;  /* 0x0000000115157824 */ /* 0x000fc600078e0216 */
[----:B------:R-:W-:Y:S01]  /*3800*/  STS [R8+0x4], R32 ;  /* 0x0000042008007388 */ /* 0x000fe20000000800 */
        /* <DEDUP_REMOVED lines=15> */
[----:B------:R-:W-:Y:S04]  /*3900*/  STS [R8+0x24], R22 ;  /* 0x0000241608007388 */ /* 0x000fe80000000800 */
        /* <DEDUP_REMOVED lines=8> */
[----:B------:R0:W-:Y:S01]  /*3990*/  STS [R8+0x48], R0 ;  /* 0x0000480008007388 */ /* 0x0001e20000000800 */
[----:B------:R-:W-:-:S03]  /*39a0*/  NOP ;  /* 0x0000000000007918 */ /* 0x000fc60000000000 */
[----:B------:R-:W-:Y:S04]  /*39b0*/  LDS R39, [R29] ;  /* 0x000000001d277984 */ /* 0x000fe80000000800 */
[----:B------:R-:W-:Y:S04]  /*39c0*/  LDS R41, [R29+0x80] ;  /* 0x000080001d297984 */ /* 0x000fe80000000800 */
        /* <DEDUP_REMOVED lines=17> */
[----:B------:R2:W-:Y:S01]  /*3ae0*/  @!P0 STS [UR4+0x7b80], R12 ;  /* 0x007b800cff008988 */ /* 0x0005e20008000804 */
[----:B------:R-:W-:Y:S01]  /*3af0*/  BAR.SYNC.DEFER_BLOCKING 0x0 ;  /* 0x0000000000007b1d */ /* 0x000fe20000010000 */
[----:B0-----:R-:W-:-:S05]  /*3b00*/  IADD3 R0, P0, PT, R30, UR10, RZ ;  /* 0x0000000a1e007c10 */ /* 0x001fca000ff1e0ff */
[----:B------:R-:W0:Y:S01]  /*3b10*/  S2R R2, SR_TID.X ;  /* 0x0000000000027919 */ /* 0x000e220000002100 */
[----:B------:R-:W3:Y:S01]  /*3b20*/  LDS R31, [UR4+0x7b80] ;  /* 0x007b8004ff1f7984 */ /* 0x000ee20008000800 */
[C---:B0-----:R-:W-:Y:S02]  /*3b30*/  LOP3.LUT R3, R2.reuse, 0x3e0, RZ, 0xc0, !PT ;  /* 0x000003e002037812 */ /* 0x041fe400078ec0ff */
[----:B------:R-:W-:-:S05]  /*3b40*/  LOP3.LUT R2, R2, 0x1f, RZ, 0xc0, !PT ;  /* 0x0000001f02027812 */ /* 0x000fca00078ec0ff */
[----:B------:R-:W-:Y:S02]  /*3b50*/  IMAD R8, R3, 0x13, R2 ;  /* 0x0000001303087824 */ /* 0x000fe400078e0202 */
[----:B------:R-:W-:Y:S01]  /*3b60*/  IMAD.X R3, RZ, RZ, UR11, P0 ;  /* 0x0000000bff037e24 */ /* 0x000fe200080e06ff */
[----:B-1----:R-:W-:Y:S01]  /*3b70*/  LEA R2, P0, R0, UR8, 0x2 ;  /* 0x0000000800027c11 */ /* 0x002fe2000f8010ff */
[C---:B------:R-:W-:Y:S02]  /*3b80*/  VIADD R10, R8.reuse, 0x20 ;  /* 0x00000020080a7836 */ /* 0x040fe40000000000 */
[----:B--2---:R-:W-:Y:S01]  /*3b90*/  VIADD R12, R8, 0xa0 ;  /* 0x000000a0080c7836 */ /* 0x004fe20000000000 */
[----:B------:R-:W-:Y:S01]  /*3ba0*/  LEA.HI.X R3, R0, UR9, R3, 0x2, P0 ;  /* 0x0000000900037c11 */ /* 0x000fe200080f1403 */
[----:B------:R-:W-:Y:S01]  /*3bb0*/  VIADD R0, R8, 0x40 ;  /* 0x0000004008007836 */ /* 0x000fe20000000000 */
[-C--:B---3--:R-:W-:Y:S02]  /*3bc0*/  ISETP.GE.AND P1, PT, R30, R31.reuse, PT ;  /* 0x0000001f1e00720c */ /* 0x088fe40003f26270 */
[-C--:B------:R-:W-:Y:S01]  /*3bd0*/  ISETP.GE.AND P2, PT, R10, R31.reuse, PT ;  /* 0x0000001f0a00720c */ /* 0x080fe20003f46270 */
[----:B------:R-:W-:Y:S01]  /*3be0*/  VIADD R10, R8, 0x60 ;  /* 0x00000060080a7836 */ /* 0x000fe20000000000 */
[-C--:B------:R-:W-:Y:S01]  /*3bf0*/  ISETP.GE.AND P3, PT, R0, R31.reuse, PT ;  /* 0x0000001f0000720c */ /* 0x080fe20003f66270 */
[----:B------:R-:W-:Y:S01]  /*3c00*/  VIADD R0, R8, 0x80 ;  /* 0x0000008008007836 */ /* 0x000fe20000000000 */
[----:B------:R-:W-:-:S02]  /*3c10*/  ISETP.GE.AND P6, PT, R12, R31, PT ;  /* 0x0000001f0c00720c */ /* 0x000fc40003fc6270 */
[-C--:B------:R-:W-:Y:S01]  /*3c20*/  ISETP.GE.AND P4, PT, R10, R31.reuse, PT ;  /* 0x0000001f0a00720c */ /* 0x080fe20003f86270 */
[----:B------:R-:W-:Y:S01]  /*3c30*/  VIADD R10, R8, 0xc0 ;  /* 0x000000c0080a7836 */ /* 0x000fe20000000000 */
[-C--:B------:R-:W-:Y:S01]  /*3c40*/  ISETP.GE.AND P5, PT, R0, R31.reuse, PT ;  /* 0x0000001f0000720c */ /* 0x080fe20003fa6270 */
[----:B------:R-:W-:Y:S02]  /*3c50*/  VIADD R0, R8, 0xe0 ;  /* 0x000000e008007836 */ /* 0x000fe40000000000 */
[----:B------:R0:W-:Y:S01]  /*3c60*/  @!P1 STG.E desc[UR12][R2.64], R39 ;  /* 0x0000002702009986 */ /* 0x0001e2000c10190c */
[-C--:B------:R-:W-:Y:S01]  /*3c70*/  ISETP.GE.AND P0, PT, R10, R31.reuse, PT ;  /* 0x0000001f0a00720c */ /* 0x080fe20003f06270 */
[----:B------:R-:W-:Y:S01]  /*3c80*/  VIADD R10, R8, 0x160 ;  /* 0x00000160080a7836 */ /* 0x000fe20000000000 */
[-C--:B------:R-:W-:Y:S01]  /*3c90*/  ISETP.GE.AND P1, PT, R0, R31.reuse, PT ;  /* 0x0000001f0000720c */ /* 0x080fe20003f26270 */
[----:B------:R-:W-:Y:S01]  /*3ca0*/  VIADD R0, R8, 0x140 ;  /* 0x0000014008007836 */ /* 0x000fe20000000000 */
[----:B------:R0:W-:Y:S01]  /*3cb0*/  @!P2 STG.E desc[UR12][R2.64+0x80], R41 ;  /* 0x000080290200a986 */ /* 0x0001e2000c10190c */
[----:B------:R-:W-:-:S03]  /*3cc0*/  ISETP.GE.AND P2, PT, R37, R31, PT ;  /* 0x0000001f2500720c */ /* 0x000fc60003f46270 */
[----:B------:R0:W-:Y:S01]  /*3cd0*/  @!P3 STG.E desc[UR12][R2.64+0x100], R43 ;  /* 0x0001002b0200b986 */ /* 0x0001e2000c10190c */
[----:B------:R-:W-:-:S03]  /*3ce0*/  ISETP.GE.AND P3, PT, R36, R31, PT ;  /* 0x0000001f2400720c */ /* 0x000fc60003f66270 */
[----:B------:R0:W-:Y:S01]  /*3cf0*/  @!P4 STG.E desc[UR12][R2.64+0x180], R45 ;  /* 0x0001802d0200c986 */ /* 0x0001e2000c10190c */
[-C--:B------:R-:W-:Y:S01]  /*3d00*/  ISETP.GE.AND P4, PT, R0, R31.reuse, PT ;  /* 0x0000001f0000720c */ /* 0x080fe20003f86270 */
[----:B------:R-:W-:Y:S02]  /*3d10*/  VIADD R0, R8, 0x180 ;  /* 0x0000018008007836 */ /* 0x000fe40000000000 */
[----:B------:R0:W-:Y:S01]  /*3d20*/  @!P5 STG.E desc[UR12][R2.64+0x200], R4 ;  /* 0x000200040200d986 */ /* 0x0001e2000c10190c */
[-C--:B------:R-:W-:Y:S01]  /*3d30*/  ISETP.GE.AND P5, PT, R10, R31.reuse, PT ;  /* 0x0000001f0a00720c */ /* 0x080fe20003fa6270 */
[----:B------:R-:W-:Y:S02]  /*3d40*/  VIADD R10, R8, 0x1a0 ;  /* 0x000001a0080a7836 */ /* 0x000fe40000000000 */
[----:B------:R0:W-:Y:S01]  /*3d50*/  @!P6 STG.E desc[UR12][R2.64+0x280], R6 ;  /* 0x000280060200e986 */ /* 0x0001e2000c10190c */
[----:B------:R-:W-:Y:S01]  /*3d60*/  ISETP.GE.AND P6, PT, R0, R31, PT ;  /* 0x0000001f0000720c */ /* 0x000fe20003fc6270 */
[----:B------:R-:W-:-:S02]  /*3d70*/  VIADD R0, R8, 0x1c0 ;  /* 0x000001c008007836 */ /* 0x000fc40000000000 */
[----:B------:R0:W-:Y:S01]  /*3d80*/  @!P0 STG.E desc[UR12][R2.64+0x300], R33 ;  /* 0x0003002102008986 */ /* 0x0001e2000c10190c */
[-C--:B------:R-:W-:Y:S01]  /*3d90*/  ISETP.GE.AND P0, PT, R10, R31.reuse, PT ;  /* 0x0000001f0a00720c */ /* 0x080fe20003f06270 */
[C---:B------:R-:W-:Y:S02]  /*3da0*/  VIADD R10, R8.reuse, 0x1e0 ;  /* 0x000001e0080a7836 */ /* 0x040fe40000000000 */
[----:B------:R-:W-:Y:S01]  /*3db0*/  VIADD R8, R8, 0x200 ;  /* 0x0000020008087836 */ /* 0x000fe20000000000 */
[----:B------:R0:W-:Y:S01]  /*3dc0*/  @!P1 STG.E desc[UR12][R2.64+0x380], R25 ;  /* 0x0003801902009986 */ /* 0x0001e2000c10190c */
[----:B------:R-:W-:-:S03]  /*3dd0*/  ISETP.GE.AND P1, PT, R0, R31, PT ;  /* 0x0000001f0000720c */ /* 0x000fc60003f26270 */
        /* <DEDUP_REMOVED lines=8> */
[----:B------:R0:W-:Y:S04]  /*3e60*/  @!P6 STG.E desc[UR12][R2.64+0x600], R15 ;  /* 0x0006000f0200e986 */ /* 0x0001e8000c10190c */
[----:B------:R0:W-:Y:S04]  /*3e70*/  @!P0 STG.E desc[UR12][R2.64+0x680], R13 ;  /* 0x0006800d02008986 */ /* 0x0001e8000c10190c */
[----:B------:R0:W-:Y:S04]  /*3e80*/  @!P1 STG.E desc[UR12][R2.64+0x700], R11 ;  /* 0x0007000b02009986 */ /* 0x0001e8000c10190c */
[----:B------:R0:W-:Y:S04]  /*3e90*/  @!P2 STG.E desc[UR12][R2.64+0x780], R9 ;  /* 0x000780090200a986 */ /* 0x0001e8000c10190c */
[----:B------:R0:W-:Y:S04]  /*3ea0*/  @!P3 STG.E desc[UR12][R2.64+0x800], R7 ;  /* 0x000800070200b986 */ /* 0x0001e8000c10190c */
[----:B------:R0:W-:Y:S01]  /*3eb0*/  @!P4 STG.E desc[UR12][R2.64+0x880], R5 ;  /* 0x000880050200c986 */ /* 0x0001e2000c10190c */
[----:B------:R-:W-:Y:S05]  /*3ec0*/  @P5 EXIT ;  /* 0x000000000000594d */ /* 0x000fea0003800000 */
[----:B------:R-:W-:Y:S01]  /*3ed0*/  STG.E desc[UR12][R2.64+0x900], R27 ;  /* 0x0009001b02007986 */ /* 0x000fe2000c10190c */
[----:B------:R-:W-:Y:S05]  /*3ee0*/  EXIT ;  /* 0x000000000000794d */ /* 0x000fea0003800000 */
.L_x_5:
[----:B------:R-:W-:Y:S01]  /*3ef0*/  BSSY B1, `(.L_x_32) ;  /* 0x0000006000017945 */ /* 0x000fe20003800000 */
[----:B------:R-:W-:Y:S01]  /*3f00*/  PLOP3.LUT P0, PT, P0, PT, PT, 0x8, 0x80 ;  /* 0x000000000080781c */ /* 0x000fe2000070e170 */
[----:B------:R-:W-:-:S12]  /*3f10*/  IMAD.MOV.U32 R10, RZ, RZ, -0x1 ;  /* 0xffffffffff0a7424 */ /* 0x000fd800078e00ff */
[----:B------:R-:W-:Y:S05]  /*3f20*/  WARPSYNC.COLLECTIVE R10, `(.L_x_33) ;  /* 0x000000000a087348 */ /* 0x000fea0003c00000 */
[----:B------:R-:W-:Y:S01]  /*3f30*/  VOTE.ANY P0, P0 ;  /* 0x0000000000ff7806 */ /* 0x000fe20000000100 */
[----:B------:R-:W-:-:S12]  /*3f40*/  ENDCOLLECTIVE ;  /* 0x000000000000791b */ /* 0x000fd80003800000 */
.L_x_33:
[----:B------:R-:W-:Y:S05]  /*3f50*/  BSYNC B1 ;  /* 0x0000000000017941 */ /* 0x000fea0003800000 */
.L_x_32:
[----:B------:R-:W-:Y:S05]  /*3f60*/  BRA `(.L_x_34) ;  /* 0xffffffd000287947 */ /* 0x000fea000383ffff */
.L_x_7:
[----:B------:R-:W-:Y:S01]  /*3f70*/  BSSY B1, `(.L_x_35) ;  /* 0x0000006000017945 */ /* 0x000fe20003800000 */
[----:B------:R-:W-:Y:S01]  /*3f80*/  PLOP3.LUT P0, PT, P0, PT, PT, 0x8, 0x80 ;  /* 0x000000000080781c */ /* 0x000fe2000070e170 */
[----:B------:R-:W-:-:S12]  /*3f90*/  IMAD.MOV.U32 R10, RZ, RZ, -0x1 ;  /* 0xffffffffff0a7424 */ /* 0x000fd800078e00ff */
[----:B------:R-:W-:Y:S05]  /*3fa0*/  WARPSYNC.COLLECTIVE R10, `(.L_x_36) ;  /* 0x000000000a087348 */ /* 0x000fea0003c00000 */
[----:B------:R-:W-:Y:S01]  /*3fb0*/  VOTE.ANY P0, P0 ;  /* 0x0000000000ff7806 */ /* 0x000fe20000000100 */
[----:B------:R-:W-:-:S12]  /*3fc0*/  ENDCOLLECTIVE ;  /* 0x000000000000791b */ /* 0x000fd80003800000 */
.L_x_36:
[----:B------:R-:W-:Y:S05]  /*3fd0*/  BSYNC B1 ;  /* 0x0000000000017941 */ /* 0x000fea0003800000 */
.L_x_35:
[----:B------:R-:W-:Y:S05]  /*3fe0*/  BRA `(.L_x_37) ;  /* 0xffffffd0002c7947 */ /* 0x000fea000383ffff */
.L_x_9:
[----:B------:R-:W0:Y:S01]  /*3ff0*/  S2R R8, SR_GEMASK ;  /* 0x0000000000087919 */ /* 0x000e220000003c00 */
[----:B------:R-:W-:Y:S01]  /*4000*/  BSSY B1, `(.L_x_38) ;  /* 0x0000006000017945 */ /* 0x000fe20003800000 */
[----:B------:R-:W-:Y:S01]  /*4010*/  PLOP3.LUT P2, PT, P0, PT, PT, 0x8, 0x80 ;  /* 0x000000000080781c */ /* 0x000fe2000074e170 */
[----:B------:R-:W-:-:S12]  /*4020*/  IMAD.MOV.U32 R10, RZ, RZ, -0x1 ;  /* 0xffffffffff0a7424 */ /* 0x000fd800078e00ff */
[----:B0-----:R-:W-:Y:S05]  /*4030*/  WARPSYNC.COLLECTIVE R10, `(.L_x_39) ;  /* 0x000000000a087348 */ /* 0x001fea0003c00000 */
[----:B------:R-:W-:Y:S01]  /*4040*/  VOTE.ANY R10, PT, P2 ;  /* 0x00000000000a7806 */ /* 0x000fe200010e0100 */
[----:B0-----:R-:W-:Y:S06]  /*4050*/  ENDCOLLECTIVE ;  /* 0x000000000000791b */ /* 0x001fec0003800000 */
.L_x_39:
[----:B------:R-:W-:Y:S05]  /*4060*/  BSYNC B1 ;  /* 0x0000000000017941 */ /* 0x000fea0003800000 */
.L_x_38:
[----:B------:R-:W-:Y:S01]  /*4070*/  LOP3.LUT R10, R10, 0x80000000, R8, 0xec, !PT ;  /* 0x800000000a0a7812 */ /* 0x000fe200078eec08 */
[----:B------:R-:W-:Y:S01]  /*4080*/  IMAD.MOV.U32 R14, RZ, RZ, 0x1 ;  /* 0x00000001ff0e7424 */ /* 0x000fe200078e00ff */
[----:B------:R-:W-:Y:S01]  /*4090*/  ISETP.NE.AND P0, PT, R12, 0x65, PT ;  /* 0x000000650c00780c */ /* 0x000fe20003f05270 */
[C---:B------:R-:W-:Y:S02]  /*40a0*/  VIADD R38, R37.reuse, 0x2 ;  /* 0x0000000225267836 */ /* 0x040fe40000000000 */
[C---:B------:R-:W-:Y:S02]  /*40b0*/  VIADD R11, R10.reuse, 0xffffffff ;  /* 0xffffffff0a0b7836 */ /* 0x040fe40000000000 */
[C---:B------:R-:W-:Y:S02]  /*40c0*/  VIADD R19, R37.reuse, 0x4 ;  /* 0x0000000425137836 */ /* 0x040fe40000000000 */
[----:B------:R-:W-:Y:S01]  /*40d0*/  VIADD R39, R37, 0x10 ;  /* 0x0000001025277836 */ /* 0x000fe20000000000 */
[----:B------:R-:W-:Y:S01]  /*40e0*/  LOP3.LUT R11, R10, R11, RZ, 0xc, !PT ;  /* 0x0000000b0a0b7212 */ /* 0x000fe200078e0cff */
[----:B------:R-:W-:-:S03]  /*40f0*/  IMAD.MOV.U32 R10, RZ, RZ, -0x1 ;  /* 0xffffffffff0a7424 */ /* 0x000fc600078e00ff */
[----:B------:R0:W1:Y:S04]  /*4100*/  POPC R15, R11 ;  /* 0x0000000b000f7309 */ /* 0x0000680000000000 */
[----:B01----:R-:W-:Y:S05]  /*4110*/  WARPSYNC.COLLECTIVE R10, `(.L_x_40) ;  /* 0x000000000a087348 */ /* 0x003fea0003c00000 */
[----:B-1----:R1:W2:Y:S02]  /*4120*/  SHFL.DOWN P2, R16, R13, R14, R15 ;  /* 0x0800000e0d107389 */ /* 0x0022a4000004000f */
[----:B012---:R-:W-:Y:S05]  /*4130*/  ENDCOLLECTIVE ;  /* 0x000000000000791b */ /* 0x007fea0003800000 */
.L_x_40:
[----:B------:R-:W-:Y:S01]  /*4140*/  IMAD.MOV.U32 R14, RZ, RZ, 0x2 ;  /* 0x00000002ff0e7424 */ /* 0x000fe200078e00ff */
[----:B------:R-:W-:-:S04]  /*4150*/  ISETP.GE.AND P2, PT, R37, R15, PT ;  /* 0x0000000f2500720c */ /* 0x000fc80003f46270 */
[----:B------:R-:W-:-:S05]  /*4160*/  SEL R16, R16, RZ, !P2 ;  /* 0x000000ff10107207 */ /* 0x000fca0005000000 */
[----:B------:R-:W-:-:S04]  /*4170*/  IMAD.IADD R36, R16, 0x1, R13 ;  /* 0x0000000110247824 */ /* 0x000fc800078e020d */
[----:B------:R-:W-:-:S07]  /*4180*/  IMAD.MOV.U32 R13, RZ, RZ, R36 ;  /* 0x000000ffff0d7224 */ /* 0x000fce00078e0024 */
[----:B------:R-:W-:Y:S05]  /*4190*/  WARPSYNC.COLLECTIVE R10, `(.L_x_41) ;  /* 0x000000000a087348 */ /* 0x000fea0003c00000 */
[----:B------:R0:W1:Y:S02]  /*41a0*/  SHFL.DOWN P2, R16, R13, R14, R15 ;  /* 0x0800000e0d107389 */ /* 0x000064000004000f */
[----:B01----:R-:W-:Y:S05]  /*41b0*/  ENDCOLLECTIVE ;  /* 0x000000000000791b */ /* 0x003fea0003800000 */
.L_x_41:
[----:B------:R-:W-:Y:S01]  /*41c0*/  IMAD.MOV.U32 R14, RZ, RZ, 0x4 ;  /* 0x00000004ff0e7424 */ /* 0x000fe200078e00ff */
[----:B------:R-:W-:-:S04]  /*41d0*/  ISETP.GT.AND P2, PT, R38, R15, PT ;  /* 0x0000000f2600720c */ /* 0x000fc80003f44270 */
[----:B------:R-:W-:-:S05]  /*41e0*/  SEL R11, R16, RZ, !P2 ;  /* 0x000000ff100b7207 */ /* 0x000fca0005000000 */
[----:B------:R-:W-:Y:S02]  /*41f0*/  IMAD.IADD R40, R36, 0x1, R11 ;  /* 0x0000000124287824 */ /* 0x000fe400078e020b */
[----:B------:R-:W-:Y:S02]  /*4200*/  VIADD R36, R37, 0x8 ;  /* 0x0000000825247836 */ /* 0x000fe40000000000 */
[----:B------:R-:W-:-:S07]  /*4210*/  IMAD.MOV.U32 R13, RZ, RZ, R40 ;  /* 0x000000ffff0d7224 */ /* 0x000fce00078e0028 */
[----:B------:R-:W-:Y:S05]  /*4220*/  WARPSYNC.COLLECTIVE R10, `(.L_x_42) ;  /* 0x000000000a087348 */ /* 0x000fea0003c00000 */
[----:B------:R0:W1:Y:S02]  /*4230*/  SHFL.DOWN P2, R16, R13, R14, R15 ;  /* 0x0800000e0d107389 */ /* 0x000064000004000f */
[----:B01----:R-:W-:Y:S05]  /*4240*/  ENDCOLLECTIVE ;  /* 0x000000000000791b */ /* 0x003fea0003800000 */
.L_x_42:
[----:B------:R-:W-:Y:S01]  /*4250*/  IMAD.MOV.U32 R14, RZ, RZ, 0x8 ;  /* 0x00000008ff0e7424 */ /* 0x000fe200078e00ff */
[----:B------:R-:W-:-:S04]  /*4260*/  ISETP.GT.AND P2, PT, R19, R15, PT ;  /* 0x0000000f1300720c */ /* 0x000fc80003f44270 */
[----:B------:R-:W-:-:S05]  /*4270*/  SEL R11, R16, RZ, !P2 ;  /* 0x000000ff100b7207 */ /* 0x000fca0005000000 */
[----:B------:R-:W-:-:S04]  /*4280*/  IMAD.IADD R42, R40, 0x1, R11 ;  /* 0x00000001282a7824 */ /* 0x000fc800078e020b */
[----:B------:R-:W-:-:S07]  /*4290*/  IMAD.MOV.U32 R13, RZ, RZ, R42 ;  /* 0x000000ffff0d7224 */ /* 0x000fce00078e002a */
[----:B------:R-:W-:Y:S05]  /*42a0*/  WARPSYNC.COLLECTIVE R10, `(.L_x_43) ;  /* 0x000000000a087348 */ /* 0x000fea0003c00000 */
[----:B------:R0:W1:Y:S02]  /*42b0*/  SHFL.DOWN P2, R16, R13, R14, R15 ;  /* 0x0800000e0d107389 */ /* 0x000064000004000f */
[----:B01----:R-:W-:Y:S05]  /*42c0*/  ENDCOLLECTIVE ;  /* 0x000000000000791b */ /* 0x003fea0003800000 */
.L_x_43:
        /* <DEDUP_REMOVED lines=8> */
.L_x_44:
[----:B------:R-:W-:Y:S05]  /*4350*/  WARPSYNC.COLLECTIVE R10, `(.L_x_45) ;  /* 0x000000000a087348 */ /* 0x000fea0003c00000 */
[----:B------:R-:W-:Y:S01]  /*4360*/  VOTE.ALL P0, P0 ;  /* 0x0000000000ff7806 */ /* 0x000fe20000000000 */
[----:B------:R-:W-:-:S12]  /*4370*/  ENDCOLLECTIVE ;  /* 0x000000000000791b */ /* 0x000fd80003800000 */
.L_x_45:
[----:B------:R-:W0:Y:S01]  /*4380*/  LDC.64 R12, c[0x0][0x390] ;  /* 0x0000e400ff0c7b82 */ /* 0x000e220000000a00 */
[----:B------:R-:W-:-:S04]  /*4390*/  ISETP.GT.AND P2, PT, R39, R15, PT ;  /* 0x0000000f2700720c */ /* 0x000fc80003f44270 */
[----:B------:R-:W-:-:S05]  /*43a0*/  SEL R16, R16, RZ, !P2 ;  /* 0x000000ff10107207 */ /* 0x000fca0005000000 */
[----:B------:R-:W-:Y:S01]  /*43b0*/  IMAD.IADD R40, R41, 0x1, R16 ;  /* 0x0000000129287824 */ /* 0x000fe200078e0210 */
[----:B0-----:R-:W-:-:S05]  /*43c0*/  IADD3 R42, P2, PT, R12, 0x100, RZ ;  /* 0x000001000c2a7810 */ /* 0x001fca0007f5e0ff */
[----:B------:R-:W-:Y:S01]  /*43d0*/  IMAD.X R43, RZ, RZ, R13, P2 ;  /* 0x000000ffff2b7224 */ /* 0x000fe200010e060d */
[----:B------:R-:W-:Y:S07]  /*43e0*/  BRA `(.L_x_46) ;  /* 0xffffffcc00c87947 */ /* 0x000fee000383ffff */
.L_x_11:
[----:B------:R-:W-:Y:S01]  /*43f0*/  BSSY B1, `(.L_x_47) ;  /* 0x0000006000017945 */ /* 0x000fe20003800000 */
[----:B------:R-:W-:Y:S01]  /*4400*/  PLOP3.LUT P0, PT, P0, PT, PT, 0x8, 0x80 ;  /* 0x000000000080781c */ /* 0x000fe2000070e170 */
[----:B------:R-:W-:-:S12]  /*4410*/  IMAD.MOV.U32 R10, RZ, RZ, -0x1 ;  /* 0xffffffffff0a7424 */ /* 0x000fd800078e00ff */
[----:B------:R-:W-:Y:S05]  /*4420*/  WARPSYNC.COLLECTIVE R10, `(.L_x_48) ;  /* 0x000000000a087348 */ /* 0x000fea0003c00000 */
[----:B------:R-:W-:Y:S01]  /*4430*/  VOTE.ANY P0, P0 ;  /* 0x0000000000ff7806 */ /* 0x000fe20000000100 */
[----:B------:R-:W-:-:S12]  /*4440*/  ENDCOLLECTIVE ;  /* 0x000000000000791b */ /* 0x000fd80003800000 */
.L_x_48:
[----:B------:R-:W-:Y:S05]  /*4450*/  BSYNC B1 ;  /* 0x0000000000017941 */ /* 0x000fea0003800000 */
.L_x_47:
[----:B------:R-:W-:Y:S05]  /*4460*/  BRA `(.L_x_49) ;  /* 0xffffffcc00d07947 */ /* 0x000fea000383ffff */
.L_x_13:
[----:B------:R-:W-:Y:S01]  /*4470*/  BSSY B1, `(.L_x_50) ;  /* 0x0000006000017945 */ /* 0x000fe20003800000 */
[----:B------:R-:W-:Y:S01]  /*4480*/  PLOP3.LUT P0, PT, P0, PT, PT, 0x8, 0x80 ;  /* 0x000000000080781c */ /* 0x000fe2000070e170 */
[----:B------:R-:W-:-:S12]  /*4490*/  IMAD.MOV.U32 R10, RZ, RZ, -0x1 ;  /* 0xffffffffff0a7424 */ /* 0x000fd800078e00ff */
[----:B------:R-:W-:Y:S05]  /*44a0*/  WARPSYNC.COLLECTIVE R10, `(.L_x_51) ;  /* 0x000000000a087348 */ /* 0x000fea0003c00000 */
[----:B------:R-:W-:Y:S01]  /*44b0*/  VOTE.ANY P0, P0 ;  /* 0x0000000000ff7806 */ /* 0x000fe20000000100 */
[----:B------:R-:W-:-:S12]  /*44c0*/  ENDCOLLECTIVE ;  /* 0x000000000000791b */ /* 0x000fd80003800000 */
.L_x_51:
[----:B------:R-:W-:Y:S05]  /*44d0*/  BSYNC B1 ;  /* 0x0000000000017941 */ /* 0x000fea0003800000 */
.L_x_50:
[----:B------:R-:W-:Y:S05]  /*44e0*/  BRA `(.L_x_52) ;  /* 0xffffffcc00d47947 */ /* 0x000fea000383ffff */
.L_x_15:
[----:B------:R-:W-:Y:S01]  /*44f0*/  BSSY B1, `(.L_x_53) ;  /* 0x0000006000017945 */ /* 0x000fe20003800000 */
[----:B------:R-:W-:Y:S01]  /*4500*/  PLOP3.LUT P2, PT, P0, PT, PT, 0x8, 0x80 ;  /* 0x000000000080781c */ /* 0x000fe2000074e170 */
[----:B------:R-:W-:-:S12]  /*4510*/  IMAD.MOV.U32 R10, RZ, RZ, -0x1 ;  /* 0xffffffffff0a7424 */ /* 0x000fd800078e00ff */
[----:B------:R-:W-:Y:S05]  /*4520*/  WARPSYNC.COLLECTIVE R10, `(.L_x_54) ;  /* 0x000000000a087348 */ /* 0x000fea0003c00000 */
[----:B------:R-:W-:Y:S01]  /*4530*/  VOTE.ANY R10, PT, P2 ;  /* 0x00000000000a7806 */ /* 0x000fe200010e0100 */
[----:B------:R-:W-:Y:S06]  /*4540*/  ENDCOLLECTIVE ;  /* 0x000000000000791b */ /* 0x000fec0003800000 */
.L_x_54:
[----:B------:R-:W-:Y:S05]  /*4550*/  BSYNC B1 ;  /* 0x0000000000017941 */ /* 0x000fea0003800000 */
.L_x_53:
[----:B------:R-:W-:Y:S01]  /*4560*/  LOP3.LUT R10, R10, 0x80000000, R8, 0xec, !PT ;  /* 0x800000000a0a7812 */ /* 0x000fe200078eec08 */
[----:B------:R-:W-:Y:S02]  /*4570*/  IMAD.MOV.U32 R14, RZ, RZ, 0x1 ;  /* 0x00000001ff0e7424 */ /* 0x000fe400078e00ff */
[----:B------:R-:W-:Y:S02]  /*4580*/  VIADD R18, R18, 0xffffffe0 ;  /* 0xffffffe012127836 */ /* 0x000fe40000000000 */
[----:B------:R-:W-:-:S05]  /*4590*/  VIADD R15, R10, 0xffffffff ;  /* 0xffffffff0a0f7836 */ /* 0x000fca0000000000 */
[----:B------:R-:W-:Y:S01]  /*45a0*/  LOP3.LUT R15, R10, R15, RZ, 0xc, !PT ;  /* 0x0000000f0a0f7212 */ /* 0x000fe200078e0cff */
[----:B------:R-:W-:-:S05]  /*45b0*/  IMAD.MOV.U32 R10, RZ, RZ, -0x1 ;  /* 0xffffffffff0a7424 */ /* 0x000fca00078e00ff */
[----:B------:R-:W0:Y:S02]  /*45c0*/  POPC R15, R15 ;  /* 0x0000000f000f7309 */ /* 0x000e240000000000 */
[----:B0-----:R-:W-:Y:S05]  /*45d0*/  WARPSYNC.COLLECTIVE R10, `(.L_x_55) ;  /* 0x000000000a087348 */ /* 0x001fea0003c00000 */
[----:B0-----:R0:W1:Y:S02]  /*45e0*/  SHFL.DOWN P2, R16, R13, R14, R15 ;  /* 0x0800000e0d107389 */ /* 0x001064000004000f */
[----:B01----:R-:W-:Y:S05]  /*45f0*/  ENDCOLLECTIVE ;  /* 0x000000000000791b */ /* 0x003fea0003800000 */
.L_x_55:
[----:B------:R-:W-:Y:S01]  /*4600*/  ISETP.GE.AND P0, PT, R37, R15, PT ;  /* 0x0000000f2500720c */ /* 0x000fe20003f06270 */
[----:B------:R-:W-:-:S03]  /*4610*/  IMAD.MOV.U32 R14, RZ, RZ, 0x2 ;  /* 0x00000002ff0e7424 */ /* 0x000fc600078e00ff */
[----:B------:R-:W-:Y:S02]  /*4620*/  SEL R16, R16, RZ, !P0 ;  /* 0x000000ff10107207 */ /* 0x000fe40004000000 */
[----:B------:R-:W-:-:S03]  /*4630*/  ISETP.GT.AND P0, PT, R38, R15, PT ;  /* 0x0000000f2600720c */ /* 0x000fc60003f04270 */
[----:B------:R-:W-:-:S04]  /*4640*/  IMAD.IADD R41, R16, 0x1, R13 ;  /* 0x0000000110297824 */ /* 0x000fc800078e020d */
[----:B------:R-:W-:-:S07]  /*4650*/  IMAD.MOV.U32 R13, RZ, RZ, R41 ;  /* 0x000000ffff0d7224 */ /* 0x000fce00078e0029 */
[----:B------:R-:W-:Y:S05]  /*4660*/  WARPSYNC.COLLECTIVE R10, `(.L_x_56) ;  /* 0x000000000a087348 */ /* 0x000fea0003c00000 */
[----:B------:R0:W1:Y:S02]  /*4670*/  SHFL.DOWN P2, R16, R13, R14, R15 ;  /* 0x0800000e0d107389 */ /* 0x000064000004000f */
[----:B01----:R-:W-:Y:S05]  /*4680*/  ENDCOLLECTIVE ;  /* 0x000000000000791b */ /* 0x003fea0003800000 */
.L_x_56:
[----:B------:R-:W-:Y:S01]  /*4690*/  IMAD.MOV.U32 R14, RZ, RZ, 0x4 ;  /* 0x00000004ff0e7424 */ /* 0x000fe200078e00ff */
[----:B------:R-:W-:Y:S02]  /*46a0*/  SEL R16, R16, RZ, !P0 ;  /* 0x000000ff10107207 */ /* 0x000fe40004000000 */
[----:B------:R-:W-:-:S03]  /*46b0*/  ISETP.GT.AND P0, PT, R19, R15, PT ;  /* 0x0000000f1300720c */ /* 0x000fc60003f04270 */
[----:B------:R-:W-:-:S04]  /*46c0*/  IMAD.IADD R41, R41, 0x1, R16 ;  /* 0x0000000129297824 */ /* 0x000fc800078e0210 */
[----:B------:R-:W-:-:S07]  /*46d0*/  IMAD.MOV.U32 R13, RZ, RZ, R41 ;  /* 0x000000ffff0d7224 */ /* 0x000fce00078e0029 */
[----:B------:R-:W-:Y:S05]  /*46e0*/  WARPSYNC.COLLECTIVE R10, `(.L_x_57) ;  /* 0x000000000a087348 */ /* 0x000fea0003c00000 */
[----:B------:R0:W1:Y:S02]  /*46f0*/  SHFL.DOWN P2, R16, R13, R14, R15 ;  /* 0x0800000e0d107389 */ /* 0x000064000004000f */
[----:B01----:R-:W-:Y:S05]  /*4700*/  ENDCOLLECTIVE ;  /* 0x000000000000791b */ /* 0x003fea0003800000 */
.L_x_57:
[----:B------:R-:W-:Y:S01]  /*4710*/  IMAD.MOV.U32 R14, RZ, RZ, 0x8 ;  /* 0x00000008ff0e7424 */ /* 0x000fe200078e00ff */
[----:B------:R-:W-:Y:S02]  /*4720*/  SEL R16, R16, RZ, !P0 ;  /* 0x000000ff10107207 */ /* 0x000fe40004000000 */
[----:B------:R-:W-:-:S03]  /*4730*/  ISETP.GT.AND P0, PT, R36, R15, PT ;  /* 0x0000000f2400720c */ /* 0x000fc60003f04270 */
[----:B------:R-:W-:-:S10]  /*4740*/  IMAD.IADD R13, R41, 0x1, R16 ;  /* 0x00000001290d7824 */ /* 0x000fd400078e0210 */
[----:B------:R-:W-:Y:S05]  /*4750*/  WARPSYNC.COLLECTIVE R10, `(.L_x_58) ;  /* 0x000000000a087348 */ /* 0x000fea0003c00000 */
[----:B------:R0:W1:Y:S02]  /*4760*/  SHFL.DOWN P2, R16, R13, R14, R15 ;  /* 0x0800000e0d107389 */ /* 0x000064000004000f */
[----:B01----:R-:W-:Y:S05]  /*4770*/  ENDCOLLECTIVE ;  /* 0x000000000000791b */ /* 0x003fea0003800000 */
.L_x_58:
        /* <DEDUP_REMOVED lines=8> */
.L_x_59:
[----:B------:R-:W-:Y:S02]  /*4800*/  SEL R16, R16, RZ, !P0 ;  /* 0x000000ff10107207 */ /* 0x000fe40004000000 */
[----:B------:R-:W-:Y:S02]  /*4810*/  ISETP.NE.AND P0, PT, R12, 0x65, PT ;  /* 0x000000650c00780c */ /* 0x000fe40003f05270 */
[----:B------:R-:W-:-:S11]  /*4820*/  IADD3 R40, PT, PT, R41, R16, R40 ;  /* 0x0000001029287210 */ /* 0x000fd60007ffe028 */
[----:B------:R-:W-:Y:S05]  /*4830*/  WARPSYNC.COLLECTIVE R10, `(.L_x_60) ;  /* 0x000000000a087348 */ /* 0x000fea0003c00000 */
[----:B------:R-:W-:Y:S01]  /*4840*/  VOTE.ALL P0, P0 ;  /* 0x0000000000ff7806 */ /* 0x000fe20000000000 */
[----:B------:R-:W-:-:S12]  /*4850*/  ENDCOLLECTIVE ;  /* 0x000000000000791b */ /* 0x000fd80003800000 */
.L_x_60:
[----:B------:R-:W-:Y:S05]  /*4860*/  BRA `(.L_x_61) ;  /* 0xffffffcc00747947 */ /* 0x000fea000383ffff */
.L_x_20:
[----:B------:R-:W-:Y:S01]  /*4870*/  BSSY B0, `(.L_x_62) ;  /* 0x0000006000007945 */ /* 0x000fe20003800000 */
[----:B------:R-:W-:Y:S01]  /*4880*/  PLOP3.LUT P0, PT, P0, PT, PT, 0x8, 0x80 ;  /* 0x000000000080781c */ /* 0x000fe2000070e170 */
[----:B------:R-:W-:-:S12]  /*4890*/  IMAD.MOV.U32 R10, RZ, RZ, -0x1 ;  /* 0xffffffffff0a7424 */ /* 0x000fd800078e00ff */
[----:B------:R-:W-:Y:S05]  /*48a0*/  WARPSYNC.COLLECTIVE R10, `(.L_x_63) ;  /* 0x000000000a087348 */ /* 0x000fea0003c00000 */
[----:B------:R-:W-:Y:S01]  /*48b0*/  VOTE.ANY P0, P0 ;  /* 0x0000000000ff7806 */ /* 0x000fe20000000100 */
[----:B------:R-:W-:-:S12]  /*48c0*/  ENDCOLLECTIVE ;  /* 0x000000000000791b */ /* 0x000fd80003800000 */
.L_x_63:
[----:B------:R-:W-:Y:S05]  /*48d0*/  BSYNC B0 ;  /* 0x0000000000007941 */ /* 0x000fea0003800000 */
.L_x_62:
[----:B------:R-:W-:Y:S05]  /*48e0*/  BRA `(.L_x_64) ;  /* 0xffffffe400807947 */ /* 0x000fea000383ffff */
.L_x_22:
[----:B------:R-:W-:Y:S01]  /*48f0*/  BSSY B0, `(.L_x_65) ;  /* 0x0000006000007945 */ /* 0x000fe20003800000 */
[----:B------:R-:W-:Y:S01]  /*4900*/  PLOP3.LUT P0, PT, P0, PT, PT, 0x8, 0x80 ;  /* 0x000000000080781c */ /* 0x000fe2000070e170 */
[----:B------:R-:W-:-:S12]  /*4910*/  IMAD.MOV.U32 R10, RZ, RZ, -0x1 ;  /* 0xffffffffff0a7424 */ /* 0x000fd800078e00ff */
[----:B------:R-:W-:Y:S05]  /*4920*/  WARPSYNC.COLLECTIVE R10, `(.L_x_66) ;  /* 0x000000000a087348 */ /* 0x000fea0003c00000 */
[----:B------:R-:W-:Y:S01]  /*4930*/  VOTE.ANY P0, P0 ;  /* 0x0000000000ff7806 */ /* 0x000fe20000000100 */
[----:B------:R-:W-:-:S12]  /*4940*/  ENDCOLLECTIVE ;  /* 0x000000000000791b */ /* 0x000fd80003800000 */
.L_x_66:
[----:B------:R-:W-:Y:S05]  /*4950*/  BSYNC B0 ;  /* 0x0000000000007941 */ /* 0x000fea0003800000 */
.L_x_65:
[----:B------:R-:W-:Y:S05]  /*4960*/  BRA `(.L_x_67) ;  /* 0xffffffe400847947 */ /* 0x000fea000383ffff */
.L_x_24:
[----:B------:R-:W0:Y:S01]  /*4970*/  S2R R19, SR_GEMASK ;  /* 0x0000000000137919 */ /* 0x000e220000003c00 */
[----:B------:R-:W-:Y:S01]  /*4980*/  BSSY B0, `(.L_x_68) ;  /* 0x0000007000007945 */ /* 0x000fe20003800000 */
[----:B------:R-:W-:Y:S01]  /*4990*/  ISETP.NE.AND P0, PT, R8, 0x65, PT ;  /* 0x000000650800780c */ /* 0x000fe20003f05270 */
[----:B------:R-:W-:Y:S01]  /*49a0*/  IMAD.MOV.U32 R10, RZ, RZ, -0x1 ;  /* 0xffffffffff0a7424 */ /* 0x000fe200078e00ff */
[----:B------:R-:W-:-:S13]  /*49b0*/  PLOP3.LUT P2, PT, P2, PT, PT, 0x8, 0x80 ;  /* 0x000000000080781c */ /* 0x000fda000174e170 */
[----:B0-----:R-:W-:Y:S05]  /*49c0*/  WARPSYNC.COLLECTIVE R10, `(.L_x_69) ;  /* 0x000000000a087348 */ /* 0x001fea0003c00000 */
[----:B------:R-:W-:Y:S01]  /*49d0*/  VOTE.ANY R10, PT, P2 ;  /* 0x00000000000a7806 */ /* 0x000fe200010e0100 */
[----:B0-----:R-:W-:Y:S06]  /*49e0*/  ENDCOLLECTIVE ;  /* 0x000000000000791b */ /* 0x001fec0003800000 */
.L_x_69:
[----:B------:R-:W-:Y:S05]  /*49f0*/  BSYNC B0 ;  /* 0x0000000000007941 */ /* 0x000fea0003800000 */
.L_x_68:
[----:B------:R-:W-:Y:S01]  /*4a00*/  LOP3.LUT R10, R10, 0x80000000, R19, 0xec, !PT ;  /* 0x800000000a0a7812 */ /* 0x000fe200078eec13 */
[----:B------:R-:W-:-:S04]  /*4a10*/  IMAD.MOV.U32 R14, RZ, RZ, 0x1 ;  /* 0x00000001ff0e7424 */ /* 0x000fc800078e00ff */
[----:B------:R-:W-:-:S05]  /*4a20*/  VIADD R13, R10, 0xffffffff ;  /* 0xffffffff0a0d7836 */ /* 0x000fca0000000000 */
[----:B------:R-:W-:Y:S01]  /*4a30*/  LOP3.LUT R8, R10, R13, RZ, 0xc, !PT ;  /* 0x0000000d0a087212 */ /* 0x000fe200078e0cff */
[----:B------:R-:W-:Y:S02]  /*4a40*/  IMAD.MOV.U32 R13, RZ, RZ, R9 ;  /* 0x000000ffff0d7224 */ /* 0x000fe400078e0009 */
[----:B------:R-:W-:Y:S01]  /*4a50*/  IMAD.MOV.U32 R10, RZ, RZ, -0x1 ;  /* 0xffffffffff0a7424 */ /* 0x000fe200078e00ff */
[----:B------:R0:W1:Y:S02]  /*4a60*/  POPC R15, R8 ;  /* 0x00000008000f7309 */ /* 0x0000640000000000 */
[----:B0-----:R-:W-:-:S07]  /*4a70*/  VIADD R8, R38, 0x4 ;  /* 0x0000000426087836 */ /* 0x001fce0000000000 */
[----:B-1----:R-:W-:Y:S05]  /*4a80*/  WARPSYNC.COLLECTIVE R10, `(.L_x_70) ;  /* 0x000000000a087348 */ /* 0x002fea0003c00000 */
[----:B-1----:R0:W1:Y:S02]  /*4a90*/  SHFL.DOWN P2, R16, R13, R14, R15 ;  /* 0x0800000e0d107389 */ /* 0x002064000004000f */
[----:B01----:R-:W-:Y:S05]  /*4aa0*/  ENDCOLLECTIVE ;  /* 0x000000000000791b */ /* 0x003fea0003800000 */
.L_x_70:
[----:B------:R-:W-:Y:S01]  /*4ab0*/  IMAD.MOV.U32 R14, RZ, RZ, 0x2 ;  /* 0x00000002ff0e7424 */ /* 0x000fe200078e00ff */
[----:B------:R-:W-:-:S04]  /*4ac0*/  ISETP.GE.AND P2, PT, R38, R15, PT ;  /* 0x0000000f2600720c */ /* 0x000fc80003f46270 */
[----:B------:R-:W-:Y:S01]  /*4ad0*/  SEL R12, R16, RZ, !P2 ;  /* 0x000000ff100c7207 */ /* 0x000fe20005000000 */
[----:B------:R-:W-:-:S04]  /*4ae0*/  VIADD R16, R38, 0x2 ;  /* 0x0000000226107836 */ /* 0x000fc80000000000 */
[----:B------:R-:W-:Y:S01]  /*4af0*/  IMAD.IADD R12, R12, 0x1, R9 ;  /* 0x000000010c0c7824 */ /* 0x000fe200078e0209 */
[----:B------:R-:W-:-:S03]  /*4b00*/  ISETP.GT.AND P3, PT, R16, R15, PT ;  /* 0x0000000f1000720c */ /* 0x000fc60003f64270 */
[----:B------:R-:W-:-:S10]  /*4b10*/  IMAD.MOV.U32 R13, RZ, RZ, R12 ;  /* 0x000000ffff0d7224 */ /* 0x000fd400078e000c */
[----:B------:R-:W-:Y:S05]  /*4b20*/  WARPSYNC.COLLECTIVE R10, `(.L_x_71) ;  /* 0x000000000a087348 */ /* 0x000fea0003c00000 */
[----:B------:R0:W1:Y:S02]  /*4b30*/  SHFL.DOWN P2, R16, R13, R14, R15 ;  /* 0x0800000e0d107389 */ /* 0x000064000004000f */
[----:B01----:R-:W-:Y:S05]  /*4b40*/  ENDCOLLECTIVE ;  /* 0x000000000000791b */ /* 0x003fea0003800000 */
.L_x_71:
[----:B------:R-:W-:Y:S01]  /*4b50*/  IMAD.MOV.U32 R14, RZ, RZ, 0x4 ;  /* 0x00000004ff0e7424 */ /* 0x000fe200078e00ff */
[----:B------:R-:W-:Y:S02]  /*4b60*/  SEL R9, R16, RZ, !P3 ;  /* 0x000000ff10097207 */ /* 0x000fe40005800000 */
[----:B------:R-:W-:Y:S01]  /*4b70*/  ISETP.GT.AND P3, PT, R8, R15, PT ;  /* 0x0000000f0800720c */ /* 0x000fe20003f64270 */
[----:B------:R-:W-:Y:S02]  /*4b80*/  VIADD R8, R38, 0x8 ;  /* 0x0000000826087836 */ /* 0x000fe40000000000 */
[----:B------:R-:W-:-:S04]  /*4b90*/  IMAD.IADD R40, R12, 0x1, R9 ;  /* 0x000000010c287824 */ /* 0x000fc800078e0209 */
[----:B------:R-:W-:-:S07]  /*4ba0*/  IMAD.MOV.U32 R13, RZ, RZ, R40 ;  /* 0x000000ffff0d7224 */ /* 0x000fce00078e0028 */
[----:B------:R-:W-:Y:S05]  /*4bb0*/  WARPSYNC.COLLECTIVE R10, `(.L_x_72) ;  /* 0x000000000a087348 */ /* 0x000fea0003c00000 */
[----:B------:R0:W1:Y:S02]  /*4bc0*/  SHFL.DOWN P2, R16, R13, R14, R15 ;  /* 0x0800000e0d107389 */ /* 0x000064000004000f */
[----:B01----:R-:W-:Y:S05]  /*4bd0*/  ENDCOLLECTIVE ;  /* 0x000000000000791b */ /* 0x003fea0003800000 */
.L_x_72:
        /* <DEDUP_REMOVED lines=9> */
.L_x_73:
[----:B------:R-:W-:Y:S01]  /*4c70*/  IMAD.MOV.U32 R14, RZ, RZ, 0x10 ;  /* 0x00000010ff0e7424 */ /* 0x000fe200078e00ff */
[----:B------:R-:W-:-:S05]  /*4c80*/  SEL R16, R16, RZ, !P3 ;  /* 0x000000ff10107207 */ /* 0x000fca0005800000 */
[----:B------:R-:W-:-:S04]  /*4c90*/  IMAD.IADD R44, R9, 0x1, R16 ;  /* 0x00000001092c7824 */ /* 0x000fc800078e0210 */
[----:B------:R-:W-:-:S07]  /*4ca0*/  IMAD.MOV.U32 R13, RZ, RZ, R44 ;  /* 0x000000ffff0d7224 */ /* 0x000fce00078e002c */
[----:B------:R-:W-:Y:S05]  /*4cb0*/  WARPSYNC.COLLECTIVE R10, `(.L_x_74) ;  /* 0x000000000a087348 */ /* 0x000fea0003c00000 */
[----:B------:R0:W1:Y:S02]  /*4cc0*/  SHFL.DOWN P2, R16, R13, R14, R15 ;  /* 0x0800000e0d107389 */ /* 0x000064000004000f */
[----:B01----:R-:W-:Y:S05]  /*4cd0*/  ENDCOLLECTIVE ;  /* 0x000000000000791b */ /* 0x003fea0003800000 */
.L_x_74:
[----:B------:R-:W-:Y:S05]  /*4ce0*/  WARPSYNC.COLLECTIVE R10, `(.L_x_75) ;  /* 0x000000000a087348 */ /* 0x000fea0003c00000 */
[----:B------:R-:W-:Y:S01]  /*4cf0*/  VOTE.ALL P0, P0 ;  /* 0x0000000000ff7806 */ /* 0x000fe20000000000 */
[----:B------:R-:W-:-:S12]  /*4d00*/  ENDCOLLECTIVE ;  /* 0x000000000000791b */ /* 0x000fd80003800000 */
.L_x_75:
[----:B------:R-:W-:-:S04]  /*4d10*/  ISETP.GT.AND P2, PT, R8, R15, PT ;  /* 0x0000000f0800720c */ /* 0x000fc80003f44270 */
[----:B------:R-:W-:-:S05]  /*4d20*/  SEL R9, R16, RZ, !P2 ;  /* 0x000000ff10097207 */ /* 0x000fca0005000000 */
[----:B------:R-:W-:Y:S02]  /*4d30*/  IMAD.IADD R12, R44, 0x1, R9 ;  /* 0x000000012c0c7824 */ /* 0x000fe400078e0209 */
[----:B------:R-:W0:Y:S02]  /*4d40*/  LDC.64 R8, c[0x0][0x390] ;  /* 0x0000e400ff087b82 */ /* 0x000e240000000a00 */
[----:B0-----:R-:W-:-:S05]  /*4d50*/  IADD3 R40, P2, PT, R8, 0x100, RZ ;  /* 0x0000010008287810 */ /* 0x001fca0007f5e0ff */
[----:B------:R-:W-:Y:S01]  /*4d60*/  IMAD.X R41, RZ, RZ, R9, P2 ;  /* 0x000000ffff297224 */ /* 0x000fe200010e0609 */
[----:B------:R-:W-:Y:S07]  /*4d70*/  BRA `(.L_x_76) ;  /* 0xffffffe4001c7947 */ /* 0x000fee000383ffff */
.L_x_26:
[----:B------:R-:W-:Y:S01]  /*4d80*/  BSSY B0, `(.L_x_77) ;  /* 0x0000006000007945 */ /* 0x000fe20003800000 */
[----:B------:R-:W-:Y:S01]  /*4d90*/  PLOP3.LUT P0, PT, P0, PT, PT, 0x8, 0x80 ;  /* 0x000000000080781c */ /* 0x000fe2000070e170 */
[----:B------:R-:W-:-:S12]  /*4da0*/  IMAD.MOV.U32 R10, RZ, RZ, -0x1 ;  /* 0xffffffffff0a7424 */ /* 0x000fd800078e00ff */
[----:B------:R-:W-:Y:S05]  /*4db0*/  WARPSYNC.COLLECTIVE R10, `(.L_x_78) ;  /* 0x000000000a087348 */ /* 0x000fea0003c00000 */
[----:B------:R-:W-:Y:S01]  /*4dc0*/  VOTE.ANY P0, P0 ;  /* 0x0000000000ff7806 */ /* 0x000fe20000000100 */
[----:B------:R-:W-:-:S12]  /*4dd0*/  ENDCOLLECTIVE ;  /* 0x000000000000791b */ /* 0x000fd80003800000 */
.L_x_78:
[----:B------:R-:W-:Y:S05]  /*4de0*/  BSYNC B0 ;  /* 0x0000000000007941 */ /* 0x000fea0003800000 */
.L_x_77:
[----:B------:R-:W-:Y:S05]  /*4df0*/  BRA `(.L_x_79) ;  /* 0xffffffe400247947 */ /* 0x000fea000383ffff */
.L_x_28:
[----:B------:R-:W-:Y:S01]  /*4e00*/  BSSY B0, `(.L_x_80) ;  /* 0x0000006000007945 */ /* 0x000fe20003800000 */
[----:B------:R-:W-:Y:S01]  /*4e10*/  PLOP3.LUT P0, PT, P0, PT, PT, 0x8, 0x80 ;  /* 0x000000000080781c */ /* 0x000fe2000070e170 */
[----:B------:R-:W-:-:S12]  /*4e20*/  IMAD.MOV.U32 R10, RZ, RZ, -0x1 ;  /* 0xffffffffff0a7424 */ /* 0x000fd800078e00ff */
[----:B------:R-:W-:Y:S05]  /*4e30*/  WARPSYNC.COLLECTIVE R10, `(.L_x_81) ;  /* 0x000000000a087348 */ /* 0x000fea0003c00000 */
[----:B------:R-:W-:Y:S01]  /*4e40*/  VOTE.ANY P0, P0 ;  /* 0x0000000000ff7806 */ /* 0x000fe20000000100 */
[----:B------:R-:W-:-:S12]  /*4e50*/  ENDCOLLECTIVE ;  /* 0x000000000000791b */ /* 0x000fd80003800000 */
.L_x_81:
[----:B------:R-:W-:Y:S05]  /*4e60*/  BSYNC B0 ;  /* 0x0000000000007941 */ /* 0x000fea0003800000 */
.L_x_80:
[----:B------:R-:W-:Y:S05]  /*4e70*/  BRA `(.L_x_82) ;  /* 0xffffffe400287947 */ /* 0x000fea000383ffff */
.L_x_30:
[----:B------:R-:W-:Y:S01]  /*4e80*/  BSSY B0, `(.L_x_83) ;  /* 0x0000006000007945 */ /* 0x000fe20003800000 */
[----:B------:R-:W-:Y:S01]  /*4e90*/  PLOP3.LUT P2, PT, P0, PT, PT, 0x8, 0x80 ;  /* 0x000000000080781c */ /* 0x000fe2000074e170 */
[----:B------:R-:W-:-:S12]  /*4ea0*/  IMAD.MOV.U32 R10, RZ, RZ, -0x1 ;  /* 0xffffffffff0a7424 */ /* 0x000fd800078e00ff */
[----:B------:R-:W-:Y:S05]  /*4eb0*/  WARPSYNC.COLLECTIVE R10, `(.L_x_84) ;  /* 0x000000000a087348 */ /* 0x000fea0003c00000 */
[----:B------:R-:W-:Y:S01]  /*4ec0*/  VOTE.ANY R10, PT, P2 ;  /* 0x00000000000a7806 */ /* 0x000fe200010e0100 */
[----:B------:R-:W-:Y:S06]  /*4ed0*/  ENDCOLLECTIVE ;  /* 0x000000000000791b */ /* 0x000fec0003800000 */
.L_x_84:
[----:B------:R-:W-:Y:S05]  /*4ee0*/  BSYNC B0 ;  /* 0x0000000000007941 */ /* 0x000fea0003800000 */
.L_x_83:
[----:B------:R-:W-:Y:S01]  /*4ef0*/  LOP3.LUT R10, R10, 0x80000000, R19, 0xec, !PT ;  /* 0x800000000a0a7812 */ /* 0x000fe200078eec13 */
[----:B------:R-:W-:Y:S02]  /*4f00*/  IMAD.MOV.U32 R14, RZ, RZ, 0x1 ;  /* 0x00000001ff0e7424 */ /* 0x000fe400078e00ff */
[----:B------:R-:W-:Y:S02]  /*4f10*/  VIADD R18, R18, 0xffffffe0 ;  /* 0xffffffe012127836 */ /* 0x000fe40000000000 */
[----:B------:R-:W-:-:S05]  /*4f20*/  VIADD R13, R10, 0xffffffff ;  /* 0xffffffff0a0d7836 */ /* 0x000fca0000000000 */
[----:B------:R-:W-:Y:S01]  /*4f30*/  LOP3.LUT R45, R10, R13, RZ, 0xc, !PT ;  /* 0x0000000d0a2d7212 */ /* 0x000fe200078e0cff */
[----:B------:R-:W-:Y:S02]  /*4f40*/  IMAD.MOV.U32 R13, RZ, RZ, R9 ;  /* 0x000000ffff0d7224 */ /* 0x000fe400078e0009 */
[----:B------:R-:W-:Y:S01]  /*4f50*/  IMAD.MOV.U32 R10, RZ, RZ, -0x1 ;  /* 0xffffffffff0a7424 */ /* 0x000fe200078e00ff */
[----:B------:R0:W1:Y:S06]  /*4f60*/  POPC R15, R45 ;  /* 0x0000002d000f7309 */ /* 0x00006c0000000000 */
[----:B01----:R-:W-:Y:S05]  /*4f70*/  WARPSYNC.COLLECTIVE R10, `(.L_x_85) ;  /* 0x000000000a087348 */ /* 0x003fea0003c00000 */
[----:B-1----:R1:W2:Y:S02]  /*4f80*/  SHFL.DOWN P2, R16, R13, R14, R15 ;  /* 0x0800000e0d107389 */ /* 0x0022a4000004000f */
[----:B012---:R-:W-:Y:S05]  /*4f90*/  ENDCOLLECTIVE ;  /* 0x000000000000791b */ /* 0x007fea0003800000 */
.L_x_85:
[----:B------:R-:W-:Y:S01]  /*4fa0*/  ISETP.GE.AND P0, PT, R38, R15, PT ;  /* 0x0000000f2600720c */ /* 0x000fe20003f06270 */
[----:B------:R-:W-:-:S03]  /*4fb0*/  IMAD.MOV.U32 R14, RZ, RZ, 0x2 ;  /* 0x00000002ff0e7424 */ /* 0x000fc600078e00ff */
[----:B------:R-:W-:-:S05]  /*4fc0*/  SEL R16, R16, RZ, !P0 ;  /* 0x000000ff10107207 */ /* 0x000fca0004000000 */
[----:B------:R-:W-:Y:S02]  /*4fd0*/  IMAD.IADD R44, R16, 0x1, R9 ;  /* 0x00000001102c7824 */ /* 0x000fe400078e0209 */
[----:B------:R-:W-:Y:S02]  /*4fe0*/  VIADD R16, R38, 0x2 ;  /* 0x0000000226107836 */ /* 0x000fe40000000000 */
[----:B------:R-:W-:-:S03]  /*4ff0*/  IMAD.MOV.U32 R13, RZ, RZ, R44 ;  /* 0x000000ffff0d7224 */ /* 0x000fc600078e002c */
[----:B------:R-:W-:-:S13]  /*5000*/  ISETP.GT.AND P0, PT, R16, R15, PT ;  /* 0x0000000f1000720c */ /* 0x000fda0003f04270 */
[----:B------:R-:W-:Y:S05]  /*5010*/  WARPSYNC.COLLECTIVE R10, `(.L_x_86) ;  /* 0x000000000a087348 */ /* 0x000fea0003c00000 */
[----:B------:R0:W1:Y:S02]  /*5020*/  SHFL.DOWN P2, R16, R13, R14, R15 ;  /* 0x0800000e0d107389 */ /* 0x000064000004000f */
[----:B01----:R-:W-:Y:S05]  /*5030*/  ENDCOLLECTIVE ;  /* 0x000000000000791b */ /* 0x003fea0003800000 */
.L_x_86:
[----:B------:R-:W-:Y:S01]  /*5040*/  IMAD.MOV.U32 R14, RZ, RZ, 0x4 ;  /* 0x00000004ff0e7424 */ /* 0x000fe200078e00ff */
        /* <DEDUP_REMOVED lines=8> */
.L_x_87:
[----:B------:R-:W-:Y:S01]  /*50d0*/  IMAD.MOV.U32 R14, RZ, RZ, 0x8 ;  /* 0x00000008ff0e7424 */ /* 0x000fe200078e00ff */
        /* <DEDUP_REMOVED lines=8> */
.L_x_88:
        /* <DEDUP_REMOVED lines=9> */
.L_x_89:
[----:B------:R-:W-:Y:S02]  /*51f0*/  SEL R9, R16, RZ, !P0 ;  /* 0x000000ff10097207 */ /* 0x000fe40004000000 */
[----:B------:R-:W-:Y:S02]  /*5200*/  ISETP.NE.AND P0, PT, R8, 0x65, PT ;  /* 0x000000650800780c */ /* 0x000fe40003f05270 */
[----:B------:R-:W-:-:S11]  /*5210*/  IADD3 R12, PT, PT, R44, R9, R12 ;  /* 0x000000092c0c7210 */ /* 0x000fd60007ffe00c */
[----:B------:R-:W-:Y:S05]  /*5220*/  WARPSYNC.COLLECTIVE R10, `(.L_x_90) ;  /* 0x000000000a087348 */ /* 0x000fea0003c00000 */
[----:B------:R-:W-:Y:S01]  /*5230*/  VOTE.ALL P0, P0 ;  /* 0x0000000000ff7806 */ /* 0x000fe20000000000 */
[----:B------:R-:W-:-:S12]  /*5240*/  ENDCOLLECTIVE ;  /* 0x000000000000791b */ /* 0x000fd80003800000 */
.L_x_90:
[----:B------:R-:W-:Y:S05]  /*5250*/  BRA `(.L_x_91) ;  /* 0xffffffe000c07947 */ /* 0x000fea000383ffff */
.L_x_92:
[----:B------:R-:W-:-:S00]  /*5260*/  BRA `(.L_x_92) ;  /* 0xfffffffc00fc7947 */ /* 0x000fc0000383ffff */
[----:B------:R-:W-:-:S00]  /*5270*/  NOP ;  /* 0x0000000000007918 */ /* 0x000fc00000000000 */
        /* <DEDUP_REMOVED lines=8> */
.L_x_289:


//--------------------- .text._ZN3cub18CUB_300001_SM_10006detail4scan16DeviceScanKernelINS2_10policy_hubIiiijN4cuda3std3__44plusIvEEE10Policy1000EN6thrust24THRUST_300001_SM_1000_NS6detail15normal_iteratorINSD_10device_ptrIiEEEESI_NS0_13ScanTileStateIiLb1EEES9_NS1_10InputValueIiPiEEjiLb0EiEEvT0_T1_T2_iT3_T4_T5_ --------------------------
	.section	.text._ZN3cub18CUB_300001_SM_10006detail4scan16DeviceScanKernelINS2_10policy_hubIiiijN4cuda3std3__44plusIvEEE10Policy1000EN6thrust24THRUST_300001_SM_1000_NS6detail15normal_iteratorINSD_10device_ptrIiEEEESI_NS0_13ScanTileStateIiLb1EEES9_NS1_10InputValueIiPiEEjiLb0EiEEvT0_T1_T2_iT3_T4_T5_,"ax",@progbits
	.align	128
        .global         _ZN3cub18CUB_300001_SM_10006detail4scan16DeviceScanKernelINS2_10policy_hubIiiijN4cuda3std3__44plusIvEEE10Policy1000EN6thrust24THRUST_300001_SM_1000_NS6detail15normal_iteratorINSD_10device_ptrIiEEEESI_NS0_13ScanTileStateIiLb1EEES9_NS1_10InputValueIiPiEEjiLb0EiEEvT0_T1_T2_iT3_T4_T5_
        .type           _ZN3cub18CUB_300001_SM_10006detail4scan16DeviceScanKernelINS2_10policy_hubIiiijN4cuda3std3__44plusIvEEE10Policy1000EN6thrust24THRUST_300001_SM_1000_NS6detail15normal_iteratorINSD_10device_ptrIiEEEESI_NS0_13ScanTileStateIiLb1EEES9_NS1_10InputValueIiPiEEjiLb0EiEEvT0_T1_T2_iT3_T4_T5_,@function
        .size           _ZN3cub18CUB_300001_SM_10006detail4scan16DeviceScanKernelINS2_10policy_hubIiiijN4cuda3std3__44plusIvEEE10Policy1000EN6thrust24THRUST_300001_SM_1000_NS6detail15normal_iteratorINSD_10device_ptrIiEEEESI_NS0_13ScanTileStateIiLb1EEES9_NS1_10InputValueIiPiEEjiLb0EiEEvT0_T1_T2_iT3_T4_T5_,(.L_x_290 - _ZN3cub18CUB_300001_SM_10006detail4scan16DeviceScanKernelINS2_10policy_hubIiiijN4cuda3std3__44plusIvEEE10Policy1000EN6thrust24THRUST_300001_SM_1000_NS6detail15normal_iteratorINSD_10device_ptrIiEEEESI_NS0_13ScanTileStateIiLb1EEES9_NS1_10InputValueIiPiEEjiLb0EiEEvT0_T1_T2_iT3_T4_T5_)
        .other          _ZN3cub18CUB_300001_SM_10006detail4scan16DeviceScanKernelINS2_10policy_hubIiiijN4cuda3std3__44plusIvEEE10Policy1000EN6thrust24THRUST_300001_SM_1000_NS6detail15normal_iteratorINSD_10device_ptrIiEEEESI_NS0_13ScanTileStateIiLb1EEES9_NS1_10InputValueIiPiEEjiLb0EiEEvT0_T1_T2_iT3_T4_T5_,@"STO_CUDA_ENTRY STV_DEFAULT"
_ZN3cub18CUB_300001_SM_10006detail4scan16DeviceScanKernelINS2_10policy_hubIiiijN4cuda3std3__44plusIvEEE10Policy1000EN6thrust24THRUST_300001_SM_1000_NS6detail15normal_iteratorINSD_10device_ptrIiEEEESI_NS0_13ScanTileStateIiLb1EEES9_NS1_10InputValueIiPiEEjiLb0EiEEvT0_T1_T2_iT3_T4_T5_:
.text._ZN3cub18CUB_300001_SM_10006detail4scan16DeviceScanKernelINS2_10policy_hubIiiijN4cuda3std3__44plusIvEEE10Policy1000EN6thrust24THRUST_300001_SM_1000_NS6detail15normal_iteratorINSD_10device_ptrIiEEEESI_NS0_13ScanTileStateIiLb1EEES9_NS1_10InputValueIiPiEEjiLb0EiEEvT0_T1_T2_iT3_T4_T5_:
[----:B------:R-:W-:Y:S01]  /*0000*/  LDC R1, c[0x0][0x37c] ;  /* 0x0000df00ff017b82 */ /* 0x000fe20000000800 */
[----:B------:R-:W0:Y:S07]  /*0010*/  LDCU UR4, c[0x0][0x3a0] ;  /* 0x00007400ff0477ac */ /* 0x000e2e0008000800 */
[----:B------:R-:W1:Y:S01]  /*0020*/  LDC R42, c[0x0][0x398] ;  /* 0x0000e600ff2a7b82 */ /* 0x000e620000000800 */
[----:B------:R-:W2:Y:S01]  /*0030*/  LDCU.64 UR8, c[0x0][0x358] ;  /* 0x00006b00ff0877ac */ /* 0x000ea20008000a00 */
[----:B------:R-:W3:Y:S01]  /*0040*/  LDCU UR5, c[0x0][0x3b0] ;  /* 0x00007600ff0577ac */ /* 0x000ee20008000800 */
[----:B0-----:R-:W-:-:S06]  /*0050*/  UPRMT UR4, UR4, 0x7770, URZ ;  /* 0x0000777004047896 */ /* 0x001fcc00080000ff */
[----:B------:R-:W-:-:S13]  /*0060*/  ISETP.NE.AND P0, PT, RZ, UR4, PT ;  /* 0x00000004ff007c0c */ /* 0x000fda000bf05270 */
[----:B------:R-:W2:Y:S02]  /*0070*/  @P0 LDC.64 R2, c[0x0][0x3a8] ;  /* 0x0000ea00ff020b82 */ /* 0x000ea40000000a00 */
[----:B--2---:R0:W5:Y:S06]  /*0080*/  @P0 LDG.E R44, desc[UR8][R2.64] ;  /* 0x00000008022c0981 */ /* 0x00416c000c1e1900 */
[----:B------:R-:W1:Y:S02]  /*0090*/  S2UR UR4, SR_CTAID.X ;  /* 0x00000000000479c3 */ /* 0x000e640000002500 */
[----:B-1----:R-:W-:-:S04]  /*00a0*/  VIADD R42, R42, UR4 ;  /* 0x000000042a2a7c36 */ /* 0x002fc80008000000 */
[----:B------:R-:W-:-:S05]  /*00b0*/  IMAD R7, R42, 0x2100, RZ ;  /* 0x000021002a077824 */ /* 0x000fca00078e02ff */
[----:B---3--:R-:W-:Y:S01]  /*00c0*/  IADD3 R0, PT, PT, -R7, UR5, RZ ;  /* 0x0000000507007c10 */ /* 0x008fe2000fffe1ff */
[----:B------:R-:W1:Y:S03]  /*00d0*/  @!P0 LDC R44, c[0x0][0x3a8] ;  /* 0x0000ea00ff2c8b82 */ /* 0x000e660000000800 */
[----:B------:R-:W-:-:S13]  /*00e0*/  ISETP.GE.U32.AND P0, PT, R0, 0x2101, PT ;  /* 0x000021010000780c */ /* 0x000fda0003f06070 */
[----:B0-----:R-:W-:Y:S05]  /*00f0*/  @!P0 BRA `(.L_x_93) ;  /* 0x0000001c00ac8947 */ /* 0x001fea0003800000 */
[----:B------:R-:W0:Y:S01]  /*0100*/  S2R R16, SR_TID.X ;  /* 0x0000000000107919 */ /* 0x000e220000002100 */
[----:B------:R-:W2:Y:S01]  /*0110*/  LDCU.64 UR4, c[0x0][0x380] ;  /* 0x00007000ff0477ac */ /* 0x000ea20008000a00 */
[C---:B0-----:R-:W-:Y:S02]  /*0120*/  LOP3.LUT R0, R16.reuse, 0x1f, RZ, 0xc0, !PT ;  /* 0x0000001f10007812 */ /* 0x041fe400078ec0ff */
[----:B------:R-:W-:-:S05]  /*0130*/  LOP3.LUT R3, R16, 0x3e0, RZ, 0xc0, !PT ;  /* 0x000003e010037812 */ /* 0x000fca00078ec0ff */
[----:B------:R-:W-:-:S05]  /*0140*/  IMAD R0, R3, 0x16, R0 ;  /* 0x0000001603007824 */ /* 0x000fca00078e0200 */
[----:B------:R-:W-:-:S05]  /*0150*/  IADD3 R0, P0, PT, R7, R0, RZ ;  /* 0x0000000007007210 */ /* 0x000fca0007f1e0ff */
[----:B------:R-:W-:Y:S02]  /*0160*/  IMAD.X R3, RZ, RZ, RZ, P0 ;  /* 0x000000ffff037224 */ /* 0x000fe400000e06ff */
        /* <DEDUP_REMOVED lines=30> */
[----:B------:R-:W-:Y:S01]  /*0350*/  ISETP.NE.AND P0, PT, R42, RZ, PT ;  /* 0x000000ff2a00720c */ /* 0x000fe20003f05270 */
        /* <DEDUP_REMOVED lines=28> */
[----:B------:R0:W1:Y:S04]  /*0520*/  LDS.64 R36, [R27] ;  /* 0x000000001b247984 */ /* 0x0000680000000a00 */
[----:B------:R0:W2:Y:S04]  /*0530*/  LDS.64 R34, [R27+0x8] ;  /* 0x000008001b227984 */ /* 0x0000a80000000a00 */
[----:B------:R0:W3:Y:S04]  /*0540*/  LDS.64 R32, [R27+0x10] ;  /* 0x000010001b207984 */ /* 0x0000e80000000a00 */
[----:B------:R0:W4:Y:S04]  /*0550*/  LDS.64 R18, [R27+0x18] ;  /* 0x000018001b127984 */ /* 0x0001280000000a00 */
[----:B------:R0:W0:Y:S04]  /*0560*/  LDS.64 R14, [R27+0x20] ;  /* 0x000020001b0e7984 */ /* 0x0000280000000a00 */
[----:B------:R0:W0:Y:S04]  /*0570*/  LDS.64 R12, [R27+0x28] ;  /* 0x000028001b0c7984 */ /* 0x0000280000000a00 */
[----:B------:R0:W0:Y:S04]  /*0580*/  LDS.64 R10, [R27+0x30] ;  /* 0x000030001b0a7984 */ /* 0x0000280000000a00 */
[----:B------:R0:W0:Y:S04]  /*0590*/  LDS.64 R8, [R27+0x38] ;  /* 0x000038001b087984 */ /* 0x0000280000000a00 */
[----:B------:R0:W0:Y:S04]  /*05a0*/  LDS.64 R6, [R27+0x40] ;  /* 0x000040001b067984 */ /* 0x0000280000000a00 */
[----:B------:R0:W0:Y:S04]  /*05b0*/  LDS.64 R4, [R27+0x48] ;  /* 0x000048001b047984 */ /* 0x0000280000000a00 */
[----:B------:R0:W0:Y:S01]  /*05c0*/  LDS.64 R2, [R27+0x50] ;  /* 0x000050001b027984 */ /* 0x0000220000000a00 */
[----:B------:R-:W-:Y:S06]  /*05d0*/  BAR.SYNC.DEFER_BLOCKING 0x0 ;  /* 0x0000000000007b1d */ /* 0x000fec0000010000 */
[----:B-1----:R-:W-:Y:S05]  /*05e0*/  @P0 BRA `(.L_x_95) ;  /* 0x00000004001c0947 */ /* 0x002fea0003800000 */
[----:B0-2---:R-:W-:Y:S02]  /*05f0*/  IADD3 R17, PT, PT, R34, R37, R36 ;  /* 0x0000002522117210 */ /* 0x005fe40007ffe024 */
[C---:B------:R-:W-:Y:S02]  /*0600*/  ISETP.NE.AND P1, PT, R39.reuse, 0x1f, PT ;  /* 0x0000001f2700780c */ /* 0x040fe40003f25270 */
[----:B---3--:R-:W-:Y:S02]  /*0610*/  IADD3 R17, PT, PT, R32, R35, R17 ;  /* 0x0000002320117210 */ /* 0x008fe40007ffe011 */
[----:B------:R-:W-:Y:S02]  /*0620*/  ISETP.NE.AND P2, PT, R39, RZ, PT ;  /* 0x000000ff2700720c */ /* 0x000fe40003f45270 */
[----:B----4-:R-:W-:-:S04]  /*0630*/  IADD3 R17, PT, PT, R18, R33, R17 ;  /* 0x0000002112117210 */ /* 0x010fc80007ffe011 */
[----:B------:R-:W-:-:S03]  /*0640*/  IADD3 R17, PT, PT, R14, R19, R17 ;  /* 0x000000130e117210 */ /* 0x000fc60007ffe011 */
[----:B------:R-:W-:Y:S02]  /*0650*/  @!P1 LEA R43, R40, UR4, 0x2 ;  /* 0x00000004282b9c11 */ /* 0x000fe4000f8e10ff */
[----:B------:R-:W-:-:S04]  /*0660*/  IADD3 R17, PT, PT, R12, R15, R17 ;  /* 0x0000000f0c117210 */ /* 0x000fc80007ffe011 */
[----:B------:R-:W-:-:S04]  /*0670*/  IADD3 R17, PT, PT, R10, R13, R17 ;  /* 0x0000000d0a117210 */ /* 0x000fc80007ffe011 */
[----:B------:R-:W-:-:S04]  /*0680*/  IADD3 R17, PT, PT, R8, R11, R17 ;  /* 0x0000000b08117210 */ /* 0x000fc80007ffe011 */
[----:B------:R-:W-:-:S04]  /*0690*/  IADD3 R17, PT, PT, R6, R9, R17 ;  /* 0x0000000906117210 */ /* 0x000fc80007ffe011 */
[----:B------:R-:W-:-:S04]  /*06a0*/  IADD3 R17, PT, PT, R4, R7, R17 ;  /* 0x0000000704117210 */ /* 0x000fc80007ffe011 */
[----:B------:R-:W-:-:S05]  /*06b0*/  IADD3 R20, PT, PT, R2, R5, R17 ;  /* 0x0000000502147210 */ /* 0x000fca0007ffe011 */
[----:B------:R-:W-:-:S05]  /*06c0*/  IMAD.IADD R3, R3, 0x1, R20 ;  /* 0x0000000103037824 */ /* 0x000fca00078e0214 */
        /* <DEDUP_REMOVED lines=37> */
[----:B------:R-:W-:Y:S02]  /*0920*/  SEL R20, R26, R20, !P0 ;  /* 0x000000141a147207 */ /* 0x000fe40004000000 */
[----:B------:R-:W-:-:S04]  /*0930*/  ISETP.NE.AND P0, PT, R40, 0x8, PT ;  /* 0x000000082800780c */ /* 0x000fc80003f05270 */
[----:B------:R-:W-:Y:S02]  /*0940*/  SEL R20, R27, R20, !P0 ;  /* 0x000000141b147207 */ /* 0x000fe40004000000 */
[----:B------:R-:W-:Y:S02]  /*0950*/  ISETP.NE.AND P0, PT, R40, 0xa, PT ;  /* 0x0000000a2800780c */ /* 0x000fe40003f05270 */
[----:B------:R-:W-:Y:S02]  /*0960*/  SEL R20, R28, R20, !P1 ;  /* 0x000000141c147207 */ /* 0x000fe40004800000 */
[----:B------:R-:W-:Y:S02]  /*0970*/  ISETP.NE.AND P1, PT, R40, 0xb, PT ;  /* 0x0000000b2800780c */ /* 0x000fe40003f25270 */
[----:B------:R-:W-:Y:S01]  /*0980*/  SEL R20, R29, R20, !P0 ;  /* 0x000000141d147207 */ /* 0x000fe20004000000 */
[----:B------:R-:W-:Y:S01]  /*0990*/  IMAD.IADD R29, R30, 0x1, R29 ;  /* 0x000000011e1d7824 */ /* 0x000fe200078e021d */
[----:B------:R-:W-:-:S04]  /*09a0*/  ISETP.GE.U32.AND P0, PT, R16, 0x20, PT ;  /* 0x000000201000780c */ /* 0x000fc80003f06070 */
[----:B------:R-:W-:Y:S02]  /*09b0*/  SEL R20, R29, R20, !P1 ;  /* 0x000000141d147207 */ /* 0x000fe40004800000 */
[----:B------:R-:W-:Y:S02]  /*09c0*/  ISETP.NE.AND P1, PT, R16, RZ, PT ;  /* 0x000000ff1000720c */ /* 0x000fe40003f25270 */
[----:B------:R-:W-:Y:S02]  /*09d0*/  SEL R16, R3, RZ, P2 ;  /* 0x000000ff03107207 */ /* 0x000fe40001000000 */
[----:B------:R-:W-:Y:S02]  /*09e0*/  SEL R3, R20, RZ, P0 ;  /* 0x000000ff14037207 */ /* 0x000fe40000000000 */
[--C-:B-----5:R-:W-:Y:S02]  /*09f0*/  IADD3 R31, PT, PT, R29, R31, R44.reuse ;  /* 0x0000001f1d1f7210 */ /* 0x120fe40007ffe02c */
[----:B------:R-:W-:-:S05]  /*0a00*/  IADD3 R44, PT, PT, R3, R16, R44 ;  /* 0x00000010032c7210 */ /* 0x000fca0007ffe02c */
[----:B------:R-:W-:Y:S05]  /*0a10*/  @P1 BRA `(.L_x_96) ;  /* 0x0000000c00f41947 */ /* 0x000fea0003800000 */
[----:B------:R-:W0:Y:S01]  /*0a20*/  LDC.64 R16, c[0x0][0x390] ;  /* 0x0000e400ff107b82 */ /* 0x000e220000000a00 */
[----:B------:R-:W-:-:S05]  /*0a30*/  IMAD.MOV.U32 R30, RZ, RZ, 0x65 ;  /* 0x00000065ff1e7424 */ /* 0x000fca00078e00ff */
[----:B0-----:R0:W-:Y:S01]  /*0a40*/  ST.E.64.STRONG.GPU desc[UR8][R16.64+0x100], R30 ;  /* 0x0001001e10007985 */ /* 0x0011e2000c10fb08 */
[----:B------:R-:W-:Y:S05]  /*0a50*/  BRA `(.L_x_96) ;  /* 0x0000000c00e47947 */ /* 0x000fea0003800000 */
.L_x_95:
        /* <DEDUP_REMOVED lines=57> */
[----:B------:R-:W-:Y:S02]  /*0df0*/  ISETP.NE.AND P0, PT, R40, 0xa, PT ;  /* 0x0000000a2800780c */ /* 0x000fe40003f05270 */
[----:B------:R-:W-:Y:S02]  /*0e00*/  SEL R20, R28, R20, !P1 ;  /* 0x000000141c147207 */ /* 0x000fe40004800000 */
[----:B------:R-:W-:Y:S02]  /*0e10*/  ISETP.NE.AND P1, PT, R40, 0xb, PT ;  /* 0x0000000b2800780c */ /* 0x000fe40003f25270 */
[----:B------:R-:W-:Y:S02]  /*0e20*/  SEL R20, R29, R20, !P0 ;  /* 0x000000141d147207 */ /* 0x000fe40004000000 */
[----:B------:R-:W-:-:S02]  /*0e30*/  ISETP.GT.U32.AND P0, PT, R16, 0x1f, PT ;  /* 0x0000001f1000780c */ /* 0x000fc40003f04070 */
[----:B------:R-:W-:Y:S02]  /*0e40*/  SEL R20, R30, R20, !P1 ;  /* 0x000000141e147207 */ /* 0x000fe40004800000 */
[----:B------:R-:W-:-:S03]  /*0e50*/  ISETP.GE.U32.AND P1, PT, R16, 0x20, PT ;  /* 0x000000201000780c */ /* 0x000fc60003f26070 */
[----:B------:R-:W-:-:S05]  /*0e60*/  IMAD.IADD R20, R20, 0x1, R17 ;  /* 0x0000000114147824 */ /* 0x000fca00078e0211 */
[----:B------:R-:W-:Y:S01]  /*0e70*/  SEL R23, R3, R20, !P1 ;  /* 0x0000001403177207 */ /* 0x000fe20004800000 */
[----:B------:R-:W-:Y:S06]  /*0e80*/  @P0 BRA `(.L_x_97) ;  /* 0x0000000800b00947 */ /* 0x000fec0003800000 */
[----:B------:R-:W0:Y:S01]  /*0e90*/  LDC.64 R20, c[0x0][0x390] ;  /* 0x0000e400ff147b82 */ /* 0x000e220000000a00 */
[----:B------:R-:W-:Y:S02]  /*0ea0*/  ISETP.NE.AND P1, PT, R16, RZ, PT ;  /* 0x000000ff1000720c */ /* 0x000fe40003f25270 */
[----:B------:R-:W-:-:S05]  /*0eb0*/  LOP3.LUT R3, RZ, R16, RZ, 0x33, !PT ;  /* 0x00000010ff037212 */ /* 0x000fca00078e33ff */
[----:B------:R-:W-:-:S06]  /*0ec0*/  IMAD.IADD R40, R42, 0x1, R3 ;  /* 0x000000012a287824 */ /* 0x000fcc00078e0203 */
        /* <DEDUP_REMOVED lines=11> */
.L_x_127:
[----:B------:R-:W-:Y:S05]  /*0f80*/  @!P0 BRA `(.L_x_99) ;  /* 0x0000000000748947 */ /* 0x000fea0003800000 */
[----:B------:R-:W-:-:S07]  /*0f90*/  IMAD.MOV.U32 R3, RZ, RZ, 0x3b8 ;  /* 0x000003b8ff037424 */ /* 0x000fce00078e00ff */
.L_x_101:
[----:B------:R-:W-:Y:S02]  /*0fa0*/  VIADD R27, R3, 0x1 ;  /* 0x00000001031b7836 */ /* 0x000fe40000000000 */
[----:B------:R-:W-:Y:S02]  /*0fb0*/  IMAD R42, R42, 0x41a7, RZ ;  /* 0x000041a72a2a7824 */ /* 0x000fe400078e02ff */
[----:B------:R-:W0:Y:S01]  /*0fc0*/  I2F.U32.RP R22, R27 ;  /* 0x0000001b00167306 */ /* 0x000e220000209000 */
[----:B------:R-:W-:Y:S01]  /*0fd0*/  IMAD.MOV R29, RZ, RZ, -R27 ;  /* 0x000000ffff1d7224 */ /* 0x000fe200078e0a1b */
[----:B------:R-:W-:Y:S02]  /*0fe0*/  ISETP.NE.U32.AND P2, PT, R27, RZ, PT ;  /* 0x000000ff1b00720c */ /* 0x000fe40003f45070 */
[----:B------:R-:W-:-:S04]  /*0ff0*/  LOP3.LUT R42, R42, 0x7fffffff, RZ, 0xc0, !PT ;  /* 0x7fffffff2a2a7812 */ /* 0x000fc800078ec0ff */
[----:B0-----:R-:W0:Y:S02]  /*1000*/  MUFU.RCP R22, R22 ;  /* 0x0000001600167308 */ /* 0x001e240000001000 */
[----:B0-----:R-:W-:-:S06]  /*1010*/  VIADD R20, R22, 0xffffffe ;  /* 0x0ffffffe16147836 */ /* 0x001fcc0000000000 */
[----:B------:R0:W1:Y:S02]  /*1020*/  F2I.FTZ.U32.TRUNC.NTZ R21, R20 ;  /* 0x0000001400157305 */ /* 0x000064000021f000 */
[----:B0-----:R-:W-:Y:S02]  /*1030*/  IMAD.MOV.U32 R20, RZ, RZ, RZ ;  /* 0x000000ffff147224 */ /* 0x001fe400078e00ff */
[----:B-1----:R-:W-:-:S04]  /*1040*/  IMAD R29, R29, R21, RZ ;  /* 0x000000151d1d7224 */ /* 0x002fc800078e02ff */
[----:B------:R-:W-:-:S06]  /*1050*/  IMAD.HI.U32 R21, R21, R29, R20 ;  /* 0x0000001d15157227 */ /* 0x000fcc00078e0014 */
[----:B------:R-:W-:-:S04]  /*1060*/  IMAD.HI.U32 R21, R21, R42, RZ ;  /* 0x0000002a15157227 */ /* 0x000fc800078e00ff */
[----:B------:R-:W-:-:S04]  /*1070*/  IMAD.MOV R21, RZ, RZ, -R21 ;  /* 0x000000ffff157224 */ /* 0x000fc800078e0a15 */
[----:B------:R-:W-:-:S05]  /*1080*/  IMAD R22, R27, R21, R42 ;  /* 0x000000151b167224 */ /* 0x000fca00078e022a */
[----:B------:R-:W-:-:S13]  /*1090*/  ISETP.GE.U32.AND P0, PT, R22, R27, PT ;  /* 0x0000001b1600720c */ /* 0x000fda0003f06070 */
[----:B------:R-:W-:-:S05]  /*10a0*/  @P0 IMAD.IADD R22, R22, 0x1, -R27 ;  /* 0x0000000116160824 */ /* 0x000fca00078e0a1b */
[----:B------:R-:W-:-:S13]  /*10b0*/  ISETP.GE.U32.AND P0, PT, R22, R27, PT ;  /* 0x0000001b1600720c */ /* 0x000fda0003f06070 */
[----:B------:R-:W-:Y:S01]  /*10c0*/  @P0 IMAD.IADD R22, R22, 0x1, -R27 ;  /* 0x0000000116160824 */ /* 0x000fe200078e0a1b */
[----:B------:R-:W-:-:S04]  /*10d0*/  @!P2 LOP3.LUT R22, RZ, R27, RZ, 0x33, !PT ;  /* 0x0000001bff16a212 */ /* 0x000fc800078e33ff */
[----:B------:R-:W-:Y:S05]  /*10e0*/  NANOSLEEP R22 ;  /* 0x000000160000735d */ /* 0x000fea0003800000 */
[----:B------:R-:W2:Y:S01]  /*10f0*/  LD.E.64.STRONG.GPU R26, desc[UR8][R16.64+0x100] ;  /* 0x00010008101a7980 */ /* 0x000ea2000c10fb00 */
[----:B------:R-:W-:Y:S01]  /*1100*/  UMOV UR5, 0xffffffff ;  /* 0xffffffff00057882 */ /* 0x000fe20000000000 */
[----:B------:R-:W-:Y:S02]  /*1110*/  SHF.R.U32.HI R3, RZ, 0x1, R3 ;  /* 0x00000001ff037819 */ /* 0x000fe40000011603 */
[----:B--2---:R-:W-:Y:S01]  /*1120*/  ISETP.NE.AND P0, PT, R26, 0x63, PT ;  /* 0x000000631a00780c */ /* 0x004fe20003f05270 */
[----:B------:R-:W-:-:S12]  /*1130*/  BRA.DIV UR5, `(.L_x_100) ;  /* 0x0000003605187947 */ /* 0x000fd8000b800000 */
[----:B------:R-:W-:-:S13]  /*1140*/  VOTE.ANY P0, !P0 ;  /* 0x0000000000ff7806 */ /* 0x000fda0004000100 */
.L_x_130:
[----:B------:R-:W-:Y:S05]  /*1150*/  @P0 BRA `(.L_x_101) ;  /* 0xfffffffc00900947 */ /* 0x000fea000383ffff */
.L_x_99:
[----:B------:R-:W-:Y:S01]  /*1160*/  UMOV UR5, 0xffffffff ;  /* 0xffffffff00057882 */ /* 0x000fe20000000000 */
[----:B------:R-:W-:Y:S02]  /*1170*/  ISETP.NE.AND P0, PT, R26, 0x65, PT ;  /* 0x000000651a00780c */ /* 0x000fe40003f05270 */
[----:B------:R-:W-:Y:S11]  /*1180*/  BRA.DIV UR5, `(.L_x_102) ;  /* 0x0000003605247947 */ /* 0x000ff6000b800000 */
[----:B------:R-:W0:Y:S01]  /*1190*/  S2R R30, SR_GEMASK ;  /* 0x00000000001e7919 */ /* 0x000e220000003c00 */
[----:B------:R-:W-:Y:S01]  /*11a0*/  VOTE.ANY R21, PT, !P0 ;  /* 0x0000000000157806 */ /* 0x000fe200040e0100 */
[C---:B------:R-:W-:Y:S02]  /*11b0*/  VIADD R41, R39.reuse, 0x2 ;  /* 0x0000000227297836 */ /* 0x040fe40000000000 */
[C---:B------:R-:W-:Y:S02]  /*11c0*/  VIADD R43, R39.reuse, 0x4 ;  /* 0x00000004272b7836 */ /* 0x040fe40000000000 */
[C---:B------:R-:W-:Y:S02]  /*11d0*/  VIADD R44, R39.reuse, 0x8 ;  /* 0x00000008272c7836 */ /* 0x040fe40000000000 */
[----:B------:R-:W-:Y:S01]  /*11e0*/  VIADD R45, R39, 0x10 ;  /* 0x00000010272d7836 */ /* 0x000fe20000000000 */
[----:B0-----:R-:W-:-:S05]  /*11f0*/  LOP3.LUT R21, R21, 0x80000000, R30, 0xec, !PT ;  /* 0x8000000015157812 */ /* 0x001fca00078eec1e */
[----:B------:R-:W-:-:S05]  /*1200*/  VIADD R16, R21, 0xffffffff ;  /* 0xffffffff15107836 */ /* 0x000fca0000000000 */
[----:B------:R-:W-:-:S04]  /*1210*/  LOP3.LUT R16, R21, R16, RZ, 0xc, !PT ;  /* 0x0000001015107212 */ /* 0x000fc800078e0cff */
[----:B------:R0:W1:Y:S02]  /*1220*/  POPC R20, R16 ;  /* 0x0000001000147309 */ /* 0x0000640000000000 */
[----:B0-----:R-:W0:Y:S01]  /*1230*/  LDC.64 R16, c[0x0][0x390] ;  /* 0x0000e400ff107b82 */ /* 0x001e220000000a00 */
[----:B-1----:R-:W1:Y:S01]  /*1240*/  SHFL.DOWN PT, R22, R27, 0x1, R20 ;  /* 0x082000001b167989 */ /* 0x002e6200000e0014 */
[-C--:B------:R-:W-:Y:S02]  /*1250*/  ISETP.GE.AND P0, PT, R39, R20.reuse, PT ;  /* 0x000000142700720c */ /* 0x080fe40003f06270 */
[----:B------:R-:W-:Y:S02]  /*1260*/  ISETP.GT.AND P2, PT, R45, R20, PT ;  /* 0x000000142d00720c */ /* 0x000fe40003f44270 */
[----:B0-----:R-:W-:Y:S02]  /*1270*/  IADD3 R28, P3, PT, R16, 0x100, RZ ;  /* 0x00000100101c7810 */ /* 0x001fe40007f7e0ff */
[----:B-1----:R-:W-:-:S02]  /*1280*/  SEL R22, R22, RZ, !P0 ;  /* 0x000000ff16167207 */ /* 0x002fc40004000000 */
[----:B------:R-:W-:-:S03]  /*1290*/  ISETP.GT.AND P0, PT, R41, R20, PT ;  /* 0x000000142900720c */ /* 0x000fc60003f04270 */
[----:B------:R-:W-:-:S05]  /*12a0*/  IMAD.IADD R3, R22, 0x1, R27 ;  /* 0x0000000116037824 */ /* 0x000fca00078e021b */
[----:B------:R-:W0:Y:S02]  /*12b0*/  SHFL.DOWN PT, R22, R3, 0x2, R20 ;  /* 0x0840000003167989 */ /* 0x000e2400000e0014 */
[----:B0-----:R-:W-:Y:S02]  /*12c0*/  SEL R22, R22, RZ, !P0 ;  /* 0x000000ff16167207 */ /* 0x001fe40004000000 */
[----:B------:R-:W-:-:S03]  /*12d0*/  ISETP.GT.AND P0, PT, R43, R20, PT ;  /* 0x000000142b00720c */ /* 0x000fc60003f04270 */
[----:B------:R-:W-:Y:S02]  /*12e0*/  IMAD.IADD R29, R3, 0x1, R22 ;  /* 0x00000001031d7824 */ /* 0x000fe400078e0216 */
[----:B------:R-:W-:-:S03]  /*12f0*/  IMAD.X R3, RZ, RZ, R17, P3 ;  /* 0x000000ffff037224 */ /* 0x000fc600018e0611 */
        /* <DEDUP_REMOVED lines=10> */
[----:B0-----:R-:W-:-:S05]  /*13a0*/  SEL R22, R22, RZ, !P2 ;  /* 0x000000ff16167207 */ /* 0x001fca0005000000 */
[----:B------:R-:W-:-:S07]  /*13b0*/  IMAD.IADD R46, R47, 0x1, R22 ;  /* 0x000000012f2e7824 */ /* 0x000fce00078e0216 */
.L_x_139:
[----:B------:R-:W-:Y:S05]  /*13c0*/  @!P0 BRA `(.L_x_103) ;  /* 0x0000000400248947 */ /* 0x000fea0003800000 */
[----:B------:R-:W-:-:S07]  /*13d0*/  IMAD.MOV.U32 R29, RZ, RZ, 0x3b8 ;  /* 0x000003b8ff1d7424 */ /* 0x000fce00078e00ff */
.L_x_109:
[----:B------:R-:W-:Y:S02]  /*13e0*/  IMAD.MOV.U32 R16, RZ, RZ, R28 ;  /* 0x000000ffff107224 */ /* 0x000fe400078e001c */
[----:B------:R-:W-:Y:S02]  /*13f0*/  IMAD.MOV.U32 R17, RZ, RZ, R3 ;  /* 0x000000ffff117224 */ /* 0x000fe400078e0003 */
        /* <DEDUP_REMOVED lines=8> */
.L_x_142:
[----:B------:R-:W-:Y:S05]  /*1480*/  @!P0 BRA `(.L_x_105) ;  /* 0x0000000000748947 */ /* 0x000fea0003800000 */
[----:B------:R-:W-:-:S07]  /*1490*/  IMAD.MOV.U32 R22, RZ, RZ, R29 ;  /* 0x000000ffff167224 */ /* 0x000fce00078e001d */
.L_x_107:
        /* <DEDUP_REMOVED lines=27> */
.L_x_145:
[----:B------:R-:W-:Y:S05]  /*1650*/  @P0 BRA `(.L_x_107) ;  /* 0xfffffffc00900947 */ /* 0x000fea000383ffff */
.L_x_105:
[----:B------:R-:W-:Y:S01]  /*1660*/  UMOV UR5, 0xffffffff ;  /* 0xffffffff00057882 */ /* 0x000fe20000000000 */
[----:B------:R-:W-:Y:S02]  /*1670*/  ISETP.NE.AND P0, PT, R26, 0x65, PT ;  /* 0x000000651a00780c */ /* 0x000fe40003f05270 */
[----:B------:R-:W-:Y:S11]  /*1680*/  BRA.DIV UR5, `(.L_x_108) ;  /* 0x0000003605287947 */ /* 0x000ff6000b800000 */
[----:B------:R-:W-:Y:S01]  /*1690*/  VOTE.ANY R21, PT, !P0 ;  /* 0x0000000000157806 */ /* 0x000fe200040e0100 */
[----:B------:R-:W-:-:S03]  /*16a0*/  VIADD R40, R40, 0xffffffe0 ;  /* 0xffffffe028287836 */ /* 0x000fc60000000000 */
[----:B------:R-:W-:-:S05]  /*16b0*/  LOP3.LUT R21, R21, 0x80000000, R30, 0xec, !PT ;  /* 0x8000000015157812 */ /* 0x000fca00078eec1e */
        /* <DEDUP_REMOVED lines=25> */
.L_x_154:
[----:B------:R-:W-:Y:S05]  /*1850*/  @P0 BRA `(.L_x_109) ;  /* 0xfffffff800e00947 */ /* 0x000fea000383ffff */
.L_x_103:
        /* <DEDUP_REMOVED lines=8> */
[----:B0-----:R-:W-:-:S05]  /*18e0*/  @!P1 LEA R3, R16, R3, 0x18 ;  /* 0x0000000310039211 */ /* 0x001fca00078ec0ff */
[----:B------:R1:W-:Y:S04]  /*18f0*/  @!P1 STS [R3+0x8], R31 ;  /* 0x0000081f03009388 */ /* 0x0003e80000000800 */
[----:B------:R1:W-:Y:S01]  /*1900*/  @!P1 STS [R3+0x4], R46 ;  /* 0x0000042e03009388 */ /* 0x0003e20000000800 */
[----:B--2---:R-:W-:Y:S01]  /*1910*/  @!P0 LEA R17, R20, R17, 0x18 ;  /* 0x0000001114118211 */ /* 0x004fe200078ec0ff */
[----:B------:R-:W-:Y:S02]  /*1920*/  IMAD.MOV.U32 R20, RZ, RZ, R23 ;  /* 0x000000ffff147224 */ /* 0x000fe400078e0017 */
[----:B------:R-:W-:Y:S02]  /*1930*/  @!P0 IMAD.MOV.U32 R20, RZ, RZ, R46 ;  /* 0x000000ffff148224 */ /* 0x000fe400078e002e */
[----:B------:R1:W-:Y:S05]  /*1940*/  @!P0 STS [R17+0x4c], R46 ;  /* 0x00004c2e11008388 */ /* 0x0003ea0000000800 */
.L_x_97:
[----:B------:R-:W-:Y:S05]  /*1950*/  WARPSYNC.ALL ;  /* 0x0000000000007948 */ /* 0x000fea0003800000 */
[----:B------:R-:W0:Y:S08]  /*1960*/  S2UR UR6, SR_CgaCtaId ;  /* 0x00000000000679c3 */ /* 0x000e300000008800 */
[----:B------:R-:W-:Y:S06]  /*1970*/  BAR.SYNC.DEFER_BLOCKING 0x0 ;  /* 0x0000000000007b1d */ /* 0x000fec0000010000 */
[----:B------:R-:W-:Y:S01]  /*1980*/  UMOV UR5, 0x400 ;  /* 0x0000040000057882 */ /* 0x000fe20000000000 */
[----:B------:R-:W2:Y:S01]  /*1990*/  S2R R16, SR_TID.X ;  /* 0x0000000000107919 */ /* 0x000ea20000002100 */
[----:B0-----:R-:W-:-:S09]  /*19a0*/  ULEA UR5, UR6, UR5, 0x18 ;  /* 0x0000000506057291 */ /* 0x001fd2000f8ec0ff */
[----:B-1----:R-:W0:Y:S01]  /*19b0*/  LDS R3, [UR5+0x4c] ;  /* 0x00004c05ff037984 */ /* 0x002e220008000800 */
[----:B--2---:R-:W-:-:S04]  /*19c0*/  ISETP.NE.AND P0, PT, R16, RZ, PT ;  /* 0x000000ff1000720c */ /* 0x004fc80003f05270 */
[----:B0-----:R-:W-:-:S05]  /*19d0*/  SEL R3, R3, RZ, P0 ;  /* 0x000000ff03037207 */ /* 0x001fca0000000000 */
[----:B------:R-:W-:-:S07]  /*19e0*/  IMAD.IADD R44, R3, 0x1, R20 ;  /* 0x00000001032c7824 */ /* 0x000fce00078e0214 */
.L_x_96:
[----:B------:R-:W-:Y:S05]  /*19f0*/  BSYNC.RECONVERGENT B0 ;  /* 0x0000000000007941 */ /* 0x000fea0003800200 */
.L_x_94:
[----:B------:R-:W-:Y:S01]  /*1a00*/  IMAD.IADD R45, R36, 0x1, R44 ;  /* 0x00000001242d7824 */ /* 0x000fe200078e022c */
[----:B------:R-:W1:Y:S01]  /*1a10*/  S2R R3, SR_TID.X ;  /* 0x0000000000037919 */ /* 0x000e620000002100 */
[----:B------:R-:W2:Y:S01]  /*1a20*/  S2UR UR6, SR_CgaCtaId ;  /* 0x00000000000679c3 */ /* 0x000ea20000008800 */
[----:B------:R-:W-:Y:S01]  /*1a30*/  UMOV UR5, 0x400 ;  /* 0x0000040000057882 */ /* 0x000fe20000000000 */
[----:B0-----:R-:W-:Y:S01]  /*1a40*/  IMAD.IADD R16, R37, 0x1, R45 ;  /* 0x0000000125107824 */ /* 0x001fe200078e022d */
[----:B------:R-:W0:Y:S03]  /*1a50*/  S2R R24, SR_LANEID ;  /* 0x0000000000187919 */ /* 0x000e260000000000 */
[----:B------:R-:W-:Y:S02]  /*1a60*/  IMAD.IADD R17, R34, 0x1, R16 ;  /* 0x0000000122117824 */ /* 0x000fe400078e0210 */
[----:B------:R-:W-:Y:S02]  /*1a70*/  BAR.SYNC.DEFER_BLOCKING 0x0 ;  /* 0x0000000000007b1d */ /* 0x000fe40000010000 */
[----:B------:R-:W-:-:S04]  /*1a80*/  IMAD.IADD R22, R35, 0x1, R17 ;  /* 0x0000000123167824 */ /* 0x000fc800078e0211 */
[----:B------:R-:W-:-:S04]  /*1a90*/  IMAD.IADD R23, R32, 0x1, R22 ;  /* 0x0000000120177824 */ /* 0x000fc800078e0216 */
[----:B------:R-:W-:-:S04]  /*1aa0*/  IMAD.IADD R20, R33, 0x1, R23 ;  /* 0x0000000121147824 */ /* 0x000fc800078e0217 */
[----:B------:R-:W-:Y:S01]  /*1ab0*/  IMAD.IADD R21, R18, 0x1, R20 ;  /* 0x0000000112157824 */ /* 0x000fe200078e0214 */
[----:B--2---:R-:W-:-:S03]  /*1ac0*/  ULEA UR5, UR6, UR5, 0x18 ;  /* 0x0000000506057291 */ /* 0x004fc6000f8ec0ff */
[----:B------:R-:W-:Y:S01]  /*1ad0*/  IMAD.IADD R18, R19, 0x1, R21 ;  /* 0x0000000113127824 */ /* 0x000fe200078e0215 */
[----:B------:R-:W2:Y:S03]  /*1ae0*/  LDCU.64 UR6, c[0x0][0x388] ;  /* 0x00007100ff0677ac */ /* 0x000ea60008000a00 */
[----:B------:R-:W-:Y:S01]  /*1af0*/  IMAD.IADD R19, R14, 0x1, R18 ;  /* 0x000000010e137824 */ /* 0x000fe200078e0212 */
[----:B-1----:R-:W-:-:S03]  /*1b00*/  SHF.R.U32.HI R3, RZ, 0x5, R3 ;  /* 0x00000005ff037819 */ /* 0x002fc60000011603 */
[----:B------:R-:W-:Y:S02]  /*1b10*/  IMAD.IADD R14, R15, 0x1, R19 ;  /* 0x000000010f0e7824 */ /* 0x000fe400078e0213 */
[----:B0-----:R-:W-:Y:S02]  /*1b20*/  IMAD R3, R3, 0x2c0, R24 ;  /* 0x000002c003037824 */ /* 0x001fe400078e0218 */
[----:B------:R-:W-:-:S03]  /*1b30*/  IMAD.IADD R15, R12, 0x1, R14 ;  /* 0x000000010c0f7824 */ /* 0x000fc600078e020e */
[----:B------:R-:W-:Y:S01]  /*1b40*/  LEA R49, R3, UR5, 0x2 ;  /* 0x0000000503317c11 */ /* 0x000fe2000f8e10ff */
[----:B------:R-:W-:Y:S01]  /*1b50*/  IMAD.IADD R12, R13, 0x1, R15 ;  /* 0x000000010d0c7824 */ /* 0x000fe200078e020f */
[----:B--2---:R-:W-:-:S03]  /*1b60*/  IADD3 R38, P0, PT, R38, UR6, RZ ;  /* 0x0000000626267c10 */ /* 0x004fc6000ff1e0ff */
[----:B------:R-:W-:Y:S02]  /*1b70*/  IMAD.IADD R13, R10, 0x1, R12 ;  /* 0x000000010a0d7824 */ /* 0x000fe400078e020c */
[----:B------:R-:W-:Y:S01]  /*1b80*/  IMAD R24, R24, 0x54, R49 ;  /* 0x0000005418187824 */ /* 0x000fe200078e0231 */
[----:B------:R-:W-:Y:S01]  /*1b90*/  IADD3.X R39, PT, PT, R0, UR7, RZ, P0, !PT ;  /* 0x0000000700277c10 */ /* 0x000fe200087fe4ff */
[----:B------:R-:W-:-:S03]  /*1ba0*/  IMAD.IADD R10, R11, 0x1, R13 ;  /* 0x000000010b0a7824 */ /* 0x000fc600078e020d */
[----:B------:R-:W-:Y:S01]  /*1bb0*/  STS.64 [R24], R44 ;  /* 0x0000002c18007388 */ /* 0x000fe20000000a00 */
[----:B------:R-:W-:-:S03]  /*1bc0*/  IMAD.IADD R11, R8, 0x1, R10 ;  /* 0x00000001080b7824 */ /* 0x000fc600078e020a */
[----:B------:R-:W-:Y:S01]  /*1bd0*/  STS.64 [R24+0x8], R16 ;  /* 0x0000081018007388 */ /* 0x000fe20000000a00 */
        /* <DEDUP_REMOVED lines=11> */
[----:B------:R-:W-:Y:S04]  /*1c90*/  STS.64 [R24+0x38], R10 ;  /* 0x0000380a18007388 */ /* 0x000fe80000000a00 */
[----:B------:R-:W-:Y:S04]  /*1ca0*/  STS.64 [R24+0x40], R8 ;  /* 0x0000400818007388 */ /* 0x000fe80000000a00 */
[----:B------:R-:W-:Y:S04]  /*1cb0*/  STS.64 [R24+0x48], R6 ;  /* 0x0000480618007388 */ /* 0x000fe80000000a00 */
[----:B------:R-:W-:Y:S01]  /*1cc0*/  STS.64 [R24+0x50], R4 ;  /* 0x0000500418007388 */ /* 0x000fe20000000a00 */
[----:B------:R-:W-:-:S03]  /*1cd0*/  NOP ;  /* 0x0000000000007918 */ /* 0x000fc60000000000 */
[----:B------:R-:W0:Y:S04]  /*1ce0*/  LDS R3, [R49] ;  /* 0x0000000031037984 */ /* 0x000e280000000800 */
[----:B------:R-:W1:Y:S04]  /*1cf0*/  LDS R17, [R49+0x80] ;  /* 0x0000800031117984 */ /* 0x000e680000000800 */
        /* <DEDUP_REMOVED lines=43> */
.L_x_93:
[----:B------:R-:W-:-:S13]  /*1fb0*/  ISETP.NE.AND P0, PT, R0, RZ, PT ;  /* 0x000000ff0000720c */ /* 0x000fda0003f05270 */
[----:B------:R-:W-:Y:S05]  /*1fc0*/  @!P0 EXIT ;  /* 0x000000000000894d */ /* 0x000fea0003800000 */
[----:B------:R-:W0:Y:S02]  /*1fd0*/  LDC.64 R4, c[0x0][0x380] ;  /* 0x0000e000ff047b82 */ /* 0x000e240000000a00 */
[----:B0-----:R-:W-:-:S05]  /*1fe0*/  IMAD.WIDE.U32 R4, R7, 0x4, R4 ;  /* 0x0000000407047825 */ /* 0x001fca00078e0004 */
[----:B------:R0:W2:Y:S01]  /*1ff0*/  LDG.E R6, desc[UR8][R4.64] ;  /* 0x0000000804067981 */ /* 0x0000a2000c1e1900 */
[----:B------:R-:W3:Y:S02]  /*2000*/  S2R R2, SR_TID.X ;  /* 0x0000000000027919 */ /* 0x000ee40000002100 */
[C---:B---3--:R-:W-:Y:S02]  /*2010*/  LOP3.LUT R3, R2.reuse, 0x1f, RZ, 0xc0, !PT ;  /* 0x0000001f02037812 */ /* 0x048fe400078ec0ff */
[----:B------:R-:W-:-:S05]  /*2020*/  LOP3.LUT R8, R2, 0x3e0, RZ, 0xc0, !PT ;  /* 0x000003e002087812 */ /* 0x000fca00078ec0ff */
[----:B------:R-:W-:-:S04]  /*2030*/  IMAD R3, R8, 0x16, R3 ;  /* 0x0000001608037824 */ /* 0x000fc800078e0203 */
[C---:B------:R-:W-:Y:S01]  /*2040*/  VIADD R7, R3.reuse, 0x20 ;  /* 0x0000002003077836 */ /* 0x040fe20000000000 */
[C---:B------:R-:W-:Y:S01]  /*2050*/  ISETP.GE.U32.AND P6, PT, R3.reuse, R0, PT ;  /* 0x000000000300720c */ /* 0x040fe20003fc6070 */
[C---:B------:R-:W-:Y:S01]  /*2060*/  VIADD R9, R3.reuse, 0x40 ;  /* 0x0000004003097836 */ /* 0x040fe20000000000 */
[C---:B0-----:R-:W-:Y:S01]  /*2070*/  LEA R4, P1, R3.reuse, R4, 0x2 ;  /* 0x0000000403047211 */ /* 0x041fe200078210ff */
[----:B------:R-:W-:Y:S01]  /*2080*/  VIADD R11, R3, 0x60 ;  /* 0x00000060030b7836 */ /* 0x000fe20000000000 */
[-C--:B------:R-:W-:Y:S01]  /*2090*/  ISETP.GE.U32.AND P5, PT, R7, R0.reuse, PT ;  /* 0x000000000700720c */ /* 0x080fe20003fa6070 */
[----:B------:R-:W-:Y:S01]  /*20a0*/  VIADD R7, R3, 0x80 ;  /* 0x0000008003077836 */ /* 0x000fe20000000000 */
[-C--:B------:R-:W-:Y:S01]  /*20b0*/  ISETP.GE.U32.AND P0, PT, R9, R0.reuse, PT ;  /* 0x000000000900720c */ /* 0x080fe20003f06070 */
[----:B------:R-:W-:Y:S01]  /*20c0*/  IMAD.X R5, RZ, RZ, R5, P1 ;  /* 0x000000ffff057224 */ /* 0x000fe200008e0605 */
[-C--:B------:R-:W-:Y:S01]  /*20d0*/  ISETP.GE.U32.AND P4, PT, R11, R0.reuse, PT ;  /* 0x000000000b00720c */ /* 0x080fe20003f86070 */
[----:B------:R-:W-:Y:S01]  /*20e0*/  VIADD R9, R3, 0xa0 ;  /* 0x000000a003097836 */ /* 0x000fe20000000000 */
[----:B------:R-:W-:Y:S01]  /*20f0*/  ISETP.GE.U32.AND P3, PT, R7, R0, PT ;  /* 0x000000000700720c */ /* 0x000fe20003f66070 */
[----:B------:R-:W-:-:S03]  /*2100*/  VIADD R7, R3, 0xc0 ;  /* 0x000000c003077836 */ /* 0x000fc60000000000 */
[-C--:B------:R-:W-:Y:S01]  /*2110*/  ISETP.GE.U32.AND P2, PT, R9, R0.reuse, PT ;  /* 0x000000000900720c */ /* 0x080fe20003f46070 */
[----:B------:R-:W-:Y:S01]  /*2120*/  VIADD R9, R3, 0x100 ;  /* 0x0000010003097836 */ /* 0x000fe20000000000 */
[-C--:B------:R-:W-:Y:S01]  /*2130*/  ISETP.GE.U32.AND P1, PT, R7, R0.reuse, PT ;  /* 0x000000000700720c */ /* 0x080fe20003f26070 */
[C---:B------:R-:W-:Y:S02]  /*2140*/  VIADD R7, R3.reuse, 0xe0 ;  /* 0x000000e003077836 */ /* 0x040fe40000000000 */
[----:B------:R-:W-:Y:S02]  /*2150*/  VIADD R39, R3, 0x2a0 ;  /* 0x000002a003277836 */ /* 0x000fe40000000000 */
[----:B--2---:R-:W-:Y:S02]  /*2160*/  IMAD.MOV.U32 R16, RZ, RZ, R6 ;  /* 0x000000ffff107224 */ /* 0x004fe400078e0006 */
[----:B------:R-:W2:Y:S01]  /*2170*/  @!P6 LDG.E R6, desc[UR8][R4.64] ;  /* 0x000000080406e981 */ /* 0x000ea2000c1e1900 */
[----:B------:R-:W-:Y:S01]  /*2180*/  ISETP.GE.U32.AND P6, PT, R7, R0, PT ;  /* 0x000000000700720c */ /* 0x000fe20003fc6070 */
[----:B------:R-:W-:-:S02]  /*2190*/  IMAD.MOV.U32 R10, RZ, RZ, R16 ;  /* 0x000000ffff0a7224 */ /* 0x000fc400078e0010 */
[----:B------:R-:W-:Y:S02]  /*21a0*/  VIADD R7, R3, 0x120 ;  /* 0x0000012003077836 */ /* 0x000fe40000000000 */
[--C-:B------:R-:W-:Y:S02]  /*21b0*/  IMAD.MOV.U32 R12, RZ, RZ, R16.reuse ;  /* 0x000000ffff0c7224 */ /* 0x100fe400078e0010 */
[----:B------:R-:W3:Y:S01]  /*21c0*/  @!P0 LDG.E R10, desc[UR8][R4.64+0x100] ;  /* 0x00010008040a8981 */ /* 0x000ee2000c1e1900 */
[-C--:B------:R-:W-:Y:S01]  /*21d0*/  ISETP.GE.U32.AND P0, PT, R7, R0.reuse, PT ;  /* 0x000000000700720c */ /* 0x080fe20003f06070 */
[----:B------:R-:W-:Y:S02]  /*21e0*/  VIADD R7, R3, 0x140 ;  /* 0x0000014003077836 */ /* 0x000fe40000000000 */
[--C-:B------:R-:W-:Y:S01]  /*21f0*/  IMAD.MOV.U32 R8, RZ, RZ, R16.reuse ;  /* 0x000000ffff087224 */ /* 0x100fe200078e0010 */
[----:B------:R-:W4:Y:S01]  /*2200*/  @!P4 LDG.E R12, desc[UR8][R4.64+0x180] ;  /* 0x00018008040cc981 */ /* 0x000f22000c1e1900 */
[----:B------:R-:W-:Y:S01]  /*2210*/  IMAD.MOV.U32 R18, RZ, RZ, R16 ;  /* 0x000000ffff127224 */ /* 0x000fe200078e0010 */
[----:B------:R-:W-:Y:S01]  /*2220*/  ISETP.GE.U32.AND P4, PT, R7, R0, PT ;  /* 0x000000000700720c */ /* 0x000fe20003f86070 */
[----:B------:R-:W-:-:S02]  /*2230*/  VIADD R7, R3, 0x180 ;  /* 0x0000018003077836 */ /* 0x000fc40000000000 */
[----:B------:R-:W4:Y:S01]  /*2240*/  @!P5 LDG.E R8, desc[UR8][R4.64+0x80] ;  /* 0x000080080408d981 */ /* 0x000f22000c1e1900 */
[-C--:B------:R-:W-:Y:S01]  /*2250*/  ISETP.GE.U32.AND P5, PT, R9, R0.reuse, PT ;  /* 0x000000000900720c */ /* 0x080fe20003fa6070 */
[--C-:B------:R-:W-:Y:S02]  /*2260*/  IMAD.MOV.U32 R20, RZ, RZ, R16.reuse ;  /* 0x000000ffff147224 */ /* 0x100fe400078e0010 */
[----:B------:R-:W4:Y:S01]  /*2270*/  @!P2 LDG.E R18, desc[UR8][R4.64+0x280] ;  /* 0x000280080412a981 */ /* 0x000f22000c1e1900 */
[-C--:B------:R-:W-:Y:S01]  /*2280*/  ISETP.GE.U32.AND P2, PT, R7, R0.reuse, PT ;  /* 0x000000000700720c */ /* 0x080fe20003f46070 */
[C---:B------:R-:W-:Y:S02]  /*2290*/  VIADD R7, R3.reuse, 0x1a0 ;  /* 0x000001a003077836 */ /* 0x040fe40000000000 */
[--C-:B------:R-:W-:Y:S01]  /*22a0*/  IMAD.MOV.U32 R14, RZ, RZ, R16.reuse ;  /* 0x000000ffff0e7224 */ /* 0x100fe200078e0010 */
[----:B------:R-:W4:Y:S01]  /*22b0*/  @!P1 LDG.E R20, desc[UR8][R4.64+0x300] ;  /* 0x0003000804149981 */ /* 0x000f22000c1e1900 */
[----:B------:R-:W-:Y:S01]  /*22c0*/  VIADD R9, R3, 0x160 ;  /* 0x0000016003097836 */ /* 0x000fe20000000000 */
[----:B------:R-:W-:Y:S01]  /*22d0*/  ISETP.GE.U32.AND P1, PT, R7, R0, PT ;  /* 0x000000000700720c */ /* 0x000fe20003f26070 */
[----:B------:R-:W-:-:S02]  /*22e0*/  IMAD.MOV.U32 R24, RZ, RZ, R16 ;  /* 0x000000ffff187224 */ /* 0x000fc400078e0010 */
[----:B------:R-:W-:Y:S01]  /*22f0*/  VIADD R7, R3, 0x1e0 ;  /* 0x000001e003077836 */ /* 0x000fe20000000000 */
[----:B------:R-:W4:Y:S01]  /*2300*/  @!P3 LDG.E R14, desc[UR8][R4.64+0x200] ;  /* 0x00020008040eb981 */ /* 0x000f22000c1e1900 */
[--C-:B------:R-:W-:Y:S01]  /*2310*/  IMAD.MOV.U32 R22, RZ, RZ, R16.reuse ;  /* 0x000000ffff167224 */ /* 0x100fe200078e0010 */
[-C--:B------:R-:W-:Y:S01]  /*2320*/  ISETP.GE.U32.AND P3, PT, R9, R0.reuse, PT ;  /* 0x000000000900720c */ /* 0x080fe20003f66070 */
[----:B------:R-:W-:Y:S01]  /*2330*/  VIADD R9, R3, 0x1c0 ;  /* 0x000001c003097836 */ /* 0x000fe20000000000 */
[----:B------:R-:W4:Y:S01]  /*2340*/  @!P5 LDG.E R24, desc[UR8][R4.64+0x400] ;  /* 0x000400080418d981 */ /* 0x000f22000c1e1900 */
[--C-:B------:R-:W-:Y:S01]  /*2350*/  IMAD.MOV.U32 R26, RZ, RZ, R16.reuse ;  /* 0x000000ffff1a7224 */ /* 0x100fe200078e0010 */
[-C--:B------:R-:W-:Y:S01]  /*2360*/  ISETP.GE.U32.AND P5, PT, R7, R0.reuse, PT ;  /* 0x000000000700720c */ /* 0x080fe20003fa6070 */
[----:B------:R-:W-:Y:S01]  /*2370*/  VIADD R7, R3, 0x200 ;  /* 0x0000020003077836 */ /* 0x000fe20000000000 */
[----:B------:R-:W4:Y:S01]  /*2380*/  @!P6 LDG.E R22, desc[UR8][R4.64+0x380] ;  /* 0x000380080416e981 */ /* 0x000f22000c1e1900 */
[----:B------:R-:W-:Y:S01]  /*2390*/  ISETP.GE.U32.AND P6, PT, R9, R0, PT ;  /* 0x000000000900720c */ /* 0x000fe20003fc6070 */
[----:B------:R-:W-:-:S02]  /*23a0*/  IMAD.MOV.U32 R28, RZ, RZ, R16 ;  /* 0x000000ffff1c7224 */ /* 0x000fc400078e0010 */
[--C-:B------:R-:W-:Y:S01]  /*23b0*/  IMAD.MOV.U32 R30, RZ, RZ, R16.reuse ;  /* 0x000000ffff1e7224 */ /* 0x100fe200078e0010 */
[----:B------:R-:W4:Y:S01]  /*23c0*/  @!P0 LDG.E R26, desc[UR8][R4.64+0x480] ;  /* 0x00048008041a8981 */ /* 0x000f22000c1e1900 */
[-C--:B------:R-:W-:Y:S01]  /*23d0*/  ISETP.GE.U32.AND P0, PT, R7, R0.reuse, PT ;  /* 0x000000000700720c */ /* 0x080fe20003f06070 */
[C---:B------:R-:W-:Y:S02]  /*23e0*/  VIADD R9, R3.reuse, 0x220 ;  /* 0x0000022003097836 */ /* 0x040fe40000000000 */
[----:B------:R-:W-:Y:S01]  /*23f0*/  VIADD R7, R3, 0x240 ;  /* 0x0000024003077836 */ /* 0x000fe20000000000 */
[----:B------:R-:W4:Y:S01]  /*2400*/  @!P4 LDG.E R28, desc[UR8][R4.64+0x500] ;  /* 0x00050008041cc981 */ /* 0x000f22000c1e1900 */
[--C-:B------:R-:W-:Y:S01]  /*2410*/  IMAD.MOV.U32 R32, RZ, RZ, R16.reuse ;  /* 0x000000ffff207224 */ /* 0x100fe200078e0010 */
[-C--:B------:R-:W-:Y:S01]  /*2420*/  ISETP.GE.U32.AND P4, PT, R9, R0.reuse, PT ;  /* 0x000000000900720c */ /* 0x080fe20003f86070 */
[--C-:B------:R-:W-:Y:S01]  /*2430*/  IMAD.MOV.U32 R34, RZ, RZ, R16.reuse ;  /* 0x000000ffff227224 */ /* 0x100fe200078e0010 */
[----:B------:R-:W4:Y:S01]  /*2440*/  @!P3 LDG.E R30, desc[UR8][R4.64+0x580] ;  /* 0x00058008041eb981 */ /* 0x000f22000c1e1900 */
[----:B------:R-:W-:Y:S01]  /*2450*/  IMAD.MOV.U32 R36, RZ, RZ, R16 ;  /* 0x000000ffff247224 */ /* 0x000fe200078e0010 */
[----:B------:R-:W-:Y:S01]  /*2460*/  ISETP.GE.U32.AND P3, PT, R7, R0, PT ;  /* 0x000000000700720c */ /* 0x000fe20003f66070 */
[C---:B------:R-:W-:Y:S01]  /*2470*/  VIADD R7, R3.reuse, 0x260 ;  /* 0x0000026003077836 */ /* 0x040fe20000000000 */
[----:B------:R-:W4:Y:S01]  /*2480*/  @!P2 LDG.E R32, desc[UR8][R4.64+0x600] ;  /* 0x000600080420a981 */ /* 0x000f22000c1e1900 */
[----:B------:R-:W-:-:S03]  /*2490*/  VIADD R9, R3, 0x280 ;  /* 0x0000028003097836 */ /* 0x000fc60000000000 */
[----:B------:R-:W4:Y:S01]  /*24a0*/  @!P1 LDG.E R34, desc[UR8][R4.64+0x680] ;  /* 0x0006800804229981 */ /* 0x000f22000c1e1900 */
[-C--:B------:R-:W-:Y:S02]  /*24b0*/  ISETP.GE.U32.AND P2, PT, R7, R0.reuse, PT ;  /* 0x000000000700720c */ /* 0x080fe40003f46070 */
[-C--:B------:R-:W-:Y:S01]  /*24c0*/  ISETP.GE.U32.AND P1, PT, R9, R0.reuse, PT ;  /* 0x000000000900720c */ /* 0x080fe20003f26070 */
[----:B------:R-:W4:Y:S01]  /*24d0*/  @!P6 LDG.E R36, desc[UR8][R4.64+0x700] ;  /* 0x000700080424e981 */ /* 0x000f22000c1e1900 */
[----:B------:R-:W-:Y:S01]  /*24e0*/  ISETP.GE.U32.AND P6, PT, R39, R0, PT ;  /* 0x000000002700720c */ /* 0x000fe20003fc6070 */
[--C-:B------:R-:W-:Y:S02]  /*24f0*/  IMAD.MOV.U32 R46, RZ, RZ, R16.reuse ;  /* 0x000000ffff2e7224 */ /* 0x100fe400078e0010 */
[--C-:B------:R-:W-:Y:S02]  /*2500*/  IMAD.MOV.U32 R48, RZ, RZ, R16.reuse ;  /* 0x000000ffff307224 */ /* 0x100fe400078e0010 */
[----:B------:R-:W-:-:S02]  /*2510*/  IMAD.MOV.U32 R50, RZ, RZ, R16 ;  /* 0x000000ffff327224 */ /* 0x000fc400078e0010 */
        /* <DEDUP_REMOVED lines=13> */
[----:B------:R-:W-:Y:S01]  /*25f0*/  UMOV UR4, 0x400 ;  /* 0x0000040000047882 */ /* 0x000fe20000000000 */
[----:B------:R-:W-:Y:S01]  /*2600*/  ISETP.NE.AND P0, PT, R42, RZ, PT ;  /* 0x000000ff2a00720c */ /* 0x000fe20003f05270 */
[----:B-1----:R-:W-:-:S02]  /*2610*/  ULEA UR4, UR5, UR4, 0x18 ;  /* 0x0000000405047291 */ /* 0x002fc4000f8ec0ff */
[----:B0-----:R-:W-:-:S05]  /*2620*/  IMAD R41, R43, 0x2c0, R38 ;  /* 0x000002c02b297824 */ /* 0x001fca00078e0226 */
        /* <DEDUP_REMOVED lines=39> */
[----:B------:R-:W-:Y:S02]  /*28a0*/  ISETP.NE.AND P1, PT, R38, 0x1f, PT ;  /* 0x0000001f2600780c */ /* 0x000fe40003f25270 */
[----:B---3--:R-:W-:Y:S02]  /*28b0*/  IADD3 R16, PT, PT, R8, R7, R16 ;  /* 0x0000000708107210 */ /* 0x008fe40007ffe010 */
[----:B------:R-:W-:Y:S02]  /*28c0*/  ISETP.NE.AND P2, PT, R43, 0xb, PT ;  /* 0x0000000b2b00780c */ /* 0x000fe40003f45270 */
        /* <DEDUP_REMOVED lines=52> */
[----:B------:R-:W-:Y:S02]  /*2c10*/  ISETP.NE.AND P1, PT, R38, RZ, PT ;  /* 0x000000ff2600720c */ /* 0x000fe40003f25270 */
[----:B------:R-:W-:Y:S01]  /*2c20*/  SEL R16, R25, R16, !P0 ;  /* 0x0000001019107207 */ /* 0x000fe20004000000 */
[----:B------:R-:W-:Y:S01]  /*2c30*/  @!P2 IMAD.IADD R16, R26, 0x1, R25 ;  /* 0x000000011a10a824 */ /* 0x000fe200078e0219 */
[----:B------:R-:W-:-:S02]  /*2c40*/  ISETP.GE.U32.AND P0, PT, R2, 0x20, PT ;  /* 0x000000200200780c */ /* 0x000fc40003f06070 */
[----:B------:R-:W-:Y:S02]  /*2c50*/  SEL R37, R37, RZ, P1 ;  /* 0x000000ff25257207 */ /* 0x000fe40000800000 */
[----:B------:R-:W-:-:S04]  /*2c60*/  SEL R17, R16, RZ, P0 ;  /* 0x000000ff10117207 */ /* 0x000fc80000000000 */
[----:B-----5:R-:W-:Y:S01]  /*2c70*/  IADD3 R44, PT, PT, R17, R37, R44 ;  /* 0x00000025112c7210 */ /* 0x020fe20007ffe02c */
[----:B------:R-:W-:Y:S06]  /*2c80*/  BRA `(.L_x_111) ;  /* 0x0000000c00e87947 */ /* 0x000fec0003800000 */
.L_x_110:
[----:B0-2---:R-:W-:Y:S02]  /*2c90*/  IADD3 R16, PT, PT, R6, R5, R4 ;  /* 0x0000000506107210 */ /* 0x005fe40007ffe004 */
[----:B------:R-:W-:Y:S02]  /*2ca0*/  ISETP.NE.AND P1, PT, R38, 0x1f, PT ;  /* 0x0000001f2600780c */ /* 0x000fe40003f25270 */
        /* <DEDUP_REMOVED lines=52> */
[----:B------:R-:W-:Y:S01]  /*2ff0*/  SEL R16, R23, R16, !P0 ;  /* 0x0000001017107207 */ /* 0x000fe20004000000 */
[----:B------:R-:W-:Y:S01]  /*3000*/  IMAD.IADD R23, R44, 0x1, -R37 ;  /* 0x000000012c177824 */ /* 0x000fe200078e0a25 */
[C---:B------:R-:W-:Y:S02]  /*3010*/  ISETP.NE.AND P0, PT, R43.reuse, 0xa, PT ;  /* 0x0000000a2b00780c */ /* 0x040fe40003f05270 */
[----:B------:R-:W-:Y:S02]  /*3020*/  SEL R16, R24, R16, !P1 ;  /* 0x0000001018107207 */ /* 0x000fe40004800000 */
[----:B------:R-:W-:Y:S02]  /*3030*/  ISETP.NE.AND P1, PT, R43, 0xb, PT ;  /* 0x0000000b2b00780c */ /* 0x000fe40003f25270 */
[----:B------:R-:W-:Y:S02]  /*3040*/  SEL R16, R25, R16, !P0 ;  /* 0x0000001019107207 */ /* 0x000fe40004000000 */
[----:B------:R-:W-:-:S02]  /*3050*/  ISETP.GT.U32.AND P0, PT, R2, 0x1f, PT ;  /* 0x0000001f0200780c */ /* 0x000fc40003f04070 */
[----:B------:R-:W-:Y:S02]  /*3060*/  SEL R17, R23, RZ, P2 ;  /* 0x000000ff17117207 */ /* 0x000fe40001000000 */
        /* <DEDUP_REMOVED lines=20> */
.L_x_157:
[----:B------:R-:W-:Y:S05]  /*31b0*/  @!P0 BRA `(.L_x_114) ;  /* 0x0000000000748947 */ /* 0x000fea0003800000 */
[----:B------:R-:W-:-:S07]  /*31c0*/  IMAD.MOV.U32 R20, RZ, RZ, 0x3b8 ;  /* 0x000003b8ff147424 */ /* 0x000fce00078e00ff */
.L_x_116:
        /* <DEDUP_REMOVED lines=27> */
.L_x_160:
[----:B------:R-:W-:Y:S05]  /*3380*/  @P0 BRA `(.L_x_116) ;  /* 0xfffffffc00900947 */ /* 0x000fea000383ffff */
.L_x_114:
[----:B------:R-:W-:Y:S01]  /*3390*/  UMOV UR5, 0xffffffff ;  /* 0xffffffff00057882 */ /* 0x000fe20000000000 */
[----:B------:R-:W-:Y:S02]  /*33a0*/  ISETP.NE.AND P0, PT, R18, 0x65, PT ;  /* 0x000000651200780c */ /* 0x000fe40003f05270 */
[----:B------:R-:W-:Y:S11]  /*33b0*/  BRA.DIV UR5, `(.L_x_117) ;  /* 0x0000001e05047947 */ /* 0x000ff6000b800000 */
[----:B------:R-:W0:Y:S01]  /*33c0*/  S2R R26, SR_GEMASK ;  /* 0x00000000001a7919 */ /* 0x000e220000003c00 */
[----:B------:R-:W-:Y:S01]  /*33d0*/  VOTE.ANY R21, PT, !P0 ;  /* 0x0000000000157806 */ /* 0x000fe200040e0100 */
[----:B------:R-:W-:-:S03]  /*33e0*/  VIADD R17, R38, 0x2 ;  /* 0x0000000226117836 */ /* 0x000fc60000000000 */
[----:B0-----:R-:W-:-:S05]  /*33f0*/  LOP3.LUT R21, R21, 0x80000000, R26, 0xec, !PT ;  /* 0x8000000015157812 */ /* 0x001fca00078eec1a */
[----:B------:R-:W-:-:S05]  /*3400*/  VIADD R16, R21, 0xffffffff ;  /* 0xffffffff15107836 */ /* 0x000fca0000000000 */
[----:B------:R-:W-:Y:S01]  /*3410*/  LOP3.LUT R16, R21, R16, RZ, 0xc, !PT ;  /* 0x0000001015107212 */ /* 0x000fe200078e0cff */
[----:B------:R-:W-:-:S03]  /*3420*/  VIADD R21, R38, 0x10 ;  /* 0x0000001026157836 */ /* 0x000fc60000000000 */
[----:B------:R-:W0:Y:S02]  /*3430*/  POPC R20, R16 ;  /* 0x0000001000147309 */ /* 0x000e240000000000 */
[----:B0-----:R-:W0:Y:S01]  /*3440*/  SHFL.DOWN PT, R22, R19, 0x1, R20 ;  /* 0x0820000013167989 */ /* 0x001e2200000e0014 */
[-C--:B------:R-:W-:Y:S02]  /*3450*/  ISETP.GE.AND P0, PT, R38, R20.reuse, PT ;  /* 0x000000142600720c */ /* 0x080fe40003f06270 */
[-C--:B------:R-:W-:Y:S02]  /*3460*/  ISETP.GT.AND P2, PT, R21, R20.reuse, PT ;  /* 0x000000141500720c */ /* 0x080fe40003f44270 */
[----:B0-----:R-:W-:Y:S02]  /*3470*/  SEL R22, R22, RZ, !P0 ;  /* 0x000000ff16167207 */ /* 0x001fe40004000000 */
[----:B------:R-:W-:Y:S01]  /*3480*/  ISETP.GT.AND P0, PT, R17, R20, PT ;  /* 0x000000141100720c */ /* 0x000fe20003f04270 */
[----:B------:R-:W-:-:S02]  /*3490*/  VIADD R17, R38, 0x4 ;  /* 0x0000000426117836 */ /* 0x000fc40000000000 */
        /* <DEDUP_REMOVED lines=8> */
[----:B------:R-:W-:Y:S02]  /*3520*/  ISETP.GT.AND P0, PT, R17, R20, PT ;  /* 0x000000141100720c */ /* 0x000fe40003f04270 */
[----:B------:R-:W0:Y:S01]  /*3530*/  LDC.64 R16, c[0x0][0x390] ;  /* 0x0000e400ff107b82 */ /* 0x000e220000000a00 */
[----:B------:R-:W-:-:S05]  /*3540*/  IMAD.IADD R19, R45, 0x1, R22 ;  /* 0x000000012d137824 */ /* 0x000fca00078e0216 */
[----:B------:R-:W1:Y:S01]  /*3550*/  SHFL.DOWN PT, R22, R19, 0x8, R20 ;  /* 0x0900000013167989 */ /* 0x000e6200000e0014 */
[----:B0-----:R-:W-:-:S05]  /*3560*/  IADD3 R44, P3, PT, R16, 0x100, RZ ;  /* 0x00000100102c7810 */ /* 0x001fca0007f7e0ff */
[----:B------:R-:W-:Y:S01]  /*3570*/  IMAD.X R45, RZ, RZ, R17, P3 ;  /* 0x000000ffff2d7224 */ /* 0x000fe200018e0611 */
[----:B-1----:R-:W-:Y:S02]  /*3580*/  SEL R22, R22, RZ, !P0 ;  /* 0x000000ff16167207 */ /* 0x002fe40004000000 */
[----:B------:R-:W-:-:S03]  /*3590*/  ISETP.NE.AND P0, PT, R18, 0x65, PT ;  /* 0x000000651200780c */ /* 0x000fc60003f05270 */
[----:B------:R-:W-:-:S05]  /*35a0*/  IMAD.IADD R43, R19, 0x1, R22 ;  /* 0x00000001132b7824 */ /* 0x000fca00078e0216 */
[----:B------:R-:W0:Y:S05]  /*35b0*/  SHFL.DOWN PT, R22, R43, 0x10, R20 ;  /* 0x0a0000002b167989 */ /* 0x000e2a00000e0014 */
[----:B------:R-:W-:Y:S02]  /*35c0*/  VOTE.ALL P0, P0 ;  /* 0x0000000000ff7806 */ /* 0x000fe40000000000 */
[----:B0-----:R-:W-:-:S05]  /*35d0*/  SEL R22, R22, RZ, !P2 ;  /* 0x000000ff16167207 */ /* 0x001fca0005000000 */
[----:B------:R-:W-:-:S07]  /*35e0*/  IMAD.IADD R46, R43, 0x1, R22 ;  /* 0x000000012b2e7824 */ /* 0x000fce00078e0216 */
.L_x_169:
[----:B------:R-:W-:Y:S05]  /*35f0*/  @!P0 BRA `(.L_x_118) ;  /* 0x00000004002c8947 */ /* 0x000fea0003800000 */
[----:B------:R-:W-:-:S07]  /*3600*/  IMAD.MOV.U32 R43, RZ, RZ, 0x3b8 ;  /* 0x000003b8ff2b7424 */ /* 0x000fce00078e00ff */
.L_x_124:
        /* <DEDUP_REMOVED lines=8> */
.L_x_172:
[----:B------:R-:W-:Y:S05]  /*3690*/  @!P0 BRA `(.L_x_120) ;  /* 0x0000000000748947 */ /* 0x000fea0003800000 */
[----:B------:R-:W-:-:S07]  /*36a0*/  IMAD.MOV.U32 R20, RZ, RZ, R43 ;  /* 0x000000ffff147224 */ /* 0x000fce00078e002b */
.L_x_122:
        /* <DEDUP_REMOVED lines=27> */
.L_x_175:
[----:B------:R-:W-:Y:S05]  /*3860*/  @P0 BRA `(.L_x_122) ;  /* 0xfffffffc00900947 */ /* 0x000fea000383ffff */
.L_x_120:
[----:B------:R-:W-:Y:S01]  /*3870*/  UMOV UR5, 0xffffffff ;  /* 0xffffffff00057882 */ /* 0x000fe20000000000 */
[----:B------:R-:W-:Y:S02]  /*3880*/  ISETP.NE.AND P0, PT, R18, 0x65, PT ;  /* 0x000000651200780c */ /* 0x000fe40003f05270 */
[----:B------:R-:W-:Y:S11]  /*3890*/  BRA.DIV UR5, `(.L_x_123) ;  /* 0x0000001e05107947 */ /* 0x000ff6000b800000 */
[----:B------:R-:W-:Y:S01]  /*38a0*/  VOTE.ANY R21, PT, !P0 ;  /* 0x0000000000157806 */ /* 0x000fe200040e0100 */
[----:B------:R-:W-:Y:S02]  /*38b0*/  VIADD R17, R38, 0x2 ;  /* 0x0000000226117836 */ /* 0x000fe40000000000 */
[----:B------:R-:W-:Y:S01]  /*38c0*/  VIADD R37, R37, 0xffffffe0 ;  /* 0xffffffe025257836 */ /* 0x000fe20000000000 */
[----:B------:R-:W-:-:S05]  /*38d0*/  LOP3.LUT R21, R21, 0x80000000, R26, 0xec, !PT ;  /* 0x8000000015157812 */ /* 0x000fca00078eec1a */
[----:B------:R-:W-:-:S05]  /*38e0*/  VIADD R16, R21, 0xffffffff ;  /* 0xffffffff15107836 */ /* 0x000fca0000000000 */
[----:B------:R-:W-:-:S04]  /*38f0*/  LOP3.LUT R16, R21, R16, RZ, 0xc, !PT ;  /* 0x0000001015107212 */ /* 0x000fc800078e0cff */
        /* <DEDUP_REMOVED lines=16> */
[----:B------:R-:W-:-:S03]  /*3a00*/  IMAD.IADD R19, R49, 0x1, R22 ;  /* 0x0000000131137824 */ /* 0x000fc600078e0216 */
[----:B------:R-:W-:Y:S02]  /*3a10*/  ISETP.GT.AND P2, PT, R17, R20, PT ;  /* 0x000000141100720c */ /* 0x000fe40003f44270 */
        /* <DEDUP_REMOVED lines=8> */
.L_x_184:
[----:B------:R-:W-:Y:S05]  /*3aa0*/  @P0 BRA `(.L_x_124) ;  /* 0xfffffff800d80947 */ /* 0x000fea000383ffff */
.L_x_118:
        /* <DEDUP_REMOVED lines=15> */
.L_x_112:
        /* <DEDUP_REMOVED lines=9> */
.L_x_111:
[----:B------:R-:W-:Y:S01]  /*3c30*/  IMAD.IADD R45, R4, 0x1, R44 ;  /* 0x00000001042d7824 */ /* 0x000fe200078e022c */
[----:B------:R-:W-:Y:S01]  /*3c40*/  BAR.SYNC.DEFER_BLOCKING 0x0 ;  /* 0x0000000000007b1d */ /* 0x000fe20000010000 */
[----:B------:R-:W-:Y:S02]  /*3c50*/  ISETP.NE.AND P0, PT, R2, RZ, PT ;  /* 0x000000ff0200720c */ /* 0x000fe40003f05270 */
[----:B------:R-:W-:-:S05]  /*3c60*/  IMAD.IADD R4, R5, 0x1, R45 ;  /* 0x0000000105047824 */ /* 0x000fca00078e022d */
[----:B------:R-:W0:Y:S01]  /*3c70*/  S2UR UR5, SR_CTAID.X ;  /* 0x00000000000579c3 */ /* 0x000e220000002500 */
[----:B------:R-:W-:Y:S01]  /*3c80*/  IMAD.IADD R5, R6, 0x1, R4 ;  /* 0x0000000106057824 */ /* 0x000fe200078e0204 */
[----:B------:R-:W1:Y:S03]  /*3c90*/  LDCU.64 UR6, c[0x0][0x388] ;  /* 0x00007100ff0677ac */ /* 0x000e660008000a00 */
[----:B------:R-:W-:-:S04]  /*3ca0*/  IMAD.IADD R6, R7, 0x1, R5 ;  /* 0x0000000107067824 */ /* 0x000fc800078e0205 */
[----:B------:R-:W-:-:S04]  /*3cb0*/  IMAD.IADD R7, R8, 0x1, R6 ;  /* 0x0000000108077824 */ /* 0x000fc800078e0206 */
[----:B------:R-:W-:-:S04]  /*3cc0*/  IMAD.IADD R8, R9, 0x1, R7 ;  /* 0x0000000109087824 */ /* 0x000fc800078e0207 */
[----:B------:R-:W-:Y:S01]  /*3cd0*/  IMAD.IADD R9, R10, 0x1, R8 ;  /* 0x000000010a097824 */ /* 0x000fe200078e0208 */
[----:B------:R-:W-:Y:S03]  /*3ce0*/  STS.64 [R40], R44 ;  /* 0x0000002c28007388 */ /* 0x000fe60000000a00 */
[----:B------:R-:W-:Y:S01]  /*3cf0*/  IMAD.IADD R10, R11, 0x1, R9 ;  /* 0x000000010b0a7824 */ /* 0x000fe200078e0209 */
[----:B------:R2:W-:Y:S03]  /*3d00*/  STS.64 [R40+0x8], R4 ;  /* 0x0000080428007388 */ /* 0x0005e60000000a00 */
[----:B------:R-:W-:Y:S01]  /*3d10*/  IMAD.IADD R11, R12, 0x1, R10 ;  /* 0x000000010c0b7824 */ /* 0x000fe200078e020a */
[----:B------:R3:W-:Y:S03]  /*3d20*/  STS.64 [R40+0x10], R6 ;  /* 0x0000100628007388 */ /* 0x0007e60000000a00 */
[----:B------:R-:W-:Y:S01]  /*3d30*/  IMAD.IADD R12, R13, 0x1, R11 ;  /* 0x000000010d0c7824 */ /* 0x000fe200078e020b */
[----:B------:R-:W-:Y:S03]  /*3d40*/  STS.64 [R40+0x18], R8 ;  /* 0x0000180828007388 */ /* 0x000fe60000000a00 */
[----:B------:R-:W-:Y:S01]  /*3d50*/  IMAD.IADD R13, R14, 0x1, R12 ;  /* 0x000000010e0d7824 */ /* 0x000fe200078e020c */
[----:B------:R-:W-:Y:S01]  /*3d60*/  STS.64 [R40+0x20], R10 ;  /* 0x0000200a28007388 */ /* 0x000fe20000000a00 */
[----:B--2---:R-:W0:Y:S02]  /*3d70*/  LDC R4, c[0x0][0x398] ;  /* 0x0000e600ff047b82 */ /* 0x004e240000000800 */
[----:B------:R-:W-:Y:S01]  /*3d80*/  IMAD.IADD R14, R15, 0x1, R13 ;  /* 0x000000010f0e7824 */ /* 0x000fe200078e020d */
[----:B------:R2:W-:Y:S03]  /*3d90*/  STS.64 [R40+0x28], R12 ;  /* 0x0000280c28007388 */ /* 0x0005e60000000a00 */
[----:B------:R-:W-:Y:S01]  /*3da0*/  IMAD.IADD R15, R28, 0x1, R14 ;  /* 0x000000011c0f7824 */ /* 0x000fe200078e020e */
[----:B------:R-:W4:Y:S03]  /*3db0*/  S2R R5, SR_TID.X ;  /* 0x0000000000057919 */ /* 0x000f260000002100 */
[----:B------:R-:W-:Y:S01]  /*3dc0*/  IMAD.IADD R16, R29, 0x1, R15 ;  /* 0x000000011d107824 */ /* 0x000fe200078e020f */
[----:B------:R-:W-:Y:S03]  /*3dd0*/  STS.64 [R40+0x30], R14 ;  /* 0x0000300e28007388 */ /* 0x000fe60000000a00 */
[----:B------:R-:W-:Y:S01]  /*3de0*/  IMAD.IADD R17, R30, 0x1, R16 ;  /* 0x000000011e117824 */ /* 0x000fe200078e0210 */
[----:B---3--:R-:W3:Y:S03]  /*3df0*/  S2R R6, SR_TID.X ;  /* 0x0000000000067919 */ /* 0x008ee60000002100 */
[----:B------:R-:W-:Y:S01]  /*3e00*/  IMAD.IADD R18, R31, 0x1, R17 ;  /* 0x000000011f127824 */ /* 0x000fe200078e0211 */
[----:B------:R-:W-:Y:S03]  /*3e10*/  STS.64 [R40+0x38], R16 ;  /* 0x0000381028007388 */ /* 0x000fe60000000a00 */
[----:B------:R-:W-:-:S02]  /*3e20*/  IMAD.IADD R19, R32, 0x1, R18 ;  /* 0x0000000120137824 */ /* 0x000fc400078e0212 */
[----:B0-----:R-:W-:Y:S02]  /*3e30*/  VIADD R4, R4, UR5 ;  /* 0x0000000504047c36 */ /* 0x001fe40008000000 */
[----:B------:R-:W-:Y:S01]  /*3e40*/  IMAD.IADD R20, R33, 0x1, R19 ;  /* 0x0000000121147824 */ /* 0x000fe200078e0213 */
[----:B------:R-:W-:Y:S01]  /*3e50*/  STS.64 [R40+0x40], R18 ;  /* 0x0000401228007388 */ /* 0x000fe20000000a00 */
[----:B--2---:R-:W-:Y:S02]  /*3e60*/  IMAD R12, R4, 0x2100, RZ ;  /* 0x00002100040c7824 */ /* 0x004fe400078e02ff */
[----:B------:R-:W-:-:S04]  /*3e70*/  IMAD.IADD R21, R34, 0x1, R20 ;  /* 0x0000000122157824 */ /* 0x000fc800078e0214 */
[----:B------:R-:W-:Y:S01]  /*3e80*/  IMAD.IADD R22, R35, 0x1, R21 ;  /* 0x0000000123167824 */ /* 0x000fe200078e0215 */
[----:B------:R-:W-:Y:S03]  /*3e90*/  STS.64 [R40+0x48], R20 ;  /* 0x0000481428007388 */ /* 0x000fe60000000a00 */
[----:B------:R-:W-:Y:S01]  /*3ea0*/  IMAD.IADD R23, R36, 0x1, R22 ;  /* 0x0000000124177824 */ /* 0x000fe200078e0216 */
[C---:B----4-:R-:W-:Y:S02]  /*3eb0*/  LOP3.LUT R4, R5.reuse, 0x1f, RZ, 0xc0, !PT ;  /* 0x0000001f05047812 */ /* 0x050fe400078ec0ff */
[----:B------:R-:W-:Y:S02]  /*3ec0*/  LOP3.LUT R10, R5, 0x3e0, RZ, 0xc0, !PT ;  /* 0x000003e0050a7812 */ /* 0x000fe400078ec0ff */
[----:B------:R-:W-:Y:S01]  /*3ed0*/  STS.64 [R40+0x50], R22 ;  /* 0x0000501628007388 */ /* 0x000fe20000000a00 */
[----:B------:R-:W-:-:S03]  /*3ee0*/  NOP ;  /* 0x0000000000007918 */ /* 0x000fc60000000000 */
[----:B------:R-:W-:Y:S01]  /*3ef0*/  LDS R45, [R41] ;  /* 0x00000000292d7984 */ /* 0x000fe20000000800 */
[----:B---3--:R-:W-:Y:S01]  /*3f00*/  LOP3.LUT R8, R6, 0x3e0, RZ, 0xc0, !PT ;  /* 0x000003e006087812 */ /* 0x008fe200078ec0ff */
[----:B------:R-:W-:Y:S02]  /*3f10*/  IMAD R10, R10, 0x16, R4 ;  /* 0x000000160a0a7824 */ /* 0x000fe400078e0204 */
        /* <DEDUP_REMOVED lines=20> */
[----:B------:R0:W-:Y:S04]  /*4060*/  LDS R25, [R41+0xa80] ;  /* 0x000a800029197984 */ /* 0x0001e80000000800 */
[----:B------:R2:W-:Y:S01]  /*4070*/  @!P0 STS [UR4+0x8400], R0 ;  /* 0x00840000ff008988 */ /* 0x0005e20008000804 */
[----:B------:R-:W-:Y:S01]  /*4080*/  BAR.SYNC.DEFER_BLOCKING 0x0 ;  /* 0x0000000000007b1d */ /* 0x000fe20000010000 */
[----:B0-----:R-:W-:Y:S01]  /*4090*/  LOP3.LUT R41, R6, 0x1f, RZ, 0xc0, !PT ;  /* 0x0000001f06297812 */ /* 0x001fe200078ec0ff */
[----:B------:R-:W-:Y:S01]  /*40a0*/  VIADD R6, R10, 0x60 ;  /* 0x000000600a067836 */ /* 0x000fe20000000000 */
[----:B------:R-:W-:-:S03]  /*40b0*/  IADD3 R5, P0, PT, R12, R3, RZ ;  /* 0x000000030c057210 */ /* 0x000fc60007f1e0ff */
[----:B------:R-:W-:Y:S02]  /*40c0*/  IMAD R8, R8, 0x16, R41 ;  /* 0x0000001608087824 */ /* 0x000fe400078e0229 */
[----:B--2---:R-:W-:Y:S01]  /*40d0*/  IMAD.X R0, RZ, RZ, RZ, P0 ;  /* 0x000000ffff007224 */ /* 0x004fe200000e06ff */
[----:B-1----:R-:W-:Y:S01]  /*40e0*/  LEA R4, P0, R5, UR6, 0x2 ;  /* 0x0000000605047c11 */ /* 0x002fe2000f8010ff */
[----:B------:R-:W-:-:S03]  /*40f0*/  VIADD R41, R10, 0x20 ;  /* 0x000000200a297836 */ /* 0x000fc60000000000 */
[----:B------:R-:W-:Y:S01]  /*4100*/  LEA.HI.X R5, R5, UR7, R0, 0x2, P0 ;  /* 0x0000000705057c11 */ /* 0x000fe200080f1400 */
[C---:B------:R-:W-:Y:S01]  /*4110*/  VIADD R0, R8.reuse, 0xc0 ;  /* 0x000000c008007836 */ /* 0x040fe20000000000 */
[----:B------:R-:W0:Y:S02]  /*4120*/  LDS R2, [UR4+0x8400] ;  /* 0x00840004ff027984 */ /* 0x000e240008000800 */
[-C--:B0-----:R-:W-:Y:S01]  /*4130*/  ISETP.GE.AND P6, PT, R3, R2.reuse, PT ;  /* 0x000000020300720c */ /* 0x081fe20003fc6270 */
[C---:B------:R-:W-:Y:S01]  /*4140*/  VIADD R3, R8.reuse, 0x80 ;  /* 0x0000008008037836 */ /* 0x040fe20000000000 */
[-C--:B------:R-:W-:Y:S01]  /*4150*/  ISETP.GE.AND P5, PT, R41, R2.reuse, PT ;  /* 0x000000022900720c */ /* 0x080fe20003fa6270 */
[----:B------:R-:W-:Y:S01]  /*4160*/  VIADD R41, R8, 0xa0 ;  /* 0x000000a008297836 */ /* 0x000fe20000000000 */
[-C--:B------:R-:W-:Y:S01]  /*4170*/  ISETP.GE.AND P0, PT, R6, R2.reuse, PT ;  /* 0x000000020600720c */ /* 0x080fe20003f06270 */
[C---:B------:R-:W-:Y:S01]  /*4180*/  VIADD R6, R8.reuse, 0xe0 ;  /* 0x000000e008067836 */ /* 0x040fe20000000000 */
[-C--:B------:R-:W-:Y:S01]  /*4190*/  ISETP.GE.AND P3, PT, R3, R2.reuse, PT ;  /* 0x000000020300720c */ /* 0x080fe20003f66270 */
[----:B------:R-:W-:Y:S01]  /*41a0*/  VIADD R3, R8, 0x100 ;  /* 0x0000010008037836 */ /* 0x000fe20000000000 */
[-C--:B------:R-:W-:Y:S01]  /*41b0*/  ISETP.GE.AND P2, PT, R0, R2.reuse, PT ;  /* 0x000000020000720c */ /* 0x080fe20003f46270 */
[----:B------:R-:W-:Y:S01]  /*41c0*/  VIADD R0, R10, 0x40 ;  /* 0x000000400a007836 */ /* 0x000fe20000000000 */
[-C--:B------:R-:W-:Y:S01]  /*41d0*/  ISETP.GE.AND P4, PT, R41, R2.reuse, PT ;  /* 0x000000022900720c */ /* 0x080fe20003f86270 */
[----:B------:R-:W-:Y:S01]  /*41e0*/  VIADD R41, R8, 0x120 ;  /* 0x0000012008297836 */ /* 0x000fe20000000000 */
[-C--:B------:R-:W-:Y:S01]  /*41f0*/  ISETP.GE.AND P1, PT, R6, R2.reuse, PT ;  /* 0x000000020600720c */ /* 0x080fe20003f26270 */
[----:B------:R-:W-:Y:S01]  /*4200*/  @!P6 STG.E desc[UR8][R4.64], R45 ;  /* 0x0000002d0400e986 */ /* 0x000fe2000c101908 */
[----:B------:R-:W-:Y:S01]  /*4210*/  ISETP.GE.AND P6, PT, R3, R2, PT ;  /* 0x000000020300720c */ /* 0x000fe20003fc6270 */
[----:B------:R-:W-:-:S02]  /*4220*/  VIADD R3, R10, 0x140 ;  /* 0x000001400a037836 */ /* 0x000fc40000000000 */
[----:B------:R-:W-:Y:S01]  /*4230*/  @!P5 STG.E desc[UR8][R4.64+0x80], R47 ;  /* 0x0000802f0400d986 */ /* 0x000fe2000c101908 */
[-C--:B------:R-:W-:Y:S01]  /*4240*/  ISETP.GE.AND P5, PT, R41, R2.reuse, PT ;  /* 0x000000022900720c */ /* 0x080fe20003fa6270 */
[C---:B------:R-:W-:Y:S02]  /*4250*/  VIADD R41, R10.reuse, 0x160 ;  /* 0x000001600a297836 */ /* 0x040fe40000000000 */
[----:B------:R-:W-:Y:S01]  /*4260*/  @!P0 STG.E desc[UR8][R4.64+0x180], R49 ;  /* 0x0001803104008986 */ /* 0x000fe2000c101908 */
[-C--:B------:R-:W-:Y:S01]  /*4270*/  ISETP.GE.AND P0, PT, R3, R2.reuse, PT ;  /* 0x000000020300720c */ /* 0x080fe20003f06270 */
[C---:B------:R-:W-:Y:S02]  /*4280*/  VIADD R3, R10.reuse, 0x180 ;  /* 0x000001800a037836 */ /* 0x040fe40000000000 */
[----:B------:R-:W-:Y:S01]  /*4290*/  @!P3 STG.E desc[UR8][R4.64+0x200], R51 ;  /* 0x000200330400b986 */ /* 0x000fe2000c101908 */
[----:B------:R-:W-:Y:S01]  /*42a0*/  ISETP.GE.AND P3, PT, R41, R2, PT ;  /* 0x000000022900720c */ /* 0x000fe20003f66270 */
[----:B------:R-:W-:-:S02]  /*42b0*/  VIADD R41, R10, 0x1a0 ;  /* 0x000001a00a297836 */ /* 0x000fc40000000000 */
[----:B------:R-:W-:Y:S01]  /*42c0*/  @!P2 STG.E desc[UR8][R4.64+0x300], R43 ;  /* 0x0003002b0400a986 */ /* 0x000fe2000c101908 */
[-C--:B------:R-:W-:Y:S01]  /*42d0*/  ISETP.GE.AND P2, PT, R3, R2.reuse, PT ;  /* 0x000000020300720c */ /* 0x080fe20003f46270 */
[----:B------:R-:W-:Y:S02]  /*42e0*/  VIADD R3, R8, 0x1c0 ;  /* 0x000001c008037836 */ /* 0x000fe40000000000 */
[----:B------:R-:W-:Y:S01]  /*42f0*/  @!P4 STG.E desc[UR8][R4.64+0x280], R53 ;  /* 0x000280350400c986 */ /* 0x000fe2000c101908 */
[----:B------:R-:W-:-:S03]  /*4300*/  ISETP.GE.AND P4, PT, R0, R2, PT ;  /* 0x000000020000720c */ /* 0x000fc60003f86270 */
[----:B------:R0:W-:Y:S01]  /*4310*/  @!P1 STG.E desc[UR8][R4.64+0x380], R37 ;  /* 0x0003802504009986 */ /* 0x0001e2000c101908 */
[-C--:B------:R-:W-:Y:S01]  /*4320*/  ISETP.GE.AND P1, PT, R41, R2.reuse, PT ;  /* 0x000000022900720c */ /* 0x080fe20003f26270 */
[C---:B------:R-:W-:Y:S02]  /*4330*/  VIADD R41, R8.reuse, 0x1e0 ;  /* 0x000001e008297836 */ /* 0x040fe40000000000 */
[----:B------:R-:W-:Y:S01]  /*4340*/  @!P6 STG.E desc[UR8][R4.64+0x400], R35 ;  /* 0x000400230400e986 */ /* 0x000fe2000c101908 */
[-C--:B------:R-:W-:Y:S01]  /*4350*/  ISETP.GE.AND P6, PT, R3, R2.reuse, PT ;  /* 0x000000020300720c */ /* 0x080fe20003fc6270 */
[----:B------:R-:W-:Y:S02]  /*4360*/  VIADD R3, R8, 0x200 ;  /* 0x0000020008037836 */ /* 0x000fe40000000000 */
[----:B------:R1:W-:Y:S01]  /*4370*/  @!P5 STG.E desc[UR8][R4.64+0x480], R33 ;  /* 0x000480210400d986 */ /* 0x0003e2000c101908 */
[----:B------:R-:W-:Y:S01]  /*4380*/  ISETP.GE.AND P5, PT, R41, R2, PT ;  /* 0x000000022900720c */ /* 0x000fe20003fa6270 */
[----:B------:R-:W-:-:S02]  /*4390*/  VIADD R41, R10, 0x220 ;  /* 0x000002200a297836 */ /* 0x000fc40000000000 */
[----:B------:R2:W-:Y:S01]  /*43a0*/  @!P0 STG.E desc[UR8][R4.64+0x500], R31 ;  /* 0x0005001f04008986 */ /* 0x0005e2000c101908 */
[-C--:B------:R-:W-:Y:S01]  /*43b0*/  ISETP.GE.AND P0, PT, R3, R2.reuse, PT ;  /* 0x000000020300720c */ /* 0x080fe20003f06270 */
[----:B0-----:R-:W-:Y:S02]  /*43c0*/  VIADD R37, R10, 0x240 ;  /* 0x000002400a257836 */ /* 0x001fe40000000000 */
[C---:B------:R-:W-:Y:S01]  /*43d0*/  VIADD R3, R8.reuse, 0x260 ;  /* 0x0000026008037836 */ /* 0x040fe20000000000 */
[----:B------:R2:W-:Y:S01]  /*43e0*/  @!P4 STG.E desc[UR8][R4.64+0x100], R29 ;  /* 0x0001001d0400c986 */ /* 0x0005e2000c101908 */
[-C--:B------:R-:W-:Y:S01]  /*43f0*/  ISETP.GE.AND P4, PT, R41, R2.reuse, PT ;  /* 0x000000022900720c */ /* 0x080fe20003f86270 */
[----:B-1----:R-:W-:Y:S02]  /*4400*/  VIADD R33, R8, 0x280 ;  /* 0x0000028008217836 */ /* 0x002fe40000000000 */
        /* <DEDUP_REMOVED lines=17> */
.L_x_98:
[----:B------:R-:W-:Y:S01]  /*4520*/  BSSY B1, `(.L_x_125) ;  /* 0x0000006000017945 */ /* 0x000fe20003800000 */
[----:B------:R-:W-:Y:S01]  /*4530*/  PLOP3.LUT P0, PT, P0, PT, PT, 0x8, 0x80 ;  /* 0x000000000080781c */ /* 0x000fe2000070e170 */
[----:B------:R-:W-:-:S12]  /*4540*/  IMAD.MOV.U32 R21, RZ, RZ, -0x1 ;  /* 0xffffffffff157424 */ /* 0x000fd800078e00ff */
[----:B------:R-:W-:Y:S05]  /*4550*/  WARPSYNC.COLLECTIVE R21, `(.L_x_126) ;  /* 0x0000000015087348 */ /* 0x000fea0003c00000 */
[----:B------:R-:W-:Y:S01]  /*4560*/  VOTE.ANY P0, P0 ;  /* 0x0000000000ff7806 */ /* 0x000fe20000000100 */
[----:B------:R-:W-:-:S12]  /*4570*/  ENDCOLLECTIVE ;  /* 0x000000000000791b */ /* 0x000fd80003800000 */
.L_x_126:
[----:B------:R-:W-:Y:S05]  /*4580*/  BSYNC B1 ;  /* 0x0000000000017941 */ /* 0x000fea0003800000 */
.L_x_125:
[----:B------:R-:W-:Y:S05]  /*4590*/  BRA `(.L_x_127) ;  /* 0xffffffc800787947 */ /* 0x000fea000383ffff */
.L_x_100:
[----:B------:R-:W-:Y:S01]  /*45a0*/  BSSY B1, `(.L_x_128) ;  /* 0x0000006000017945 */ /* 0x000fe20003800000 */
[----:B------:R-:W-:Y:S01]  /*45b0*/  PLOP3.LUT P0, PT, P0, PT, PT, 0x8, 0x80 ;  /* 0x000000000080781c */ /* 0x000fe2000070e170 */
[----:B------:R-:W-:-:S12]  /*45c0*/  IMAD.MOV.U32 R21, RZ, RZ, -0x1 ;  /* 0xffffffffff157424 */ /* 0x000fd800078e00ff */
[----:B------:R-:W-:Y:S05]  /*45d0*/  WARPSYNC.COLLECTIVE R21, `(.L_x_129) ;  /* 0x0000000015087348 */ /* 0x000fea0003c00000 */
[----:B------:R-:W-:Y:S01]  /*45e0*/  VOTE.ANY P0, P0 ;  /* 0x0000000000ff7806 */ /* 0x000fe20000000100 */
[----:B------:R-:W-:-:S12]  /*45f0*/  ENDCOLLECTIVE ;  /* 0x000000000000791b */ /* 0x000fd80003800000 */
.L_x_129:
[----:B------:R-:W-:Y:S05]  /*4600*/  BSYNC B1 ;  /* 0x0000000000017941 */ /* 0x000fea0003800000 */
.L_x_128:
[----:B------:R-:W-:Y:S05]  /*4610*/  BRA `(.L_x_130) ;  /* 0xffffffc800cc7947 */ /* 0x000fea000383ffff */
.L_x_102:
[----:B------:R-:W0:Y:S01]  /*4620*/  S2R R30, SR_GEMASK ;  /* 0x00000000001e7919 */ /* 0x000e220000003c00 */
[----:B------:R-:W-:Y:S01]  /*4630*/  BSSY B1, `(.L_x_131) ;  /* 0x0000006000017945 */ /* 0x000fe20003800000 */
[----:B------:R-:W-:Y:S01]  /*4640*/  PLOP3.LUT P0, PT, P0, PT, PT, 0x8, 0x80 ;  /* 0x000000000080781c */ /* 0x000fe2000070e170 */
[----:B------:R-:W-:-:S12]  /*4650*/  IMAD.MOV.U32 R21, RZ, RZ, -0x1 ;  /* 0xffffffffff157424 */ /* 0x000fd800078e00ff */
[----:B0-----:R-:W-:Y:S05]  /*4660*/  WARPSYNC.COLLECTIVE R21, `(.L_x_132) ;  /* 0x0000000015087348 */ /* 0x001fea0003c00000 */
[----:B------:R-:W-:Y:S01]  /*4670*/  VOTE.ANY R21, PT, P0 ;  /* 0x0000000000157806 */ /* 0x000fe200000e0100 */
[----:B0-----:R-:W-:Y:S06]  /*4680*/  ENDCOLLECTIVE ;  /* 0x000000000000791b */ /* 0x001fec0003800000 */
.L_x_132:
[----:B------:R-:W-:Y:S05]  /*4690*/  BSYNC B1 ;  /* 0x0000000000017941 */ /* 0x000fea0003800000 */
.L_x_131:
[----:B------:R-:W-:Y:S01]  /*46a0*/  LOP3.LUT R21, R21, 0x80000000, R30, 0xec, !PT ;  /* 0x8000000015157812 */ /* 0x000fe200078eec1e */
[----:B------:R-:W-:Y:S02]  /*46b0*/  IMAD.MOV.U32 R17, RZ, RZ, 0x1 ;  /* 0x00000001ff117424 */ /* 0x000fe400078e00ff */
[----:B------:R-:W-:Y:S02]  /*46c0*/  VIADD R41, R39, 0x2 ;  /* 0x0000000227297836 */ /* 0x000fe40000000000 */
[----:B------:R-:W-:Y:S02]  /*46d0*/  VIADD R16, R21, 0xffffffff ;  /* 0xffffffff15107836 */ /* 0x000fe40000000000 */
[C---:B------:R-:W-:Y:S02]  /*46e0*/  VIADD R43, R39.reuse, 0x4 ;  /* 0x00000004272b7836 */ /* 0x040fe40000000000 */
[----:B------:R-:W-:Y:S01]  /*46f0*/  VIADD R44, R39, 0x8 ;  /* 0x00000008272c7836 */ /* 0x000fe20000000000 */
[----:B------:R-:W-:Y:S01]  /*4700*/  LOP3.LUT R28, R21, R16, RZ, 0xc, !PT ;  /* 0x00000010151c7212 */ /* 0x000fe200078e0cff */
[----:B------:R-:W-:-:S02]  /*4710*/  IMAD.MOV.U32 R16, RZ, RZ, R27 ;  /* 0x000000ffff107224 */ /* 0x000fc400078e001b */
[----:B------:R-:W-:Y:S01]  /*4720*/  IMAD.MOV.U32 R21, RZ, RZ, -0x1 ;  /* 0xffffffffff157424 */ /* 0x000fe200078e00ff */
[----:B------:R0:W1:Y:S01]  /*4730*/  POPC R20, R28 ;  /* 0x0000001c00147309 */ /* 0x0000620000000000 */
[----:B------:R-:W-:-:S07]  /*4740*/  VIADD R45, R39, 0x10 ;  /* 0x00000010272d7836 */ /* 0x000fce0000000000 */
[----:B01----:R-:W-:Y:S05]  /*4750*/  WARPSYNC.COLLECTIVE R21, `(.L_x_133) ;  /* 0x0000000015087348 */ /* 0x003fea0003c00000 */
[----:B-1----:R1:W2:Y:S02]  /*4760*/  SHFL.DOWN P3, R22, R16, R17, R20 ;  /* 0x0800001110167389 */ /* 0x0022a40000060014 */
[----:B012---:R-:W-:Y:S05]  /*4770*/  ENDCOLLECTIVE ;  /* 0x000000000000791b */ /* 0x007fea0003800000 */
.L_x_133:
[-C--:B------:R-:W-:Y:S02]  /*4780*/  ISETP.GE.AND P0, PT, R39, R20.reuse, PT ;  /* 0x000000142700720c */ /* 0x080fe40003f06270 */
[-C--:B------:R-:W-:Y:S01]  /*4790*/  ISETP.GT.AND P2, PT, R45, R20.reuse, PT ;  /* 0x000000142d00720c */ /* 0x080fe20003f44270 */
        /* <DEDUP_REMOVED lines=8> */
.L_x_134:
        /* <DEDUP_REMOVED lines=8> */
.L_x_135:
[----:B------:R-:W-:Y:S01]  /*48a0*/  IMAD.MOV.U32 R17, RZ, RZ, 0x8 ;  /* 0x00000008ff117424 */ /* 0x000fe200078e00ff */
[----:B------:R-:W-:Y:S02]  /*48b0*/  SEL R22, R22, RZ, !P0 ;  /* 0x000000ff16167207 */ /* 0x000fe40004000000 */
[----:B------:R-:W-:-:S03]  /*48c0*/  ISETP.GT.AND P0, PT, R44, R20, PT ;  /* 0x000000142c00720c */ /* 0x000fc60003f04270 */
[----:B------:R-:W-:Y:S02]  /*48d0*/  IMAD.IADD R27, R29, 0x1, R22 ;  /* 0x000000011d1b7824 */ /* 0x000fe400078e0216 */
[----:B------:R-:W0:Y:S02]  /*48e0*/  LDC.64 R28, c[0x0][0x390] ;  /* 0x0000e400ff1c7b82 */ /* 0x000e240000000a00 */
[----:B------:R-:W-:-:S07]  /*48f0*/  IMAD.MOV.U32 R16, RZ, RZ, R27 ;  /* 0x000000ffff107224 */ /* 0x000fce00078e001b */
[----:B0-----:R-:W-:Y:S05]  /*4900*/  WARPSYNC.COLLECTIVE R21, `(.L_x_136) ;  /* 0x0000000015087348 */ /* 0x001fea0003c00000 */
[----:B------:R1:W2:Y:S02]  /*4910*/  SHFL.DOWN P3, R22, R16, R17, R20 ;  /* 0x0800001110167389 */ /* 0x0002a40000060014 */
[----:B012---:R-:W-:Y:S05]  /*4920*/  ENDCOLLECTIVE ;  /* 0x000000000000791b */ /* 0x007fea0003800000 */
.L_x_136:
[----:B------:R-:W-:Y:S01]  /*4930*/  IMAD.MOV.U32 R17, RZ, RZ, 0x10 ;  /* 0x00000010ff117424 */ /* 0x000fe200078e00ff */
[----:B------:R-:W-:Y:S02]  /*4940*/  SEL R22, R22, RZ, !P0 ;  /* 0x000000ff16167207 */ /* 0x000fe40004000000 */
[----:B------:R-:W-:-:S03]  /*4950*/  ISETP.NE.AND P0, PT, R26, 0x65, PT ;  /* 0x000000651a00780c */ /* 0x000fc60003f05270 */
[----:B------:R-:W-:-:S04]  /*4960*/  IMAD.IADD R47, R27, 0x1, R22 ;  /* 0x000000011b2f7824 */ /* 0x000fc800078e0216 */
[----:B------:R-:W-:-:S07]  /*4970*/  IMAD.MOV.U32 R16, RZ, RZ, R47 ;  /* 0x000000ffff107224 */ /* 0x000fce00078e002f */
[----:B------:R-:W-:Y:S05]  /*4980*/  WARPSYNC.COLLECTIVE R21, `(.L_x_137) ;  /* 0x0000000015087348 */ /* 0x000fea0003c00000 */
[----:B------:R0:W1:Y:S02]  /*4990*/  SHFL.DOWN P3, R22, R16, R17, R20 ;  /* 0x0800001110167389 */ /* 0x0000640000060014 */
[----:B01----:R-:W-:Y:S05]  /*49a0*/  ENDCOLLECTIVE ;  /* 0x000000000000791b */ /* 0x003fea0003800000 */
.L_x_137:
[----:B------:R-:W-:Y:S05]  /*49b0*/  WARPSYNC.COLLECTIVE R21, `(.L_x_138) ;  /* 0x0000000015087348 */ /* 0x000fea0003c00000 */
[----:B------:R-:W-:Y:S01]  /*49c0*/  VOTE.ALL P0, P0 ;  /* 0x0000000000ff7806 */ /* 0x000fe20000000000 */
[----:B------:R-:W-:-:S12]  /*49d0*/  ENDCOLLECTIVE ;  /* 0x000000000000791b */ /* 0x000fd80003800000 */
.L_x_138:
[----:B------:R-:W-:Y:S02]  /*49e0*/  IADD3 R28, P3, PT, R28, 0x100, RZ ;  /* 0x000001001c1c7810 */ /* 0x000fe40007f7e0ff */
[----:B------:R-:W-:-:S03]  /*49f0*/  SEL R22, R22, RZ, !P2 ;  /* 0x000000ff16167207 */ /* 0x000fc60005000000 */
[----:B------:R-:W-:Y:S02]  /*4a00*/  IMAD.X R3, RZ, RZ, R29, P3 ;  /* 0x000000ffff037224 */ /* 0x000fe400018e061d */
[----:B------:R-:W-:Y:S01]  /*4a10*/  IMAD.IADD R46, R47, 0x1, R22 ;  /* 0x000000012f2e7824 */ /* 0x000fe200078e0216 */
[----:B------:R-:W-:Y:S06]  /*4a20*/  BRA `(.L_x_139) ;  /* 0xffffffc800647947 */ /* 0x000fec000383ffff */
.L_x_104:
[----:B------:R-:W-:Y:S01]  /*4a30*/  BSSY B1, `(.L_x_140) ;  /* 0x0000006000017945 */ /* 0x000fe20003800000 */
[----:B------:R-:W-:Y:S01]  /*4a40*/  PLOP3.LUT P0, PT, P0, PT, PT, 0x8, 0x80 ;  /* 0x000000000080781c */ /* 0x000fe2000070e170 */
[----:B------:R-:W-:-:S12]  /*4a50*/  IMAD.MOV.U32 R21, RZ, RZ, -0x1 ;  /* 0xffffffffff157424 */ /* 0x000fd800078e00ff */
[----:B------:R-:W-:Y:S05]  /*4a60*/  WARPSYNC.COLLECTIVE R21, `(.L_x_141) ;  /* 0x0000000015087348 */ /* 0x000fea0003c00000 */
[----:B------:R-:W-:Y:S01]  /*4a70*/  VOTE.ANY P0, P0 ;  /* 0x0000000000ff7806 */ /* 0x000fe20000000100 */
[----:B------:R-:W-:-:S12]  /*4a80*/  ENDCOLLECTIVE ;  /* 0x000000000000791b */ /* 0x000fd80003800000 */
.L_x_141:
[----:B------:R-:W-:Y:S05]  /*4a90*/  BSYNC B1 ;  /* 0x0000000000017941 */ /* 0x000fea0003800000 */
.L_x_140:
[----:B------:R-:W-:Y:S05]  /*4aa0*/  BRA `(.L_x_142) ;  /* 0xffffffc800747947 */ /* 0x000fea000383ffff */
.L_x_106:
[----:B------:R-:W-:Y:S01]  /*4ab0*/  BSSY B1, `(.L_x_143) ;  /* 0x0000006000017945 */ /* 0x000fe20003800000 */
[----:B------:R-:W-:Y:S01]  /*4ac0*/  PLOP3.LUT P0, PT, P0, PT, PT, 0x8, 0x80 ;  /* 0x000000000080781c */ /* 0x000fe2000070e170 */
[----:B------:R-:W-:-:S12]  /*4ad0*/  IMAD.MOV.U32 R21, RZ, RZ, -0x1 ;  /* 0xffffffffff157424 */ /* 0x000fd800078e00ff */
[----:B------:R-:W-:Y:S05]  /*4ae0*/  WARPSYNC.COLLECTIVE R21, `(.L_x_144) ;  /* 0x0000000015087348 */ /* 0x000fea0003c00000 */
[----:B------:R-:W-:Y:S01]  /*4af0*/  VOTE.ANY P0, P0 ;  /* 0x0000000000ff7806 */ /* 0x000fe20000000100 */
[----:B------:R-:W-:-:S12]  /*4b00*/  ENDCOLLECTIVE ;  /* 0x000000000000791b */ /* 0x000fd80003800000 */
.L_x_144:
[----:B------:R-:W-:Y:S05]  /*4b10*/  BSYNC B1 ;  /* 0x0000000000017941 */ /* 0x000fea0003800000 */
.L_x_143:
[----:B------:R-:W-:Y:S05]  /*4b20*/  BRA `(.L_x_145) ;  /* 0xffffffc800c87947 */ /* 0x000fea000383ffff */
.L_x_108:
[----:B------:R-:W-:Y:S01]  /*4b30*/  BSSY B1, `(.L_x_146) ;  /* 0x0000006000017945 */ /* 0x000fe20003800000 */
[----:B------:R-:W-:Y:S01]  /*4b40*/  PLOP3.LUT P0, PT, P0, PT, PT, 0x8, 0x80 ;  /* 0x000000000080781c */ /* 0x000fe2000070e170 */
[----:B------:R-:W-:-:S12]  /*4b50*/  IMAD.MOV.U32 R21, RZ, RZ, -0x1 ;  /* 0xffffffffff157424 */ /* 0x000fd800078e00ff */
[----:B------:R-:W-:Y:S05]  /*4b60*/  WARPSYNC.COLLECTIVE R21, `(.L_x_147) ;  /* 0x0000000015087348 */ /* 0x000fea0003c00000 */
[----:B------:R-:W-:Y:S01]  /*4b70*/  VOTE.ANY R21, PT, P0 ;  /* 0x0000000000157806 */ /* 0x000fe200000e0100 */
[----:B------:R-:W-:Y:S06]  /*4b80*/  ENDCOLLECTIVE ;  /* 0x000000000000791b */ /* 0x000fec0003800000 */
.L_x_147:
[----:B------:R-:W-:Y:S05]  /*4b90*/  BSYNC B1 ;  /* 0x0000000000017941 */ /* 0x000fea0003800000 */
.L_x_146:
        /* <DEDUP_REMOVED lines=11> */
.L_x_148:
        /* <DEDUP_REMOVED lines=9> */
.L_x_149:
        /* <DEDUP_REMOVED lines=8> */
.L_x_150:
        /* <DEDUP_REMOVED lines=8> */
.L_x_151:
        /* <DEDUP_REMOVED lines=8> */
.L_x_152:
[----:B------:R-:W-:Y:S02]  /*4e60*/  SEL R22, R22, RZ, !P0 ;  /* 0x000000ff16167207 */ /* 0x000fe40004000000 */
[----:B------:R-:W-:Y:S02]  /*4e70*/  ISETP.NE.AND P0, PT, R26, 0x65, PT ;  /* 0x000000651a00780c */ /* 0x000fe40003f05270 */
[----:B------:R-:W-:-:S11]  /*4e80*/  IADD3 R46, PT, PT, R47, R22, R46 ;  /* 0x000000162f2e7210 */ /* 0x000fd60007ffe02e */
[----:B------:R-:W-:Y:S05]  /*4e90*/  WARPSYNC.COLLECTIVE R21, `(.L_x_153) ;  /* 0x0000000015087348 */ /* 0x000fea0003c00000 */
[----:B------:R-:W-:Y:S01]  /*4ea0*/  VOTE.ALL P0, P0 ;  /* 0x0000000000ff7806 */ /* 0x000fe20000000000 */
[----:B------:R-:W-:-:S12]  /*4eb0*/  ENDCOLLECTIVE ;  /* 0x000000000000791b */ /* 0x000fd80003800000 */
.L_x_153:
[----:B------:R-:W-:Y:S05]  /*4ec0*/  BRA `(.L_x_154) ;  /* 0xffffffc800607947 */ /* 0x000fea000383ffff */
.L_x_113:
[----:B------:R-:W-:Y:S01]  /*4ed0*/  BSSY B0, `(.L_x_155) ;  /* 0x0000006000007945 */ /* 0x000fe20003800000 */
[----:B------:R-:W-:Y:S01]  /*4ee0*/  PLOP3.LUT P0, PT, P0, PT, PT, 0x8, 0x80 ;  /* 0x000000000080781c */ /* 0x000fe2000070e170 */
[----:B------:R-:W-:-:S12]  /*4ef0*/  IMAD.MOV.U32 R21, RZ, RZ, -0x1 ;  /* 0xffffffffff157424 */ /* 0x000fd800078e00ff */
[----:B------:R-:W-:Y:S05]  /*4f00*/  WARPSYNC.COLLECTIVE R21, `(.L_x_156) ;  /* 0x0000000015087348 */ /* 0x000fea0003c00000 */
[----:B------:R-:W-:Y:S01]  /*4f10*/  VOTE.ANY P0, P0 ;  /* 0x0000000000ff7806 */ /* 0x000fe20000000100 */
[----:B------:R-:W-:-:S12]  /*4f20*/  ENDCOLLECTIVE ;  /* 0x000000000000791b */ /* 0x000fd80003800000 */
.L_x_156:
[----:B------:R-:W-:Y:S05]  /*4f30*/  BSYNC B0 ;  /* 0x0000000000007941 */ /* 0x000fea0003800000 */
.L_x_155:
[----:B------:R-:W-:Y:S05]  /*4f40*/  BRA `(.L_x_157) ;  /* 0xffffffe000987947 */ /* 0x000fea000383ffff */
.L_x_115:
[----:B------:R-:W-:Y:S01]  /*4f50*/  BSSY B0, `(.L_x_158) ;  /* 0x0000006000007945 */ /* 0x000fe20003800000 */
[----:B------:R-:W-:Y:S01]  /*4f60*/  PLOP3.LUT P0, PT, P0, PT, PT, 0x8, 0x80 ;  /* 0x000000000080781c */ /* 0x000fe2000070e170 */
[----:B------:R-:W-:-:S12]  /*4f70*/  IMAD.MOV.U32 R21, RZ, RZ, -0x1 ;  /* 0xffffffffff157424 */ /* 0x000fd800078e00ff */
[----:B------:R-:W-:Y:S05]  /*4f80*/  WARPSYNC.COLLECTIVE R21, `(.L_x_159) ;  /* 0x0000000015087348 */ /* 0x000fea0003c00000 */
[----:B------:R-:W-:Y:S01]  /*4f90*/  VOTE.ANY P0, P0 ;  /* 0x0000000000ff7806 */ /* 0x000fe20000000100 */
[----:B------:R-:W-:-:S12]  /*4fa0*/  ENDCOLLECTIVE ;  /* 0x000000000000791b */ /* 0x000fd80003800000 */
.L_x_159:
[----:B------:R-:W-:Y:S05]  /*4fb0*/  BSYNC B0 ;  /* 0x0000000000007941 */ /* 0x000fea0003800000 */
.L_x_158:
[----:B------:R-:W-:Y:S05]  /*4fc0*/  BRA `(.L_x_160) ;  /* 0xffffffe000ec7947 */ /* 0x000fea000383ffff */
.L_x_117:
[----:B------:R-:W0:Y:S01]  /*4fd0*/  S2R R26, SR_GEMASK ;  /* 0x00000000001a7919 */ /* 0x000e220000003c00 */
[----:B------:R-:W-:Y:S01]  /*4fe0*/  BSSY B0, `(.L_x_161) ;  /* 0x0000006000007945 */ /* 0x000fe20003800000 */
[----:B------:R-:W-:Y:S01]  /*4ff0*/  PLOP3.LUT P0, PT, P0, PT, PT, 0x8, 0x80 ;  /* 0x000000000080781c */ /* 0x000fe2000070e170 */
[----:B------:R-:W-:-:S12]  /*5000*/  IMAD.MOV.U32 R21, RZ, RZ, -0x1 ;  /* 0xffffffffff157424 */ /* 0x000fd800078e00ff */
[----:B0-----:R-:W-:Y:S05]  /*5010*/  WARPSYNC.COLLECTIVE R21, `(.L_x_162) ;  /* 0x0000000015087348 */ /* 0x001fea0003c00000 */
[----:B------:R-:W-:Y:S01]  /*5020*/  VOTE.ANY R21, PT, P0 ;  /* 0x0000000000157806 */ /* 0x000fe200000e0100 */
[----:B0-----:R-:W-:Y:S06]  /*5030*/  ENDCOLLECTIVE ;  /* 0x000000000000791b */ /* 0x001fec0003800000 */
.L_x_162:
[----:B------:R-:W-:Y:S05]  /*5040*/  BSYNC B0 ;  /* 0x0000000000007941 */ /* 0x000fea0003800000 */
.L_x_161:
[----:B------:R-:W-:Y:S01]  /*5050*/  LOP3.LUT R21, R21, 0x80000000, R26, 0xec, !PT ;  /* 0x8000000015157812 */ /* 0x000fe200078eec1a */
[----:B------:R-:W-:-:S04]  /*5060*/  IMAD.MOV.U32 R17, RZ, RZ, 0x1 ;  /* 0x00000001ff117424 */ /* 0x000fc800078e00ff */
        /* <DEDUP_REMOVED lines=8> */
.L_x_163:
[----:B------:R-:W-:Y:S01]  /*50f0*/  ISETP.GE.AND P0, PT, R38, R20, PT ;  /* 0x000000142600720c */ /* 0x000fe20003f06270 */
[----:B------:R-:W-:-:S03]  /*5100*/  IMAD.MOV.U32 R17, RZ, RZ, 0x2 ;  /* 0x00000002ff117424 */ /* 0x000fc600078e00ff */
[----:B------:R-:W-:-:S05]  /*5110*/  SEL R22, R22, RZ, !P0 ;  /* 0x000000ff16167207 */ /* 0x000fca0004000000 */
[----:B------:R-:W-:Y:S02]  /*5120*/  IMAD.IADD R43, R22, 0x1, R19 ;  /* 0x00000001162b7824 */ /* 0x000fe400078e0213 */
[----:B------:R-:W-:Y:S02]  /*5130*/  VIADD R19, R38, 0x2 ;  /* 0x0000000226137836 */ /* 0x000fe40000000000 */
[----:B------:R-:W-:-:S03]  /*5140*/  IMAD.MOV.U32 R16, RZ, RZ, R43 ;  /* 0x000000ffff107224 */ /* 0x000fc600078e002b */
[----:B------:R-:W-:Y:S01]  /*5150*/  ISETP.GT.AND P0, PT, R19, R20, PT ;  /* 0x000000141300720c */ /* 0x000fe20003f04270 */
[----:B------:R-:W-:-:S12]  /*5160*/  VIADD R19, R38, 0x4 ;  /* 0x0000000426137836 */ /* 0x000fd80000000000 */
[----:B------:R-:W-:Y:S05]  /*5170*/  WARPSYNC.COLLECTIVE R21, `(.L_x_164) ;  /* 0x0000000015087348 */ /* 0x000fea0003c00000 */
[----:B------:R0:W1:Y:S02]  /*5180*/  SHFL.DOWN P3, R22, R16, R17, R20 ;  /* 0x0800001110167389 */ /* 0x0000640000060014 */
[----:B01----:R-:W-:Y:S05]  /*5190*/  ENDCOLLECTIVE ;  /* 0x000000000000791b */ /* 0x003fea0003800000 */
.L_x_164:
[----:B------:R-:W-:Y:S01]  /*51a0*/  IMAD.MOV.U32 R17, RZ, RZ, 0x4 ;  /* 0x00000004ff117424 */ /* 0x000fe200078e00ff */
[----:B------:R-:W-:Y:S02]  /*51b0*/  SEL R22, R22, RZ, !P0 ;  /* 0x000000ff16167207 */ /* 0x000fe40004000000 */
[----:B------:R-:W-:-:S03]  /*51c0*/  ISETP.GT.AND P0, PT, R19, R20, PT ;  /* 0x000000141300720c */ /* 0x000fc60003f04270 */
[----:B------:R-:W-:Y:S02]  /*51d0*/  IMAD.IADD R45, R43, 0x1, R22 ;  /* 0x000000012b2d7824 */ /* 0x000fe400078e0216 */
[----:B------:R-:W-:Y:S02]  /*51e0*/  VIADD R43, R38, 0x8 ;  /* 0x00000008262b7836 */ /* 0x000fe40000000000 */
[----:B------:R-:W-:-:S07]  /*51f0*/  IMAD.MOV.U32 R16, RZ, RZ, R45 ;  /* 0x000000ffff107224 */ /* 0x000fce00078e002d */
[----:B------:R-:W-:Y:S05]  /*5200*/  WARPSYNC.COLLECTIVE R21, `(.L_x_165) ;  /* 0x0000000015087348 */ /* 0x000fea0003c00000 */
[----:B------:R0:W1:Y:S02]  /*5210*/  SHFL.DOWN P3, R22, R16, R17, R20 ;  /* 0x0800001110167389 */ /* 0x0000640000060014 */
[----:B01----:R-:W-:Y:S05]  /*5220*/  ENDCOLLECTIVE ;  /* 0x000000000000791b */ /* 0x003fea0003800000 */
.L_x_165:
        /* <DEDUP_REMOVED lines=9> */
.L_x_166:
[----:B------:R-:W-:Y:S01]  /*52c0*/  IMAD.MOV.U32 R17, RZ, RZ, 0x10 ;  /* 0x00000010ff117424 */ /* 0x000fe200078e00ff */
[----:B------:R-:W-:Y:S02]  /*52d0*/  SEL R22, R22, RZ, !P0 ;  /* 0x000000ff16167207 */ /* 0x000fe40004000000 */
[----:B------:R-:W-:-:S03]  /*52e0*/  ISETP.NE.AND P0, PT, R18, 0x65, PT ;  /* 0x000000651200780c */ /* 0x000fc60003f05270 */
[----:B------:R-:W-:Y:S02]  /*52f0*/  IMAD.IADD R43, R19, 0x1, R22 ;  /* 0x00000001132b7824 */ /* 0x000fe400078e0216 */
[----:B------:R-:W-:Y:S02]  /*5300*/  VIADD R19, R38, 0x10 ;  /* 0x0000001026137836 */ /* 0x000fe40000000000 */
[----:B------:R-:W-:-:S03]  /*5310*/  IMAD.MOV.U32 R16, RZ, RZ, R43 ;  /* 0x000000ffff107224 */ /* 0x000fc600078e002b */
[----:B------:R-:W-:-:S13]  /*5320*/  ISETP.GT.AND P2, PT, R19, R20, PT ;  /* 0x000000141300720c */ /* 0x000fda0003f44270 */
[----:B------:R-:W-:Y:S05]  /*5330*/  WARPSYNC.COLLECTIVE R21, `(.L_x_167) ;  /* 0x0000000015087348 */ /* 0x000fea0003c00000 */
[----:B------:R0:W1:Y:S02]  /*5340*/  SHFL.DOWN P3, R22, R16, R17, R20 ;  /* 0x0800001110167389 */ /* 0x0000640000060014 */
[----:B01----:R-:W-:Y:S05]  /*5350*/  ENDCOLLECTIVE ;  /* 0x000000000000791b */ /* 0x003fea0003800000 */
.L_x_167:
[----:B------:R-:W-:Y:S05]  /*5360*/  WARPSYNC.COLLECTIVE R21, `(.L_x_168) ;  /* 0x0000000015087348 */ /* 0x000fea0003c00000 */
[----:B------:R-:W-:Y:S01]  /*5370*/  VOTE.ALL P0, P0 ;  /* 0x0000000000ff7806 */ /* 0x000fe20000000000 */
[----:B------:R-:W-:-:S12]  /*5380*/  ENDCOLLECTIVE ;  /* 0x000000000000791b */ /* 0x000fd80003800000 */
.L_x_168:
[----:B------:R-:W-:Y:S02]  /*5390*/  IADD3 R44, P3, PT, R44, 0x100, RZ ;  /* 0x000001002c2c7810 */ /* 0x000fe40007f7e0ff */
[----:B------:R-:W-:-:S03]  /*53a0*/  SEL R22, R22, RZ, !P2 ;  /* 0x000000ff16167207 */ /* 0x000fc60005000000 */
[----:B------:R-:W-:Y:S02]  /*53b0*/  IMAD.X R45, RZ, RZ, R45, P3 ;  /* 0x000000ffff2d7224 */ /* 0x000fe400018e062d */
[----:B------:R-:W-:Y:S01]  /*53c0*/  IMAD.IADD R46, R43, 0x1, R22 ;  /* 0x000000012b2e7824 */ /* 0x000fe200078e0216 */
[----:B------:R-:W-:Y:S06]  /*53d0*/  BRA `(.L_x_169) ;  /* 0xffffffe000847947 */ /* 0x000fec000383ffff */
.L_x_119:
[----:B------:R-:W-:Y:S01]  /*53e0*/  BSSY B0, `(.L_x_170) ;  /* 0x0000006000007945 */ /* 0x000fe20003800000 */
[----:B------:R-:W-:Y:S01]  /*53f0*/  PLOP3.LUT P0, PT, P0, PT, PT, 0x8, 0x80 ;  /* 0x000000000080781c */ /* 0x000fe2000070e170 */
[----:B------:R-:W-:-:S12]  /*5400*/  IMAD.MOV.U32 R21, RZ, RZ, -0x1 ;  /* 0xffffffffff157424 */ /* 0x000fd800078e00ff */
[----:B------:R-:W-:Y:S05]  /*5410*/  WARPSYNC.COLLECTIVE R21, `(.L_x_171) ;  /* 0x0000000015087348 */ /* 0x000fea0003c00000 */
[----:B------:R-:W-:Y:S01]  /*5420*/  VOTE.ANY P0, P0 ;  /* 0x0000000000ff7806 */ /* 0x000fe20000000100 */
[----:B------:R-:W-:-:S12]  /*5430*/  ENDCOLLECTIVE ;  /* 0x000000000000791b */ /* 0x000fd80003800000 */
.L_x_171:
[----:B------:R-:W-:Y:S05]  /*5440*/  BSYNC B0 ;  /* 0x0000000000007941 */ /* 0x000fea0003800000 */
.L_x_170:
[----:B------:R-:W-:Y:S05]  /*5450*/  BRA `(.L_x_172) ;  /* 0xffffffe0008c7947 */ /* 0x000fea000383ffff */
.L_x_121:
[----:B------:R-:W-:Y:S01]  /*5460*/  BSSY B0, `(.L_x_173) ;  /* 0x0000006000007945 */ /* 0x000fe20003800000 */
[----:B------:R-:W-:Y:S01]  /*5470*/  PLOP3.LUT P0, PT, P0, PT, PT, 0x8, 0x80 ;  /* 0x000000000080781c */ /* 0x000fe2000070e170 */
[----:B------:R-:W-:-:S12]  /*5480*/  IMAD.MOV.U32 R21, RZ, RZ, -0x1 ;  /* 0xffffffffff157424 */ /* 0x000fd800078e00ff */
[----:B------:R-:W-:Y:S05]  /*5490*/  WARPSYNC.COLLECTIVE R21, `(.L_x_174) ;  /* 0x0000000015087348 */ /* 0x000fea0003c00000 */
[----:B------:R-:W-:Y:S01]  /*54a0*/  VOTE.ANY P0, P0 ;  /* 0x0000000000ff7806 */ /* 0x000fe20000000100 */
[----:B------:R-:W-:-:S12]  /*54b0*/  ENDCOLLECTIVE ;  /* 0x000000000000791b */ /* 0x000fd80003800000 */
.L_x_174:
[----:B------:R-:W-:Y:S05]  /*54c0*/  BSYNC B0 ;  /* 0x0000000000007941 */ /* 0x000fea0003800000 */
.L_x_173:
[----:B------:R-:W-:Y:S05]  /*54d0*/  BRA `(.L_x_175) ;  /* 0xffffffe000e07947 */ /* 0x000fea000383ffff */
.L_x_123:
[----:B------:R-:W-:Y:S01]  /*54e0*/  BSSY B0, `(.L_x_176) ;  /* 0x0000006000007945 */ /* 0x000fe20003800000 */
[----:B------:R-:W-:Y:S01]  /*54f0*/  PLOP3.LUT P0, PT, P0, PT, PT, 0x8, 0x80 ;  /* 0x000000000080781c */ /* 0x000fe2000070e170 */
[----:B------:R-:W-:-:S12]  /*5500*/  IMAD.MOV.U32 R21, RZ, RZ, -0x1 ;  /* 0xffffffffff157424 */ /* 0x000fd800078e00ff */
[----:B------:R-:W-:Y:S05]  /*5510*/  WARPSYNC.COLLECTIVE R21, `(.L_x_177) ;  /* 0x0000000015087348 */ /* 0x000fea0003c00000 */
[----:B------:R-:W-:Y:S01]  /*5520*/  VOTE.ANY R21, PT, P0 ;  /* 0x0000000000157806 */ /* 0x000fe200000e0100 */
[----:B------:R-:W-:Y:S06]  /*5530*/  ENDCOLLECTIVE ;  /* 0x000000000000791b */ /* 0x000fec0003800000 */
.L_x_177:
[----:B------:R-:W-:Y:S05]  /*5540*/  BSYNC B0 ;  /* 0x0000000000007941 */ /* 0x000fea0003800000 */
.L_x_176:
        /* <DEDUP_REMOVED lines=11> */
.L_x_178:
        /* <DEDUP_REMOVED lines=11> */
.L_x_179:
        /* <DEDUP_REMOVED lines=9> */
.L_x_180:
        /* <DEDUP_REMOVED lines=8> */
.L_x_181:
        /* <DEDUP_REMOVED lines=9> */
.L_x_182:
[----:B------:R-:W-:Y:S02]  /*5850*/  SEL R22, R22, RZ, !P0 ;  /* 0x000000ff16167207 */ /* 0x000fe40004000000 */
[----:B------:R-:W-:Y:S02]  /*5860*/  ISETP.NE.AND P0, PT, R18, 0x65, PT ;  /* 0x000000651200780c */ /* 0x000fe40003f05270 */
[----:B------:R-:W-:-:S11]  /*5870*/  IADD3 R46, PT, PT, R47, R22, R46 ;  /* 0x000000162f2e7210 */ /* 0x000fd60007ffe02e */
[----:B------:R-:W-:Y:S05]  /*5880*/  WARPSYNC.COLLECTIVE R21, `(.L_x_183) ;  /* 0x0000000015087348 */ /* 0x000fea0003c00000 */
[----:B------:R-:W-:Y:S01]  /*5890*/  VOTE.ALL P0, P0 ;  /* 0x0000000000ff7806 */ /* 0x000fe20000000000 */
[----:B------:R-:W-:-:S12]  /*58a0*/  ENDCOLLECTIVE ;  /* 0x000000000000791b */ /* 0x000fd80003800000 */
.L_x_183:
[----:B------:R-:W-:Y:S05]  /*58b0*/  BRA `(.L_x_184) ;  /* 0xffffffe000787947 */ /* 0x000fea000383ffff */
.L_x_185:
        /* <DEDUP_REMOVED lines=12> */
.L_x_290:


//--------------------- .text._ZN3cub18CUB_300001_SM_10006detail4scan16DeviceScanKernelINS2_10policy_hubIiiijN4cuda3std3__44plusIvEEE10Policy1000EPiSC_NS0_13ScanTileStateIiLb1EEES9_NS1_10InputValueIiSC_EEjiLb0EiEEvT0_T1_T2_iT3_T4_T5_ --------------------------
	.section	.text._ZN3cub18CUB_300001_SM_10006detail4scan16DeviceScanKernelINS2_10policy_hubIiiijN4cuda3std3__44plusIvEEE10Policy1000EPiSC_NS0_13ScanTileStateIiLb1EEES9_NS1_10InputValueIiSC_EEjiLb0EiEEvT0_T1_T2_iT3_T4_T5_,"ax",@progbits
	.align	128
        .global         _ZN3cub18CUB_300001_SM_10006detail4scan16DeviceScanKernelINS2_10policy_hubIiiijN4cuda3std3__44plusIvEEE10Policy1000EPiSC_NS0_13ScanTileStateIiLb1EEES9_NS1_10InputValueIiSC_EEjiLb0EiEEvT0_T1_T2_iT3_T4_T5_
        .type           _ZN3cub18CUB_300001_SM_10006detail4scan16DeviceScanKernelINS2_10policy_hubIiiijN4cuda3std3__44plusIvEEE10Policy1000EPiSC_NS0_13ScanTileStateIiLb1EEES9_NS1_10InputValueIiSC_EEjiLb0EiEEvT0_T1_T2_iT3_T4_T5_,@function
        .size           _ZN3cub18CUB_300001_SM_10006detail4scan16DeviceScanKernelINS2_10policy_hubIiiijN4cuda3std3__44plusIvEEE10Policy1000EPiSC_NS0_13ScanTileStateIiLb1EEES9_NS1_10InputValueIiSC_EEjiLb0EiEEvT0_T1_T2_iT3_T4_T5_,(.L_x_291 - _ZN3cub18CUB_300001_SM_10006detail4scan16DeviceScanKernelINS2_10policy_hubIiiijN4cuda3std3__44plusIvEEE10Policy1000EPiSC_NS0_13ScanTileStateIiLb1EEES9_NS1_10InputValueIiSC_EEjiLb0EiEEvT0_T1_T2_iT3_T4_T5_)
        .other          _ZN3cub18CUB_300001_SM_10006detail4scan16DeviceScanKernelINS2_10policy_hubIiiijN4cuda3std3__44plusIvEEE10Policy1000EPiSC_NS0_13ScanTileStateIiLb1EEES9_NS1_10InputValueIiSC_EEjiLb0EiEEvT0_T1_T2_iT3_T4_T5_,@"STO_CUDA_ENTRY STV_DEFAULT"
_ZN3cub18CUB_300001_SM_10006detail4scan16DeviceScanKernelINS2_10policy_hubIiiijN4cuda3std3__44plusIvEEE10Policy1000EPiSC_NS0_13ScanTileStateIiLb1EEES9_NS1_10InputValueIiSC_EEjiLb0EiEEvT0_T1_T2_iT3_T4_T5_:
.text._ZN3cub18CUB_300001_SM_10006detail4scan16DeviceScanKernelINS2_10policy_hubIiiijN4cuda3std3__44plusIvEEE10Policy1000EPiSC_NS0_13ScanTileStateIiLb1EEES9_NS1_10InputValueIiSC_EEjiLb0EiEEvT0_T1_T2_iT3_T4_T5_:
        /* <DEDUP_REMOVED lines=151> */
[----:B------:R-:W-:Y:S02]  /*0970*/  ISETP.NE.AND P0, PT, R40, 0xa, PT ;  /* 0x0000000a2800780c */ /* 0x000fe40003f05270 */
[----:B------:R-:W-:Y:S02]  /*0980*/  SEL R16, R24, R16, !P1 ;  /* 0x0000001018107207 */ /* 0x000fe40004800000 */
[----:B------:R-:W-:Y:S02]  /*0990*/  ISETP.NE.AND P1, PT, R40, 0xb, PT ;  /* 0x0000000b2800780c */ /* 0x000fe40003f25270 */
[----:B------:R-:W-:Y:S02]  /*09a0*/  SEL R16, R25, R16, !P0 ;  /* 0x0000001019107207 */ /* 0x000fe40004000000 */
[----:B------:R-:W-:-:S02]  /*09b0*/  ISETP.GE.U32.AND P0, PT, R49, 0x20, PT ;  /* 0x000000203100780c */ /* 0x000fc40003f06070 */
[----:B------:R-:W-:Y:S02]  /*09c0*/  SEL R16, R26, R16, !P1 ;  /* 0x000000101a107207 */ /* 0x000fe40004800000 */
[----:B------:R-:W-:Y:S02]  /*09d0*/  ISETP.NE.AND P1, PT, R49, RZ, PT ;  /* 0x000000ff3100720c */ /* 0x000fe40003f25270 */
[----:B------:R-:W-:Y:S02]  /*09e0*/  SEL R16, R16, RZ, P0 ;  /* 0x000000ff10107207 */ /* 0x000fe40000000000 */
[--C-:B-----5:R-:W-:Y:S02]  /*09f0*/  IADD3 R27, PT, PT, R26, R27, R39.reuse ;  /* 0x0000001b1a1b7210 */ /* 0x120fe40007ffe027 */
[----:B------:R-:W-:-:S07]  /*0a00*/  IADD3 R16, PT, PT, R16, R37, R39 ;  /* 0x0000002510107210 */ /* 0x000fce0007ffe027 */
[----:B------:R-:W-:Y:S05]  /*0a10*/  @P1 BRA `(.L_x_189) ;  /* 0x0000000c00f01947 */ /* 0x000fea0003800000 */
[----:B------:R-:W0:Y:S01]  /*0a20*/  LDC.64 R18, c[0x0][0x390] ;  /* 0x0000e400ff127b82 */ /* 0x000e220000000a00 */
[----:B------:R-:W-:-:S05]  /*0a30*/  IMAD.MOV.U32 R26, RZ, RZ, 0x65 ;  /* 0x00000065ff1a7424 */ /* 0x000fca00078e00ff */
[----:B0-----:R0:W-:Y:S01]  /*0a40*/  ST.E.64.STRONG.GPU desc[UR8][R18.64+0x100], R26 ;  /* 0x0001001a12007985 */ /* 0x0011e2000c10fb08 */
[----:B------:R-:W-:Y:S05]  /*0a50*/  BRA `(.L_x_189) ;  /* 0x0000000c00e07947 */ /* 0x000fea0003800000 */
.L_x_188:
        /* <DEDUP_REMOVED lines=20> */
[----:B-----5:R-:W0:Y:S02]  /*0ba0*/  SHFL.UP P0, R39, R24, 0x8, RZ ;  /* 0x0500000018277989 */ /* 0x020e2400000000ff */
        /* <DEDUP_REMOVED lines=16> */
[----:B------:R-:W-:Y:S02]  /*0cb0*/  SEL R17, R37, RZ, P2 ;  /* 0x000000ff25117207 */ /* 0x000fe40001000000 */
        /* <DEDUP_REMOVED lines=44> */
.L_x_220:
[----:B------:R-:W-:Y:S05]  /*0f80*/  @!P0 BRA `(.L_x_192) ;  /* 0x0000000000748947 */ /* 0x000fea0003800000 */
[----:B------:R-:W-:-:S07]  /*0f90*/  IMAD.MOV.U32 R20, RZ, RZ, 0x3b8 ;  /* 0x000003b8ff147424 */ /* 0x000fce00078e00ff */
.L_x_194:
        /* <DEDUP_REMOVED lines=27> */
.L_x_223:
[----:B------:R-:W-:Y:S05]  /*1150*/  @P0 BRA `(.L_x_194) ;  /* 0xfffffffc00900947 */ /* 0x000fea000383ffff */
.L_x_192:
[----:B------:R-:W-:Y:S01]  /*1160*/  UMOV UR5, 0xffffffff ;  /* 0xffffffff00057882 */ /* 0x000fe20000000000 */
[----:B------:R-:W-:Y:S02]  /*1170*/  ISETP.NE.AND P0, PT, R40, 0x65, PT ;  /* 0x000000652800780c */ /* 0x000fe40003f05270 */
[----:B------:R-:W-:Y:S11]  /*1180*/  BRA.DIV UR5, `(.L_x_195) ;  /* 0x0000003205f47947 */ /* 0x000ff6000b800000 */
[----:B------:R-:W0:Y:S01]  /*1190*/  S2R R48, SR_GEMASK ;  /* 0x0000000000307919 */ /* 0x000e220000003c00 */
[----:B------:R-:W-:Y:S01]  /*11a0*/  VOTE.ANY R19, PT, !P0 ;  /* 0x0000000000137806 */ /* 0x000fe200040e0100 */
[C---:B------:R-:W-:Y:S01]  /*11b0*/  VIADD R22, R47.reuse, 0x2 ;  /* 0x000000022f167836 */ /* 0x040fe20000000000 */
[----:B------:R-:W1:Y:S01]  /*11c0*/  LDC.64 R42, c[0x0][0x390] ;  /* 0x0000e400ff2a7b82 */ /* 0x000e620000000a00 */
[C---:B------:R-:W-:Y:S02]  /*11d0*/  VIADD R23, R47.reuse, 0x4 ;  /* 0x000000042f177836 */ /* 0x040fe40000000000 */
[----:B------:R-:W-:Y:S01]  /*11e0*/  VIADD R26, R47, 0x8 ;  /* 0x000000082f1a7836 */ /* 0x000fe20000000000 */
[----:B-1----:R-:W-:Y:S02]  /*11f0*/  IADD3 R42, P3, PT, R42, 0x100, RZ ;  /* 0x000001002a2a7810 */ /* 0x002fe40007f7e0ff */
[----:B0-----:R-:W-:-:S03]  /*1200*/  LOP3.LUT R19, R19, 0x80000000, R48, 0xec, !PT ;  /* 0x8000000013137812 */ /* 0x001fc600078eec30 */
[----:B------:R-:W-:Y:S02]  /*1210*/  IMAD.X R43, RZ, RZ, R43, P3 ;  /* 0x000000ffff2b7224 */ /* 0x000fe400018e062b */
[----:B------:R-:W-:-:S05]  /*1220*/  VIADD R16, R19, 0xffffffff ;  /* 0xffffffff13107836 */ /* 0x000fca0000000000 */
[----:B------:R-:W-:-:S06]  /*1230*/  LOP3.LUT R16, R19, R16, RZ, 0xc, !PT ;  /* 0x0000001013107212 */ /* 0x000fcc00078e0cff */
[----:B------:R-:W0:Y:S02]  /*1240*/  POPC R16, R16 ;  /* 0x0000001000107309 */ /* 0x000e240000000000 */
[----:B0-----:R-:W0:Y:S01]  /*1250*/  SHFL.DOWN PT, R20, R41, 0x1, R16 ;  /* 0x0820000029147989 */ /* 0x001e2200000e0010 */
[----:B------:R-:W-:-:S04]  /*1260*/  ISETP.GE.AND P0, PT, R47, R16, PT ;  /* 0x000000102f00720c */ /* 0x000fc80003f06270 */
[----:B0-----:R-:W-:Y:S02]  /*1270*/  SEL R20, R20, RZ, !P0 ;  /* 0x000000ff14147207 */ /* 0x001fe40004000000 */
[----:B------:R-:W-:-:S03]  /*1280*/  ISETP.GT.AND P0, PT, R22, R16, PT ;  /* 0x000000101600720c */ /* 0x000fc60003f04270 */
[----:B------:R-:W-:-:S05]  /*1290*/  IMAD.IADD R37, R20, 0x1, R41 ;  /* 0x0000000114257824 */ /* 0x000fca00078e0229 */
[----:B------:R-:W0:Y:S02]  /*12a0*/  SHFL.DOWN PT, R20, R37, 0x2, R16 ;  /* 0x0840000025147989 */ /* 0x000e2400000e0010 */
[----:B0-----:R-:W-:Y:S02]  /*12b0*/  SEL R20, R20, RZ, !P0 ;  /* 0x000000ff14147207 */ /* 0x001fe40004000000 */
[----:B------:R-:W-:-:S03]  /*12c0*/  ISETP.GT.AND P0, PT, R23, R16, PT ;  /* 0x000000101700720c */ /* 0x000fc60003f04270 */
[----:B------:R-:W-:Y:S02]  /*12d0*/  IMAD.IADD R39, R37, 0x1, R20 ;  /* 0x0000000125277824 */ /* 0x000fe400078e0214 */
[----:B------:R-:W-:-:S03]  /*12e0*/  VIADD R37, R47, 0x10 ;  /* 0x000000102f257836 */ /* 0x000fc60000000000 */
[----:B------:R-:W0:Y:S02]  /*12f0*/  SHFL.DOWN PT, R20, R39, 0x4, R16 ;  /* 0x0880000027147989 */ /* 0x000e2400000e0010 */
[-C--:B------:R-:W-:Y:S02]  /*1300*/  ISETP.GT.AND P2, PT, R37, R16.reuse, PT ;  /* 0x000000102500720c */ /* 0x080fe40003f44270 */
        /* <DEDUP_REMOVED lines=11> */
.L_x_232:
[----:B------:R-:W-:Y:S05]  /*13c0*/  @!P0 BRA `(.L_x_196) ;  /* 0x0000000400248947 */ /* 0x000fea0003800000 */
[----:B------:R-:W-:-:S07]  /*13d0*/  IMAD.MOV.U32 R44, RZ, RZ, 0x3b8 ;  /* 0x000003b8ff2c7424 */ /* 0x000fce00078e00ff */
.L_x_202:
        /* <DEDUP_REMOVED lines=10> */
.L_x_235:
[----:B------:R-:W-:Y:S05]  /*1480*/  @!P0 BRA `(.L_x_198) ;  /* 0x0000000000748947 */ /* 0x000fea0003800000 */
[----:B------:R-:W-:-:S07]  /*1490*/  IMAD.MOV.U32 R20, RZ, RZ, R44 ;  /* 0x000000ffff147224 */ /* 0x000fce00078e002c */
.L_x_200:
        /* <DEDUP_REMOVED lines=27> */
.L_x_238:
[----:B------:R-:W-:Y:S05]  /*1650*/  @P0 BRA `(.L_x_200) ;  /* 0xfffffffc00900947 */ /* 0x000fea000383ffff */
.L_x_198:
        /* <DEDUP_REMOVED lines=31> */
.L_x_247:
[----:B------:R-:W-:Y:S05]  /*1850*/  @P0 BRA `(.L_x_202) ;  /* 0xfffffff800e00947 */ /* 0x000fea000383ffff */
.L_x_196:
        /* <DEDUP_REMOVED lines=15> */
.L_x_190:
[----:B------:R-:W-:Y:S05]  /*1950*/  WARPSYNC.ALL ;  /* 0x0000000000007948 */ /* 0x000fea0003800000 */
[----:B------:R-:W0:Y:S08]  /*1960*/  S2UR UR6, SR_CgaCtaId ;  /* 0x00000000000679c3 */ /* 0x000e300000008800 */
[----:B------:R-:W-:Y:S01]  /*1970*/  BAR.SYNC.DEFER_BLOCKING 0x0 ;  /* 0x0000000000007b1d */ /* 0x000fe20000010000 */
[----:B------:R-:W-:-:S05]  /*1980*/  ISETP.NE.AND P0, PT, R49, RZ, PT ;  /* 0x000000ff3100720c */ /* 0x000fca0003f05270 */
[----:B------:R-:W-:Y:S02]  /*1990*/  UMOV UR5, 0x400 ;  /* 0x0000040000057882 */ /* 0x000fe40000000000 */
[----:B0-----:R-:W-:-:S09]  /*19a0*/  ULEA UR5, UR6, UR5, 0x18 ;  /* 0x0000000506057291 */ /* 0x001fd2000f8ec0ff */
[----:B------:R-:W0:Y:S02]  /*19b0*/  LDS R17, [UR5+0x4c] ;  /* 0x00004c05ff117984 */ /* 0x000e240008000800 */
[----:B0-----:R-:W-:-:S05]  /*19c0*/  SEL R17, R17, RZ, P0 ;  /* 0x000000ff11117207 */ /* 0x001fca0000000000 */
[----:B------:R-:W-:-:S07]  /*19d0*/  IMAD.IADD R16, R17, 0x1, R16 ;  /* 0x0000000111107824 */ /* 0x000fce00078e0210 */
.L_x_189:
[----:B------:R-:W-:Y:S05]  /*19e0*/  BSYNC.RECONVERGENT B0 ;  /* 0x0000000000007941 */ /* 0x000fea0003800200 */
.L_x_187:
[----:B------:R-:W-:Y:S01]  /*19f0*/  IMAD.IADD R17, R4, 0x1, R16 ;  /* 0x0000000104117824 */ /* 0x000fe200078e0210 */
[----:B------:R-:W-:Y:S03]  /*1a00*/  BAR.SYNC.DEFER_BLOCKING 0x0 ;  /* 0x0000000000007b1d */ /* 0x000fe60000010000 */
[----:B------:R-:W-:-:S03]  /*1a10*/  IMAD.IADD R4, R5, 0x1, R17 ;  /* 0x0000000105047824 */ /* 0x000fc600078e0211 */
[----:B------:R-:W2:Y:S01]  /*1a20*/  LDCU.64 UR6, c[0x0][0x388] ;  /* 0x00007100ff0677ac */ /* 0x000ea20008000a00 */
[----:B------:R-:W-:-:S04]  /*1a30*/  IMAD.IADD R5, R6, 0x1, R4 ;  /* 0x0000000106057824 */ /* 0x000fc800078e0204 */
        /* <DEDUP_REMOVED lines=8> */
[----:B------:R-:W-:Y:S03]  /*1ac0*/  STS.64 [R0+0x10], R6 ;  /* 0x0000100600007388 */ /* 0x000fe60000000a00 */
[----:B------:R-:W-:Y:S01]  /*1ad0*/  IMAD.IADD R12, R13, 0x1, R11 ;  /* 0x000000010d0c7824 */ /* 0x000fe200078e020b */
[----:B------:R-:W-:Y:S03]  /*1ae0*/  STS.64 [R0+0x18], R8 ;  /* 0x0000180800007388 */ /* 0x000fe60000000a00 */
[----:B------:R-:W-:Y:S01]  /*1af0*/  IMAD.IADD R13, R14, 0x1, R12 ;  /* 0x000000010e0d7824 */ /* 0x000fe200078e020c */
[----:B------:R-:W-:Y:S01]  /*1b00*/  STS.64 [R0+0x20], R10 ;  /* 0x0000200a00007388 */ /* 0x000fe20000000a00 */
[----:B--2---:R-:W-:-:S02]  /*1b10*/  IADD3 R4, P0, PT, R45, UR6, RZ ;  /* 0x000000062d047c10 */ /* 0x004fc4000ff1e0ff */
[----:B------:R-:W-:Y:S01]  /*1b20*/  IMAD.IADD R14, R15, 0x1, R13 ;  /* 0x000000010f0e7824 */ /* 0x000fe200078e020d */
[----:B------:R-:W-:Y:S01]  /*1b30*/  STS.64 [R0+0x28], R12 ;  /* 0x0000280c00007388 */ /* 0x000fe20000000a00 */
[----:B------:R-:W-:Y:S02]  /*1b40*/  IADD3.X R5, PT, PT, R3, UR7, RZ, P0, !PT ;  /* 0x0000000703057c10 */ /* 0x000fe400087fe4ff */
[----:B------:R-:W-:-:S04]  /*1b50*/  IMAD.IADD R15, R28, 0x1, R14 ;  /* 0x000000011c0f7824 */ /* 0x000fc800078e020e */
[----:B01----:R-:W-:Y:S01]  /*1b60*/  IMAD.IADD R18, R29, 0x1, R15 ;  /* 0x000000011d127824 */ /* 0x003fe200078e020f */
[----:B------:R-:W-:Y:S03]  /*1b70*/  STS.64 [R0+0x30], R14 ;  /* 0x0000300e00007388 */ /* 0x000fe60000000a00 */
[----:B------:R-:W-:-:S04]  /*1b80*/  IMAD.IADD R19, R30, 0x1, R18 ;  /* 0x000000011e137824 */ /* 0x000fc800078e0212 */
[----:B------:R-:W-:Y:S01]  /*1b90*/  IMAD.IADD R20, R31, 0x1, R19 ;  /* 0x000000011f147824 */ /* 0x000fe200078e0213 */
[----:B------:R-:W-:Y:S03]  /*1ba0*/  STS.64 [R0+0x38], R18 ;  /* 0x0000381200007388 */ /* 0x000fe60000000a00 */
[----:B------:R-:W-:-:S04]  /*1bb0*/  IMAD.IADD R21, R32, 0x1, R20 ;  /* 0x0000000120157824 */ /* 0x000fc800078e0214 */
[----:B------:R-:W-:Y:S01]  /*1bc0*/  IMAD.IADD R22, R33, 0x1, R21 ;  /* 0x0000000121167824 */ /* 0x000fe200078e0215 */
[----:B------:R-:W-:Y:S03]  /*1bd0*/  STS.64 [R0+0x40], R20 ;  /* 0x0000401400007388 */ /* 0x000fe60000000a00 */
[----:B------:R-:W-:-:S04]  /*1be0*/  IMAD.IADD R23, R34, 0x1, R22 ;  /* 0x0000000122177824 */ /* 0x000fc800078e0216 */
[----:B------:R-:W-:Y:S01]  /*1bf0*/  IMAD.IADD R24, R35, 0x1, R23 ;  /* 0x0000000123187824 */ /* 0x000fe200078e0217 */
[----:B------:R-:W-:Y:S03]  /*1c00*/  STS.64 [R0+0x48], R22 ;  /* 0x0000481600007388 */ /* 0x000fe60000000a00 */
[----:B------:R-:W-:-:S05]  /*1c10*/  IMAD.IADD R25, R36, 0x1, R24 ;  /* 0x0000000124197824 */ /* 0x000fca00078e0218 */
        /* <DEDUP_REMOVED lines=47> */
.L_x_186:
        /* <DEDUP_REMOVED lines=21> */
[----:B------:R-:W-:-:S02]  /*2060*/  VIADD R5, R11, 0x200 ;  /* 0x000002000b057836 */ /* 0x000fc40000000000 */
[----:B------:R-:W-:Y:S01]  /*2070*/  VIADD R9, R11, 0x1c0 ;  /* 0x000001c00b097836 */ /* 0x000fe20000000000 */
[----:B------:R-:W-:-:S04]  /*2080*/  ISETP.GE.U32.AND P2, PT, R7, R0, PT ;  /* 0x000000000700720c */ /* 0x000fc80003f46070 */
[----:B------:R-:W-:Y:S01]  /*2090*/  ISETP.GE.U32.AND P1, PT, R9, R0, PT ;  /* 0x000000000900720c */ /* 0x000fe20003f26070 */
[C---:B------:R-:W-:Y:S02]  /*20a0*/  VIADD R7, R11.reuse, 0x260 ;  /* 0x000002600b077836 */ /* 0x040fe40000000000 */
[C---:B------:R-:W-:Y:S02]  /*20b0*/  VIADD R51, R11.reuse, 0x40 ;  /* 0x000000400b337836 */ /* 0x040fe40000000000 */
[C---:B------:R-:W-:Y:S02]  /*20c0*/  VIADD R50, R11.reuse, 0x60 ;  /* 0x000000600b327836 */ /* 0x040fe40000000000 */
[C---:B------:R-:W-:Y:S02]  /*20d0*/  VIADD R49, R11.reuse, 0xc0 ;  /* 0x000000c00b317836 */ /* 0x040fe40000000000 */
[C---:B------:R-:W-:Y:S02]  /*20e0*/  VIADD R48, R11.reuse, 0x100 ;  /* 0x000001000b307836 */ /* 0x040fe40000000000 */
[----:B------:R-:W-:-:S02]  /*20f0*/  VIADD R47, R11, 0x140 ;  /* 0x000001400b2f7836 */ /* 0x000fc40000000000 */
[C---:B------:R-:W-:Y:S02]  /*2100*/  VIADD R46, R11.reuse, 0x160 ;  /* 0x000001600b2e7836 */ /* 0x040fe40000000000 */
[C---:B------:R-:W-:Y:S02]  /*2110*/  VIADD R45, R11.reuse, 0x180 ;  /* 0x000001800b2d7836 */ /* 0x040fe40000000000 */
[C---:B------:R-:W-:Y:S02]  /*2120*/  VIADD R43, R11.reuse, 0x1a0 ;  /* 0x000001a00b2b7836 */ /* 0x040fe40000000000 */
[C---:B------:R-:W-:Y:S02]  /*2130*/  VIADD R42, R11.reuse, 0x1e0 ;  /* 0x000001e00b2a7836 */ /* 0x040fe40000000000 */
[C---:B------:R-:W-:Y:S02]  /*2140*/  VIADD R41, R11.reuse, 0x240 ;  /* 0x000002400b297836 */ /* 0x040fe40000000000 */
[----:B------:R-:W-:-:S02]  /*2150*/  VIADD R40, R11, 0x2a0 ;  /* 0x000002a00b287836 */ /* 0x000fc40000000000 */
[----:B--2---:R-:W-:Y:S02]  /*2160*/  IMAD.MOV.U32 R16, RZ, RZ, R4 ;  /* 0x000000ffff107224 */ /* 0x004fe400078e0004 */
[----:B------:R-:W2:Y:S01]  /*2170*/  @!P6 LDG.E R4, desc[UR8][R2.64] ;  /* 0x000000080204e981 */ /* 0x000ea2000c1e1900 */
[-C--:B------:R-:W-:Y:S01]  /*2180*/  ISETP.GE.U32.AND P6, PT, R5, R0.reuse, PT ;  /* 0x000000000500720c */ /* 0x080fe20003fc6070 */
[--C-:B------:R-:W-:Y:S02]  /*2190*/  IMAD.MOV.U32 R6, RZ, RZ, R16.reuse ;  /* 0x000000ffff067224 */ /* 0x100fe400078e0010 */
[----:B------:R-:W-:Y:S02]  /*21a0*/  VIADD R5, R11, 0x220 ;  /* 0x000002200b057836 */ /* 0x000fe40000000000 */
[----:B------:R-:W-:Y:S02]  /*21b0*/  IMAD.MOV.U32 R14, RZ, RZ, R16 ;  /* 0x000000ffff0e7224 */ /* 0x000fe400078e0010 */
[----:B------:R-:W3:Y:S01]  /*21c0*/  @!P5 LDG.E R6, desc[UR8][R2.64+0x80] ;  /* 0x000080080206d981 */ /* 0x000ee2000c1e1900 */
[----:B------:R-:W-:Y:S01]  /*21d0*/  ISETP.GE.U32.AND P5, PT, R5, R0, PT ;  /* 0x000000000500720c */ /* 0x000fe20003fa6070 */
[----:B------:R-:W-:-:S02]  /*21e0*/  VIADD R5, R11, 0x280 ;  /* 0x000002800b057836 */ /* 0x000fc40000000000 */
[----:B------:R-:W4:Y:S01]  /*21f0*/  @!P4 LDG.E R14, desc[UR8][R2.64+0x280] ;  /* 0x00028008020ec981 */ /* 0x000f22000c1e1900 */
[--C-:B------:R-:W-:Y:S02]  /*2200*/  IMAD.MOV.U32 R12, RZ, RZ, R16.reuse ;  /* 0x000000ffff0c7224 */ /* 0x100fe400078e0010 */
[-C--:B------:R-:W-:Y:S01]  /*2210*/  ISETP.GE.U32.AND P4, PT, R5, R0.reuse, PT ;  /* 0x000000000500720c */ /* 0x080fe20003f86070 */
[--C-:B------:R-:W-:Y:S02]  /*2220*/  IMAD.MOV.U32 R20, RZ, RZ, R16.reuse ;  /* 0x000000ffff147224 */ /* 0x100fe400078e0010 */
[--C-:B------:R-:W-:Y:S01]  /*2230*/  IMAD.MOV.U32 R24, RZ, RZ, R16.reuse ;  /* 0x000000ffff187224 */ /* 0x100fe200078e0010 */
[----:B------:R-:W4:Y:S01]  /*2240*/  @!P0 LDG.E R12, desc[UR8][R2.64+0x200] ;  /* 0x00020008020c8981 */ /* 0x000f22000c1e1900 */
[--C-:B------:R-:W-:Y:S02]  /*2250*/  IMAD.MOV.U32 R34, RZ, RZ, R16.reuse ;  /* 0x000000ffff227224 */ /* 0x100fe400078e0010 */
[----:B------:R-:W-:Y:S01]  /*2260*/  IMAD.MOV.U32 R5, RZ, RZ, R16 ;  /* 0x000000ffff057224 */ /* 0x000fe200078e0010 */
[----:B------:R-:W4:Y:S01]  /*2270*/  @!P3 LDG.E R20, desc[UR8][R2.64+0x380] ;  /* 0x000380080214b981 */ /* 0x000f22000c1e1900 */
[----:B------:R-:W-:-:S02]  /*2280*/  ISETP.GE.U32.AND P0, PT, R7, R0, PT ;  /* 0x000000000700720c */ /* 0x000fc40003f06070 */
[-C--:B------:R-:W-:Y:S01]  /*2290*/  ISETP.GE.U32.AND P3, PT, R51, R0.reuse, PT ;  /* 0x000000003300720c */ /* 0x080fe20003f66070 */
[----:B------:R-:W4:Y:S01]  /*22a0*/  @!P2 LDG.E R24, desc[UR8][R2.64+0x480] ;  /* 0x000480080218a981 */ /* 0x000f22000c1e1900 */
[----:B------:R-:W-:-:S03]  /*22b0*/  ISETP.GE.U32.AND P2, PT, R50, R0, PT ;  /* 0x000000003200720c */ /* 0x000fc60003f46070 */
[----:B------:R-:W4:Y:S01]  /*22c0*/  @!P1 LDG.E R34, desc[UR8][R2.64+0x700] ;  /* 0x0007000802229981 */ /* 0x000f22000c1e1900 */
[----:B------:R-:W-:-:S03]  /*22d0*/  ISETP.GE.U32.AND P1, PT, R49, R0, PT ;  /* 0x000000003100720c */ /* 0x000fc60003f26070 */
[----:B------:R-:W4:Y:S01]  /*22e0*/  @!P6 LDG.E R5, desc[UR8][R2.64+0x800] ;  /* 0x000800080205e981 */ /* 0x000f22000c1e1900 */
[----:B------:R-:W-:Y:S01]  /*22f0*/  ISETP.GE.U32.AND P6, PT, R48, R0, PT ;  /* 0x000000003000720c */ /* 0x000fe20003fc6070 */
[--C-:B------:R-:W-:Y:S02]  /*2300*/  IMAD.MOV.U32 R7, RZ, RZ, R16.reuse ;  /* 0x000000ffff077224 */ /* 0x100fe400078e0010 */
[--C-:B------:R-:W-:Y:S02]  /*2310*/  IMAD.MOV.U32 R9, RZ, RZ, R16.reuse ;  /* 0x000000ffff097224 */ /* 0x100fe400078e0010 */
[--C-:B------:R-:W-:Y:S02]  /*2320*/  IMAD.MOV.U32 R11, RZ, RZ, R16.reuse ;  /* 0x000000ffff0b7224 */ /* 0x100fe400078e0010 */
[--C-:B------:R-:W-:Y:S01]  /*2330*/  IMAD.MOV.U32 R8, RZ, RZ, R16.reuse ;  /* 0x000000ffff087224 */ /* 0x100fe200078e0010 */
[----:B------:R-:W4:Y:S01]  /*2340*/  @!P5 LDG.E R7, desc[UR8][R2.64+0x880] ;  /* 0x000880080207d981 */ /* 0x000f22000c1e1900 */
[----:B------:R-:W-:-:S02]  /*2350*/  IMAD.MOV.U32 R10, RZ, RZ, R16 ;  /* 0x000000ffff0a7224 */ /* 0x000fc400078e0010 */
[--C-:B------:R-:W-:Y:S01]  /*2360*/  IMAD.MOV.U32 R18, RZ, RZ, R16.reuse ;  /* 0x000000ffff127224 */ /* 0x100fe200078e0010 */
[----:B------:R-:W4:Y:S01]  /*2370*/  @!P0 LDG.E R9, desc[UR8][R2.64+0x980] ;  /* 0x0009800802098981 */ /* 0x000f22000c1e1900 */
[----:B------:R-:W-:Y:S01]  /*2380*/  IMAD.MOV.U32 R22, RZ, RZ, R16 ;  /* 0x000000ffff167224 */ /* 0x000fe200078e0010 */
[-C--:B------:R-:W-:Y:S02]  /*2390*/  ISETP.GE.U32.AND P5, PT, R47, R0.reuse, PT ;  /* 0x000000002f00720c */ /* 0x080fe40003fa6070 */
[----:B------:R-:W4:Y:S01]  /*23a0*/  @!P4 LDG.E R11, desc[UR8][R2.64+0xa00] ;  /* 0x000a0008020bc981 */ /* 0x000f22000c1e1900 */
[-C--:B------:R-:W-:Y:S02]  /*23b0*/  ISETP.GE.U32.AND P0, PT, R46, R0.reuse, PT ;  /* 0x000000002e00720c */ /* 0x080fe40003f06070 */
[-C--:B------:R-:W-:Y:S01]  /*23c0*/  ISETP.GE.U32.AND P4, PT, R45, R0.reuse, PT ;  /* 0x000000002d00720c */ /* 0x080fe20003f86070 */
[----:B------:R-:W4:Y:S01]  /*23d0*/  @!P3 LDG.E R8, desc[UR8][R2.64+0x100] ;  /* 0x000100080208b981 */ /* 0x000f22000c1e1900 */
[----:B------:R-:W-:-:S03]  /*23e0*/  ISETP.GE.U32.AND P3, PT, R43, R0, PT ;  /* 0x000000002b00720c */ /* 0x000fc60003f66070 */
        /* <DEDUP_REMOVED lines=88> */
[----:B------:R-:W-:Y:S01]  /*2970*/  ISETP.NE.AND P0, PT, R44, 0x2, PT ;  /* 0x000000022c00780c */ /* 0x000fe20003f05270 */
[----:B------:R-:W0:Y:S02]  /*2980*/  S2R R53, SR_TID.X ;  /* 0x0000000000357919 */ /* 0x000e240000002100 */
[----:B------:R-:W-:Y:S01]  /*2990*/  IMAD.IADD R35, R38, 0x1, -R35 ;  /* 0x0000000126237824 */ /* 0x000fe200078e0a23 */
[----:B------:R-:W-:Y:S01]  /*29a0*/  @!P1 STS [R52+0x10], R38 ;  /* 0x0000102634009388 */ /* 0x000fe20000000800 */
[----:B------:R-:W-:Y:S01]  /*29b0*/  BAR.SYNC.DEFER_BLOCKING 0x0 ;  /* 0x0000000000007b1d */ /* 0x000fe20000010000 */
[----:B------:R-:W-:-:S05]  /*29c0*/  ISETP.NE.AND P1, PT, R44, 0x9, PT ;  /* 0x000000092c00780c */ /* 0x000fca0003f25270 */
[----:B------:R-:W1:Y:S04]  /*29d0*/  LDS.128 R16, [UR4+0x10] ;  /* 0x00001004ff107984 */ /* 0x000e680008000c00 */
[----:B------:R-:W2:Y:S04]  /*29e0*/  LDS.128 R20, [UR4+0x20] ;  /* 0x00002004ff147984 */ /* 0x000ea80008000c00 */
[----:B------:R-:W3:Y:S01]  /*29f0*/  LDS.128 R24, [UR4+0x30] ;  /* 0x00003004ff187984 */ /* 0x000ee20008000c00 */
[----:B-1----:R-:W-:-:S04]  /*2a00*/  IMAD.IADD R17, R16, 0x1, R17 ;  /* 0x0000000110117824 */ /* 0x002fc800078e0211 */
[----:B------:R-:W-:Y:S01]  /*2a10*/  IMAD.IADD R18, R18, 0x1, R17 ;  /* 0x0000000112127824 */ /* 0x000fe200078e0211 */
[----:B------:R-:W-:Y:S02]  /*2a20*/  SEL R16, R17, R16, !P0 ;  /* 0x0000001011107207 */ /* 0x000fe40004000000 */
[----:B------:R-:W-:Y:S01]  /*2a30*/  ISETP.NE.AND P0, PT, R44, 0x3, PT ;  /* 0x000000032c00780c */ /* 0x000fe20003f05270 */
[----:B------:R-:W-:-:S03]  /*2a40*/  IMAD.IADD R19, R19, 0x1, R18 ;  /* 0x0000000113137824 */ /* 0x000fc600078e0212 */
[----:B------:R-:W-:Y:S01]  /*2a50*/  SEL R16, R18, R16, !P0 ;  /* 0x0000001012107207 */ /* 0x000fe20004000000 */
[----:B--2---:R-:W-:Y:S01]  /*2a60*/  IMAD.IADD R20, R19, 0x1, R20 ;  /* 0x0000000113147824 */ /* 0x004fe200078e0214 */
        /* <DEDUP_REMOVED lines=8> */
[----:B---3--:R-:W-:Y:S01]  /*2af0*/  IMAD.IADD R24, R23, 0x1, R24 ;  /* 0x0000000117187824 */ /* 0x008fe200078e0218 */
        /* <DEDUP_REMOVED lines=11> */
[----:B0-----:R-:W-:-:S02]  /*2bb0*/  ISETP.GE.U32.AND P0, PT, R53, 0x20, PT ;  /* 0x000000203500780c */ /* 0x001fc40003f06070 */
[----:B------:R-:W-:Y:S02]  /*2bc0*/  SEL R35, R35, RZ, P1 ;  /* 0x000000ff23237207 */ /* 0x000fe40000800000 */
[----:B------:R-:W-:-:S04]  /*2bd0*/  SEL R16, R16, RZ, P0 ;  /* 0x000000ff10107207 */ /* 0x000fc80000000000 */
[----:B-----5:R-:W-:Y:S01]  /*2be0*/  IADD3 R16, PT, PT, R16, R35, R39 ;  /* 0x0000002310107210 */ /* 0x020fe20007ffe027 */
[----:B------:R-:W-:Y:S06]  /*2bf0*/  BRA `(.L_x_204) ;  /* 0x0000000c00f87947 */ /* 0x000fec0003800000 */
.L_x_203:
        /* <DEDUP_REMOVED lines=24> */
[C---:B------:R-:W-:Y:S01]  /*2d80*/  ISETP.NE.AND P0, PT, R44.reuse, 0x2, PT ;  /* 0x000000022c00780c */ /* 0x040fe20003f05270 */
[----:B------:R-:W0:Y:S03]  /*2d90*/  S2R R39, SR_TID.X ;  /* 0x0000000000277919 */ /* 0x000e260000002100 */
[----:B------:R1:W-:Y:S01]  /*2da0*/  @!P1 STS [R53+0x10], R52 ;  /* 0x0000103435009388 */ /* 0x0003e20000000800 */
[----:B------:R-:W-:Y:S01]  /*2db0*/  BAR.SYNC.DEFER_BLOCKING 0x0 ;  /* 0x0000000000007b1d */ /* 0x000fe20000010000 */
[----:B------:R-:W-:Y:S01]  /*2dc0*/  ISETP.NE.AND P1, PT, R44, 0x9, PT ;  /* 0x000000092c00780c */ /* 0x000fe20003f25270 */
[----:B-1----:R-:W-:-:S04]  /*2dd0*/  IMAD.IADD R52, R52, 0x1, -R35 ;  /* 0x0000000134347824 */ /* 0x002fc800078e0a23 */
[----:B------:R-:W1:Y:S04]  /*2de0*/  LDS.128 R16, [UR4+0x10] ;  /* 0x00001004ff107984 */ /* 0x000e680008000c00 */
[----:B------:R-:W2:Y:S04]  /*2df0*/  LDS.128 R20, [UR4+0x20] ;  /* 0x00002004ff147984 */ /* 0x000ea80008000c00 */
[----:B------:R-:W3:Y:S01]  /*2e00*/  LDS.128 R24, [UR4+0x30] ;  /* 0x00003004ff187984 */ /* 0x000ee20008000c00 */
[----:B-1----:R-:W-:-:S04]  /*2e10*/  IMAD.IADD R17, R16, 0x1, R17 ;  /* 0x0000000110117824 */ /* 0x002fc800078e0211 */
[----:B------:R-:W-:Y:S01]  /*2e20*/  IMAD.IADD R18, R18, 0x1, R17 ;  /* 0x0000000112127824 */ /* 0x000fe200078e0211 */
[----:B------:R-:W-:Y:S02]  /*2e30*/  SEL R16, R17, R16, !P0 ;  /* 0x0000001011107207 */ /* 0x000fe40004000000 */
[----:B------:R-:W-:Y:S01]  /*2e40*/  ISETP.NE.AND P0, PT, R44, 0x3, PT ;  /* 0x000000032c00780c */ /* 0x000fe20003f05270 */
[----:B------:R-:W-:Y:S01]  /*2e50*/  IMAD.IADD R19, R19, 0x1, R18 ;  /* 0x0000000113137824 */ /* 0x000fe200078e0212 */
[----:B------:R-:W-:Y:S02]  /*2e60*/  SEL R17, R52, RZ, P2 ;  /* 0x000000ff34117207 */ /* 0x000fe40001000000 */
        /* <DEDUP_REMOVED lines=23> */
[----:B0-----:R-:W-:-:S02]  /*2fe0*/  ISETP.GT.U32.AND P0, PT, R39, 0x1f, PT ;  /* 0x0000001f2700780c */ /* 0x001fc40003f04070 */
        /* <DEDUP_REMOVED lines=20> */
.L_x_250:
[----:B------:R-:W-:Y:S05]  /*3130*/  @!P0 BRA `(.L_x_207) ;  /* 0x0000000000748947 */ /* 0x000fea0003800000 */
[----:B------:R-:W-:-:S07]  /*3140*/  IMAD.MOV.U32 R20, RZ, RZ, 0x3b8 ;  /* 0x000003b8ff147424 */ /* 0x000fce00078e00ff */
.L_x_209:
        /* <DEDUP_REMOVED lines=27> */
.L_x_253:
[----:B------:R-:W-:Y:S05]  /*3300*/  @P0 BRA `(.L_x_209) ;  /* 0xfffffffc00900947 */ /* 0x000fea000383ffff */
.L_x_207:
        /* <DEDUP_REMOVED lines=38> */
.L_x_262:
[----:B------:R-:W-:Y:S05]  /*3570*/  @!P0 BRA `(.L_x_211) ;  /* 0x0000000400348947 */ /* 0x000fea0003800000 */
[----:B------:R-:W-:-:S07]  /*3580*/  IMAD.MOV.U32 R44, RZ, RZ, 0x3b8 ;  /* 0x000003b8ff2c7424 */ /* 0x000fce00078e00ff */
.L_x_217:
        /* <DEDUP_REMOVED lines=10> */
.L_x_265:
[----:B------:R-:W-:Y:S05]  /*3630*/  @!P0 BRA `(.L_x_213) ;  /* 0x0000000000748947 */ /* 0x000fea0003800000 */
[----:B------:R-:W-:-:S07]  /*3640*/  IMAD.MOV.U32 R20, RZ, RZ, R44 ;  /* 0x000000ffff147224 */ /* 0x000fce00078e002c */
.L_x_215:
        /* <DEDUP_REMOVED lines=8> */
[----:B------:R-:W0:Y:S02]  /*36d0*/  F2I.FTZ.U32.TRUNC.NTZ R19, R19 ;  /* 0x0000001300137305 */ /* 0x000e24000021f000 */
[----:B0-----:R-:W-:Y:S02]  /*36e0*/  IMAD R25, R18, R19, RZ ;  /* 0x0000001312197224 */ /* 0x001fe400078e02ff */
[----:B------:R-:W-:-:S04]  /*36f0*/  IMAD.MOV.U32 R18, RZ, RZ, RZ ;  /* 0x000000ffff127224 */ /* 0x000fc800078e00ff */
        /* <DEDUP_REMOVED lines=16> */
.L_x_268:
[----:B------:R-:W-:Y:S05]  /*3800*/  @P0 BRA `(.L_x_215) ;  /* 0xfffffffc00900947 */ /* 0x000fea000383ffff */
.L_x_213:
        /* <DEDUP_REMOVED lines=8> */
[----:B------:R-:W-:-:S06]  /*3890*/  LOP3.LUT R16, R19, R16, RZ, 0xc, !PT ;  /* 0x0000001013107212 */ /* 0x000fcc00078e0cff */
        /* <DEDUP_REMOVED lines=26> */
.L_x_277:
[----:B------:R-:W-:Y:S05]  /*3a40*/  @P0 BRA `(.L_x_217) ;  /* 0xfffffff800d00947 */ /* 0x000fea000383ffff */
.L_x_211:
        /* <DEDUP_REMOVED lines=15> */
.L_x_205:
[----:B------:R-:W-:Y:S05]  /*3b40*/  WARPSYNC.ALL ;  /* 0x0000000000007948 */ /* 0x000fea0003800000 */
[----:B------:R-:W0:Y:S08]  /*3b50*/  S2UR UR5, SR_CgaCtaId ;  /* 0x00000000000579c3 */ /* 0x000e300000008800 */
[----:B------:R-:W-:Y:S06]  /*3b60*/  BAR.SYNC.DEFER_BLOCKING 0x0 ;  /* 0x0000000000007b1d */ /* 0x000fec0000010000 */
[----:B------:R-:W-:Y:S01]  /*3b70*/  UMOV UR4, 0x400 ;  /* 0x0000040000047882 */ /* 0x000fe20000000000 */
[----:B-1----:R-:W1:Y:S01]  /*3b80*/  S2R R17, SR_TID.X ;  /* 0x0000000000117919 */ /* 0x002e620000002100 */
[----:B0-----:R-:W-:-:S09]  /*3b90*/  ULEA UR4, UR5, UR4, 0x18 ;  /* 0x0000000405047291 */ /* 0x001fd2000f8ec0ff */
[----:B------:R-:W0:Y:S01]  /*3ba0*/  LDS R16, [UR4+0x4c] ;  /* 0x00004c04ff107984 */ /* 0x000e220008000800 */
[----:B-1----:R-:W-:-:S04]  /*3bb0*/  ISETP.NE.AND P0, PT, R17, RZ, PT ;  /* 0x000000ff1100720c */ /* 0x002fc80003f05270 */
[----:B0-----:R-:W-:-:S05]  /*3bc0*/  SEL R16, R16, RZ, P0 ;  /* 0x000000ff10107207 */ /* 0x001fca0000000000 */
[----:B------:R-:W-:-:S07]  /*3bd0*/  IMAD.IADD R16, R16, 0x1, R19 ;  /* 0x0000000110107824 */ /* 0x000fce00078e0213 */
.L_x_204:
[----:B------:R-:W-:Y:S01]  /*3be0*/  IMAD.IADD R17, R2, 0x1, R16 ;  /* 0x0000000102117824 */ /* 0x000fe200078e0210 */
[----:B------:R-:W0:Y:S01]  /*3bf0*/  S2R R20, SR_LANEID ;  /* 0x0000000000147919 */ /* 0x000e220000000000 */
[----:B------:R-:W1:Y:S01]  /*3c00*/  S2UR UR5, SR_CTAID.X ;  /* 0x00000000000579c3 */ /* 0x000e620000002500 */
[----:B------:R-:W2:Y:S01]  /*3c10*/  LDCU.64 UR6, c[0x0][0x388] ;  /* 0x00007100ff0677ac */ /* 0x000ea20008000a00 */
[----:B------:R-:W-:Y:S01]  /*3c20*/  IMAD.IADD R2, R3, 0x1, R17 ;  /* 0x0000000103027824 */ /* 0x000fe200078e0211 */
[----:B------:R-:W3:Y:S03]  /*3c30*/  S2R R21, SR_TID.X ;  /* 0x0000000000157919 */ /* 0x000ee60000002100 */
[----:B------:R-:W-:Y:S01]  /*3c40*/  IMAD.IADD R3, R4, 0x1, R2 ;  /* 0x0000000104037824 */ /* 0x000fe200078e0202 */
[----:B------:R-:W4:Y:S03]  /*3c50*/  S2R R26, SR_TID.X ;  /* 0x00000000001a7919 */ /* 0x000f260000002100 */
[----:B------:R-:W-:-:S04]  /*3c60*/  IMAD.IADD R4, R5, 0x1, R3 ;  /* 0x0000000105047824 */ /* 0x000fc800078e0203 */
[----:B------:R-:W-:-:S04]  /*3c70*/  IMAD.IADD R5, R6, 0x1, R4 ;  /* 0x0000000106057824 */ /* 0x000fc800078e0204 */
[----:B------:R-:W-:-:S04]  /*3c80*/  IMAD.IADD R6, R7, 0x1, R5 ;  /* 0x0000000107067824 */ /* 0x000fc800078e0205 */
[----:B------:R-:W-:-:S04]  /*3c90*/  IMAD.IADD R7, R8, 0x1, R6 ;  /* 0x0000000108077824 */ /* 0x000fc800078e0206 */
[----:B------:R-:W-:-:S04]  /*3ca0*/  IMAD.IADD R8, R9, 0x1, R7 ;  /* 0x0000000109087824 */ /* 0x000fc800078e0207 */
[----:B------:R-:W-:Y:S02]  /*3cb0*/  IMAD.IADD R9, R10, 0x1, R8 ;  /* 0x000000010a097824 */ /* 0x000fe400078e0208 */
[----:B0-----:R-:W-:Y:S01]  /*3cc0*/  IMAD R24, R20, 0x54, R37 ;  /* 0x0000005414187824 */ /* 0x001fe200078e0225 */
[----:B------:R-:W-:Y:S01]  /*3cd0*/  BAR.SYNC.DEFER_BLOCKING 0x0 ;  /* 0x0000000000007b1d */ /* 0x000fe20000010000 */
[----:B------:R-:W-:Y:S01]  /*3ce0*/  IMAD.IADD R10, R11, 0x1, R9 ;  /* 0x000000010b0a7824 */ /* 0x000fe200078e0209 */
[----:B---3--:R-:W-:-:S03]  /*3cf0*/  ISETP.NE.AND P0, PT, R21, RZ, PT ;  /* 0x000000ff1500720c */ /* 0x008fc60003f05270 */
        /* <DEDUP_REMOVED lines=13> */
[----:B------:R-:W-:Y:S03]  /*3dd0*/  STS.64 [R24+0x20], R8 ;  /* 0x0000200818007388 */ /* 0x000fe60000000a00 */
[----:B------:R-:W-:Y:S01]  /*3de0*/  IMAD.IADD R22, R33, 0x1, R21 ;  /* 0x0000000121167824 */ /* 0x000fe200078e0215 */
[----:B0-----:R-:W1:Y:S01]  /*3df0*/  LDC R2, c[0x0][0x398] ;  /* 0x0000e600ff027b82 */ /* 0x001e620000000800 */
[----:B------:R-:W-:Y:S02]  /*3e00*/  STS.64 [R24+0x28], R10 ;  /* 0x0000280a18007388 */ /* 0x000fe40000000a00 */
[----:B------:R-:W-:-:S02]  /*3e10*/  IMAD.IADD R23, R34, 0x1, R22 ;  /* 0x0000000122177824 */ /* 0x000fc400078e0216 */
[----:B------:R4:W-:Y:S04]  /*3e20*/  STS.64 [R24+0x30], R12 ;  /* 0x0000300c18007388 */ /* 0x0009e80000000a00 */
[----:B------:R-:W-:Y:S04]  /*3e30*/  STS.64 [R24+0x38], R14 ;  /* 0x0000380e18007388 */ /* 0x000fe80000000a00 */
[----:B------:R-:W-:Y:S04]  /*3e40*/  STS.64 [R24+0x40], R18 ;  /* 0x0000401218007388 */ /* 0x000fe80000000a00 */
[----:B------:R-:W-:Y:S01]  /*3e50*/  STS.64 [R24+0x48], R20 ;  /* 0x0000481418007388 */ /* 0x000fe20000000a00 */
[----:B----4-:R-:W-:-:S02]  /*3e60*/  LOP3.LUT R12, R26, 0x1f, RZ, 0xc0, !PT ;  /* 0x0000001f1a0c7812 */ /* 0x010fc400078ec0ff */
[----:B------:R-:W-:Y:S01]  /*3e70*/  LOP3.LUT R26, R26, 0x3e0, RZ, 0xc0, !PT ;  /* 0x000003e01a1a7812 */ /* 0x000fe200078ec0ff */
[----:B------:R-:W-:Y:S01]  /*3e80*/  STS.64 [R24+0x50], R22 ;  /* 0x0000501618007388 */ /* 0x000fe20000000a00 */
[----:B------:R-:W-:-:S03]  /*3e90*/  NOP ;  /* 0x0000000000007918 */ /* 0x000fc60000000000 */
[----:B------:R-:W-:Y:S01]  /*3ea0*/  LDS R16, [R37] ;  /* 0x0000000025107984 */ /* 0x000fe20000000800 */
[----:B-1----:R-:W-:Y:S02]  /*3eb0*/  VIADD R2, R2, UR5 ;  /* 0x0000000502027c36 */ /* 0x002fe40008000000 */
[----:B------:R-:W-:Y:S01]  /*3ec0*/  IMAD R26, R26, 0x16, R12 ;  /* 0x000000161a1a7824 */ /* 0x000fe200078e020c */
        /* <DEDUP_REMOVED lines=23> */
[----:B0-----:R-:W-:-:S02]  /*4040*/  VIADD R37, R26, 0x20 ;  /* 0x000000201a257836 */ /* 0x001fc40000000000 */
[----:B-1----:R-:W-:-:S03]  /*4050*/  IMAD R0, R2, 0x2100, RZ ;  /* 0x0000210002007824 */ /* 0x002fc600078e02ff */
[----:B------:R-:W0:Y:S02]  /*4060*/  S2R R3, SR_TID.X ;  /* 0x0000000000037919 */ /* 0x000e240000002100 */
[----:B------:R-:W-:-:S04]  /*4070*/  IADD3 R0, P0, PT, R0, R26, RZ ;  /* 0x0000001a00007210 */ /* 0x000fc80007f1e0ff */
[----:B--2---:R-:W-:Y:S01]  /*4080*/  LEA R2, P1, R0, UR6, 0x2 ;  /* 0x0000000600027c11 */ /* 0x004fe2000f8210ff */
[----:B------:R-:W1:Y:S01]  /*4090*/  LDS R4, [UR4+0x8400] ;  /* 0x00840004ff047984 */ /* 0x000e620008000800 */
[C---:B0-----:R-:W-:Y:S02]  /*40a0*/  LOP3.LUT R12, R3.reuse, 0x3e0, RZ, 0xc0, !PT ;  /* 0x000003e0030c7812 */ /* 0x041fe400078ec0ff */
[----:B------:R-:W-:-:S05]  /*40b0*/  LOP3.LUT R3, R3, 0x1f, RZ, 0xc0, !PT ;  /* 0x0000001f03037812 */ /* 0x000fca00078ec0ff */
[----:B------:R-:W-:Y:S02]  /*40c0*/  IMAD R12, R12, 0x16, R3 ;  /* 0x000000160c0c7824 */ /* 0x000fe400078e0203 */
[----:B------:R-:W-:-:S05]  /*40d0*/  IMAD.X R3, RZ, RZ, RZ, P0 ;  /* 0x000000ffff037224 */ /* 0x000fca00000e06ff */
[----:B------:R-:W-:Y:S02]  /*40e0*/  LEA.HI.X R3, R0, UR7, R3, 0x2, P1 ;  /* 0x0000000700037c11 */ /* 0x000fe400088f1403 */
[-C--:B-1----:R-:W-:Y:S02]  /*40f0*/  ISETP.GE.AND P6, PT, R26, R4.reuse, PT ;  /* 0x000000041a00720c */ /* 0x082fe40003fc6270 */
[-C--:B------:R-:W-:Y:S01]  /*4100*/  ISETP.GE.AND P5, PT, R37, R4.reuse, PT ;  /* 0x000000042500720c */ /* 0x080fe20003fa6270 */
[C---:B------:R-:W-:Y:S01]  /*4110*/  VIADD R37, R12.reuse, 0x80 ;  /* 0x000000800c257836 */ /* 0x040fe20000000000 */
[-C--:B------:R-:W-:Y:S01]  /*4120*/  ISETP.GE.AND P0, PT, R51, R4.reuse, PT ;  /* 0x000000043300720c */ /* 0x080fe20003f06270 */
[----:B------:R-:W-:Y:S01]  /*4130*/  VIADD R51, R12, 0xa0 ;  /* 0x000000a00c337836 */ /* 0x000fe20000000000 */
[-C--:B------:R-:W-:Y:S02]  /*4140*/  ISETP.GE.AND P4, PT, R50, R4.reuse, PT ;  /* 0x000000043200720c */ /* 0x080fe40003f86270 */
[-C--:B------:R-:W-:Y:S01]  /*4150*/  ISETP.GE.AND P3, PT, R37, R4.reuse, PT ;  /* 0x000000042500720c */ /* 0x080fe20003f66270 */
[----:B------:R-:W-:Y:S01]  /*4160*/  VIADD R37, R12, 0xe0 ;  /* 0x000000e00c257836 */ /* 0x000fe20000000000 */
[----:B------:R-:W-:-:S02]  /*4170*/  ISETP.GE.AND P2, PT, R51, R4, PT ;  /* 0x000000043300720c */ /* 0x000fc40003f46270 */
[-C--:B------:R-:W-:Y:S01]  /*4180*/  ISETP.GE.AND P1, PT, R49, R4.reuse, PT ;  /* 0x000000043100720c */ /* 0x080fe20003f26270 */
[----:B------:R-:W-:Y:S01]  /*4190*/  @!P6 STG.E desc[UR8][R2.64], R16 ;  /* 0x000000100200e986 */ /* 0x000fe2000c101908 */
[-C--:B------:R-:W-:Y:S01]  /*41a0*/  ISETP.GE.AND P6, PT, R37, R4.reuse, PT ;  /* 0x000000042500720c */ /* 0x080fe20003fc6270 */
[----:B------:R-:W-:Y:S02]  /*41b0*/  VIADD R37, R12, 0x120 ;  /* 0x000001200c257836 */ /* 0x000fe40000000000 */
[----:B------:R-:W-:Y:S01]  /*41c0*/  @!P5 STG.E desc[UR8][R2.64+0x80], R8 ;  /* 0x000080080200d986 */ /* 0x000fe2000c101908 */
[----:B------:R-:W-:-:S03]  /*41d0*/  ISETP.GE.AND P5, PT, R48, R4, PT ;  /* 0x000000043000720c */ /* 0x000fc60003fa6270 */
[----:B------:R-:W-:Y:S01]  /*41e0*/  @!P0 STG.E desc[UR8][R2.64+0x100], R10 ;  /* 0x0001000a02008986 */ /* 0x000fe2000c101908 */
[-C--:B------:R-:W-:Y:S01]  /*41f0*/  ISETP.GE.AND P0, PT, R37, R4.reuse, PT ;  /* 0x000000042500720c */ /* 0x080fe20003f06270 */
[----:B------:R-:W-:Y:S02]  /*4200*/  VIADD R37, R12, 0x1c0 ;  /* 0x000001c00c257836 */ /* 0x000fe40000000000 */
[----:B------:R-:W-:Y:S01]  /*4210*/  @!P4 STG.E desc[UR8][R2.64+0x180], R6 ;  /* 0x000180060200c986 */ /* 0x000fe2000c101908 */
[----:B------:R-:W-:-:S03]  /*4220*/  ISETP.GE.AND P4, PT, R47, R4, PT ;  /* 0x000000042f00720c */ /* 0x000fc60003f86270 */
[----:B------:R-:W-:Y:S01]  /*4230*/  @!P3 STG.E desc[UR8][R2.64+0x200], R53 ;  /* 0x000200350200b986 */ /* 0x000fe2000c101908 */
[----:B------:R-:W-:-:S03]  /*4240*/  ISETP.GE.AND P3, PT, R46, R4, PT ;  /* 0x000000042e00720c */ /* 0x000fc60003f66270 */
        /* <DEDUP_REMOVED lines=10> */
[----:B0-----:R-:W-:-:S02]  /*42f0*/  VIADD R33, R12, 0x260 ;  /* 0x000002600c217836 */ /* 0x001fc40000000000 */
[----:B------:R0:W-:Y:S01]  /*4300*/  @!P0 STG.E desc[UR8][R2.64+0x480], R25 ;  /* 0x0004801902008986 */ /* 0x0001e2000c101908 */
[----:B------:R-:W-:-:S03]  /*4310*/  ISETP.GE.AND P0, PT, R37, R4, PT ;  /* 0x000000042500720c */ /* 0x000fc60003f06270 */
        /* <DEDUP_REMOVED lines=20> */
.L_x_191:
[----:B------:R-:W-:Y:S01]  /*4460*/  BSSY B1, `(.L_x_218) ;  /* 0x0000006000017945 */ /* 0x000fe20003800000 */
[----:B------:R-:W-:Y:S01]  /*4470*/  PLOP3.LUT P0, PT, P0, PT, PT, 0x8, 0x80 ;  /* 0x000000000080781c */ /* 0x000fe2000070e170 */
[----:B------:R-:W-:-:S12]  /*4480*/  IMAD.MOV.U32 R19, RZ, RZ, -0x1 ;  /* 0xffffffffff137424 */ /* 0x000fd800078e00ff */
[----:B------:R-:W-:Y:S05]  /*4490*/  WARPSYNC.COLLECTIVE R19, `(.L_x_219) ;  /* 0x0000000013087348 */ /* 0x000fea0003c00000 */
[----:B------:R-:W-:Y:S01]  /*44a0*/  VOTE.ANY P0, P0 ;  /* 0x0000000000ff7806 */ /* 0x000fe20000000100 */
[----:B------:R-:W-:-:S12]  /*44b0*/  ENDCOLLECTIVE ;  /* 0x000000000000791b */ /* 0x000fd80003800000 */
.L_x_219:
[----:B------:R-:W-:Y:S05]  /*44c0*/  BSYNC B1 ;  /* 0x0000000000017941 */ /* 0x000fea0003800000 */
.L_x_218:
[----:B------:R-:W-:Y:S05]  /*44d0*/  BRA `(.L_x_220) ;  /* 0xffffffc800a87947 */ /* 0x000fea000383ffff */
.L_x_193:
[----:B------:R-:W-:Y:S01]  /*44e0*/  BSSY B1, `(.L_x_221) ;  /* 0x0000006000017945 */ /* 0x000fe20003800000 */
[----:B------:R-:W-:Y:S01]  /*44f0*/  PLOP3.LUT P0, PT, P0, PT, PT, 0x8, 0x80 ;  /* 0x000000000080781c */ /* 0x000fe2000070e170 */
[----:B------:R-:W-:-:S12]  /*4500*/  IMAD.MOV.U32 R19, RZ, RZ, -0x1 ;  /* 0xffffffffff137424 */ /* 0x000fd800078e00ff */
[----:B------:R-:W-:Y:S05]  /*4510*/  WARPSYNC.COLLECTIVE R19, `(.L_x_222) ;  /* 0x0000000013087348 */ /* 0x000fea0003c00000 */
[----:B------:R-:W-:Y:S01]  /*4520*/  VOTE.ANY P0, P0 ;  /* 0x0000000000ff7806 */ /* 0x000fe20000000100 */
[----:B------:R-:W-:-:S12]  /*4530*/  ENDCOLLECTIVE ;  /* 0x000000000000791b */ /* 0x000fd80003800000 */
.L_x_222:
[----:B------:R-:W-:Y:S05]  /*4540*/  BSYNC B1 ;  /* 0x0000000000017941 */ /* 0x000fea0003800000 */
.L_x_221:
[----:B------:R-:W-:Y:S05]  /*4550*/  BRA `(.L_x_223) ;  /* 0xffffffc800fc7947 */ /* 0x000fea000383ffff */
.L_x_195:
[----:B------:R-:W0:Y:S01]  /*4560*/  S2R R48, SR_GEMASK ;  /* 0x0000000000307919 */ /* 0x000e220000003c00 */
[----:B------:R-:W-:Y:S01]  /*4570*/  BSSY B1, `(.L_x_224) ;  /* 0x0000006000017945 */ /* 0x000fe20003800000 */
[----:B------:R-:W-:Y:S01]  /*4580*/  PLOP3.LUT P0, PT, P0, PT, PT, 0x8, 0x80 ;  /* 0x000000000080781c */ /* 0x000fe2000070e170 */
[----:B------:R-:W-:-:S12]  /*4590*/  IMAD.MOV.U32 R19, RZ, RZ, -0x1 ;  /* 0xffffffffff137424 */ /* 0x000fd800078e00ff */
[----:B0-----:R-:W-:Y:S05]  /*45a0*/  WARPSYNC.COLLECTIVE R19, `(.L_x_225) ;  /* 0x0000000013087348 */ /* 0x001fea0003c00000 */
[----:B------:R-:W-:Y:S01]  /*45b0*/  VOTE.ANY R19, PT, P0 ;  /* 0x0000000000137806 */ /* 0x000fe200000e0100 */
[----:B0-----:R-:W-:Y:S06]  /*45c0*/  ENDCOLLECTIVE ;  /* 0x000000000000791b */ /* 0x001fec0003800000 */
.L_x_225:
[----:B------:R-:W-:Y:S05]  /*45d0*/  BSYNC B1 ;  /* 0x0000000000017941 */ /* 0x000fea0003800000 */
.L_x_224:
[----:B------:R-:W-:Y:S01]  /*45e0*/  LOP3.LUT R19, R19, 0x80000000, R48, 0xec, !PT ;  /* 0x8000000013137812 */ /* 0x000fe200078eec30 */
[----:B------:R-:W-:Y:S01]  /*45f0*/  IMAD.MOV.U32 R18, RZ, RZ, R41 ;  /* 0x000000ffff127224 */ /* 0x000fe200078e0029 */
[----:B------:R-:W0:Y:S01]  /*4600*/  LDC.64 R42, c[0x0][0x390] ;  /* 0x0000e400ff2a7b82 */ /* 0x000e220000000a00 */
[----:B------:R-:W-:Y:S02]  /*4610*/  IMAD.MOV.U32 R17, RZ, RZ, 0x1 ;  /* 0x00000001ff117424 */ /* 0x000fe400078e00ff */
[----:B------:R-:W-:Y:S02]  /*4620*/  VIADD R16, R19, 0xffffffff ;  /* 0xffffffff13107836 */ /* 0x000fe40000000000 */
[C---:B------:R-:W-:Y:S02]  /*4630*/  VIADD R23, R47.reuse, 0x4 ;  /* 0x000000042f177836 */ /* 0x040fe40000000000 */
[----:B------:R-:W-:Y:S01]  /*4640*/  VIADD R26, R47, 0x8 ;  /* 0x000000082f1a7836 */ /* 0x000fe20000000000 */
[----:B------:R-:W-:Y:S01]  /*4650*/  LOP3.LUT R22, R19, R16, RZ, 0xc, !PT ;  /* 0x0000001013167212 */ /* 0x000fe200078e0cff */
[----:B------:R-:W-:-:S03]  /*4660*/  IMAD.MOV.U32 R19, RZ, RZ, -0x1 ;  /* 0xffffffffff137424 */ /* 0x000fc600078e00ff */
[----:B------:R1:W2:Y:S02]  /*4670*/  POPC R16, R22 ;  /* 0x0000001600107309 */ /* 0x0002a40000000000 */
[----:B-1----:R-:W-:Y:S01]  /*4680*/  VIADD R22, R47, 0x2 ;  /* 0x000000022f167836 */ /* 0x002fe20000000000 */
[----:B0-2---:R-:W-:-:S13]  /*4690*/  IADD3 R42, P3, PT, R42, 0x100, RZ ;  /* 0x000001002a2a7810 */ /* 0x005fda0007f7e0ff */
[----:B------:R-:W-:Y:S05]  /*46a0*/  WARPSYNC.COLLECTIVE R19, `(.L_x_226) ;  /* 0x0000000013087348 */ /* 0x000fea0003c00000 */
[----:B------:R0:W1:Y:S02]  /*46b0*/  SHFL.DOWN P2, R20, R18, R17, R16 ;  /* 0x0800001112147389 */ /* 0x0000640000040010 */
[----:B01----:R-:W-:Y:S05]  /*46c0*/  ENDCOLLECTIVE ;  /* 0x000000000000791b */ /* 0x003fea0003800000 */
.L_x_226:
[-C--:B------:R-:W-:Y:S01]  /*46d0*/  ISETP.GE.AND P0, PT, R47, R16.reuse, PT ;  /* 0x000000102f00720c */ /* 0x080fe20003f06270 */
[----:B------:R-:W-:Y:S02]  /*46e0*/  IMAD.X R43, RZ, RZ, R43, P3 ;  /* 0x000000ffff2b7224 */ /* 0x000fe400018e062b */
        /* <DEDUP_REMOVED lines=8> */
.L_x_227:
        /* <DEDUP_REMOVED lines=9> */
.L_x_228:
        /* <DEDUP_REMOVED lines=8> */
.L_x_229:
        /* <DEDUP_REMOVED lines=8> */
.L_x_230:
[----:B------:R-:W-:Y:S05]  /*4900*/  WARPSYNC.COLLECTIVE R19, `(.L_x_231) ;  /* 0x0000000013087348 */ /* 0x000fea0003c00000 */
[----:B------:R-:W-:Y:S01]  /*4910*/  VOTE.ALL P0, P0 ;  /* 0x0000000000ff7806 */ /* 0x000fe20000000000 */
[----:B------:R-:W-:-:S12]  /*4920*/  ENDCOLLECTIVE ;  /* 0x000000000000791b */ /* 0x000fd80003800000 */
.L_x_231:
[----:B------:R-:W-:-:S04]  /*4930*/  ISETP.GT.AND P2, PT, R37, R16, PT ;  /* 0x000000102500720c */ /* 0x000fc80003f44270 */
[----:B------:R-:W-:-:S05]  /*4940*/  SEL R20, R20, RZ, !P2 ;  /* 0x000000ff14147207 */ /* 0x000fca0005000000 */
[----:B------:R-:W-:Y:S01]  /*4950*/  IMAD.IADD R39, R41, 0x1, R20 ;  /* 0x0000000129277824 */ /* 0x000fe200078e0214 */
[----:B------:R-:W-:Y:S06]  /*4960*/  BRA `(.L_x_232) ;  /* 0xffffffc800947947 */ /* 0x000fec000383ffff */
.L_x_197:
[----:B------:R-:W-:Y:S01]  /*4970*/  BSSY B1, `(.L_x_233) ;  /* 0x0000006000017945 */ /* 0x000fe20003800000 */
[----:B------:R-:W-:Y:S01]  /*4980*/  PLOP3.LUT P0, PT, P0, PT, PT, 0x8, 0x80 ;  /* 0x000000000080781c */ /* 0x000fe2000070e170 */
[----:B------:R-:W-:-:S12]  /*4990*/  IMAD.MOV.U32 R19, RZ, RZ, -0x1 ;  /* 0xffffffffff137424 */ /* 0x000fd800078e00ff */
[----:B------:R-:W-:Y:S05]  /*49a0*/  WARPSYNC.COLLECTIVE R19, `(.L_x_234) ;  /* 0x0000000013087348 */ /* 0x000fea0003c00000 */
[----:B------:R-:W-:Y:S01]  /*49b0*/  VOTE.ANY P0, P0 ;  /* 0x0000000000ff7806 */ /* 0x000fe20000000100 */
[----:B------:R-:W-:-:S12]  /*49c0*/  ENDCOLLECTIVE ;  /* 0x000000000000791b */ /* 0x000fd80003800000 */
.L_x_234:
[----:B------:R-:W-:Y:S05]  /*49d0*/  BSYNC B1 ;  /* 0x0000000000017941 */ /* 0x000fea0003800000 */
.L_x_233:
[----:B------:R-:W-:Y:S05]  /*49e0*/  BRA `(.L_x_235) ;  /* 0xffffffc800a47947 */ /* 0x000fea000383ffff */
.L_x_199:
[----:B------:R-:W-:Y:S01]  /*49f0*/  BSSY B1, `(.L_x_236) ;  /* 0x0000006000017945 */ /* 0x000fe20003800000 */
[----:B------:R-:W-:Y:S01]  /*4a00*/  PLOP3.LUT P0, PT, P0, PT, PT, 0x8, 0x80 ;  /* 0x000000000080781c */ /* 0x000fe2000070e170 */
[----:B------:R-:W-:-:S12]  /*4a10*/  IMAD.MOV.U32 R19, RZ, RZ, -0x1 ;  /* 0xffffffffff137424 */ /* 0x000fd800078e00ff */
[----:B------:R-:W-:Y:S05]  /*4a20*/  WARPSYNC.COLLECTIVE R19, `(.L_x_237) ;  /* 0x0000000013087348 */ /* 0x000fea0003c00000 */
[----:B------:R-:W-:Y:S01]  /*4a30*/  VOTE.ANY P0, P0 ;  /* 0x0000000000ff7806 */ /* 0x000fe20000000100 */
[----:B------:R-:W-:-:S12]  /*4a40*/  ENDCOLLECTIVE ;  /* 0x000000000000791b */ /* 0x000fd80003800000 */
.L_x_237:
[----:B------:R-:W-:Y:S05]  /*4a50*/  BSYNC B1 ;  /* 0x0000000000017941 */ /* 0x000fea0003800000 */
.L_x_236:
[----:B------:R-:W-:Y:S05]  /*4a60*/  BRA `(.L_x_238) ;  /* 0xffffffc800f87947 */ /* 0x000fea000383ffff */
.L_x_201:
[----:B------:R-:W-:Y:S01]  /*4a70*/  BSSY B1, `(.L_x_239) ;  /* 0x0000006000017945 */ /* 0x000fe20003800000 */
[----:B------:R-:W-:Y:S01]  /*4a80*/  PLOP3.LUT P0, PT, P0, PT, PT, 0x8, 0x80 ;  /* 0x000000000080781c */ /* 0x000fe2000070e170 */
[----:B------:R-:W-:-:S12]  /*4a90*/  IMAD.MOV.U32 R19, RZ, RZ, -0x1 ;  /* 0xffffffffff137424 */ /* 0x000fd800078e00ff */
[----:B------:R-:W-:Y:S05]  /*4aa0*/  WARPSYNC.COLLECTIVE R19, `(.L_x_240) ;  /* 0x0000000013087348 */ /* 0x000fea0003c00000 */
[----:B------:R-:W-:Y:S01]  /*4ab0*/  VOTE.ANY R19, PT, P0 ;  /* 0x0000000000137806 */ /* 0x000fe200000e0100 */
[----:B------:R-:W-:Y:S06]  /*4ac0*/  ENDCOLLECTIVE ;  /* 0x000000000000791b */ /* 0x000fec0003800000 */
.L_x_240:
[----:B------:R-:W-:Y:S05]  /*4ad0*/  BSYNC B1 ;  /* 0x0000000000017941 */ /* 0x000fea0003800000 */
.L_x_239:
[----:B------:R-:W-:Y:S01]  /*4ae0*/  LOP3.LUT R19, R19, 0x80000000, R48, 0xec, !PT ;  /* 0x8000000013137812 */ /* 0x000fe200078eec30 */
[----:B------:R-:W-:Y:S02]  /*4af0*/  IMAD.MOV.U32 R18, RZ, RZ, R41 ;  /* 0x000000ffff127224 */ /* 0x000fe400078e0029 */
[----:B------:R-:W-:Y:S02]  /*4b00*/  IMAD.MOV.U32 R17, RZ, RZ, 0x1 ;  /* 0x00000001ff117424 */ /* 0x000fe400078e00ff */
[----:B------:R-:W-:Y:S02]  /*4b10*/  VIADD R16, R19, 0xffffffff ;  /* 0xffffffff13107836 */ /* 0x000fe40000000000 */
[----:B------:R-:W-:-:S03]  /*4b20*/  VIADD R21, R21, 0xffffffe0 ;  /* 0xffffffe015157836 */ /* 0x000fc60000000000 */
[----:B------:R-:W-:Y:S01]  /*4b30*/  LOP3.LUT R50, R19, R16, RZ, 0xc, !PT ;  /* 0x0000001013327212 */ /* 0x000fe200078e0cff */
[----:B------:R-:W-:-:S03]  /*4b40*/  IMAD.MOV.U32 R19, RZ, RZ, -0x1 ;  /* 0xffffffffff137424 */ /* 0x000fc600078e00ff */
[----:B------:R0:W1:Y:S04]  /*4b50*/  POPC R16, R50 ;  /* 0x0000003200107309 */ /* 0x0000680000000000 */
[----:B01----:R-:W-:Y:S05]  /*4b60*/  WARPSYNC.COLLECTIVE R19, `(.L_x_241) ;  /* 0x0000000013087348 */ /* 0x003fea0003c00000 */
[----:B-1----:R1:W2:Y:S02]  /*4b70*/  SHFL.DOWN P2, R20, R18, R17, R16 ;  /* 0x0800001112147389 */ /* 0x0022a40000040010 */
[----:B012---:R-:W-:Y:S05]  /*4b80*/  ENDCOLLECTIVE ;  /* 0x000000000000791b */ /* 0x007fea0003800000 */
.L_x_241:
        /* <DEDUP_REMOVED lines=9> */
.L_x_242:
        /* <DEDUP_REMOVED lines=8> */
.L_x_243:
        /* <DEDUP_REMOVED lines=8> */
.L_x_244:
        /* <DEDUP_REMOVED lines=8> */
.L_x_245:
[----:B------:R-:W-:Y:S05]  /*4da0*/  WARPSYNC.COLLECTIVE R19, `(.L_x_246) ;  /* 0x0000000013087348 */ /* 0x000fea0003c00000 */
[----:B------:R-:W-:Y:S01]  /*4db0*/  VOTE.ALL P0, P0 ;  /* 0x0000000000ff7806 */ /* 0x000fe20000000000 */
[----:B------:R-:W-:-:S12]  /*4dc0*/  ENDCOLLECTIVE ;  /* 0x000000000000791b */ /* 0x000fd80003800000 */
.L_x_246:
[----:B------:R-:W-:-:S04]  /*4dd0*/  ISETP.GT.AND P2, PT, R37, R16, PT ;  /* 0x000000102500720c */ /* 0x000fc80003f44270 */
[----:B------:R-:W-:-:S04]  /*4de0*/  SEL R20, R20, RZ, !P2 ;  /* 0x000000ff14147207 */ /* 0x000fc80005000000 */
[----:B------:R-:W-:Y:S01]  /*4df0*/  IADD3 R39, PT, PT, R50, R20, R39 ;  /* 0x0000001432277210 */ /* 0x000fe20007ffe027 */
[----:B------:R-:W-:Y:S06]  /*4e00*/  BRA `(.L_x_247) ;  /* 0xffffffc800907947 */ /* 0x000fec000383ffff */
.L_x_206:
[----:B------:R-:W-:Y:S01]  /*4e10*/  BSSY B0, `(.L_x_248) ;  /* 0x0000006000007945 */ /* 0x000fe20003800000 */
[----:B------:R-:W-:Y:S01]  /*4e20*/  PLOP3.LUT P0, PT, P0, PT, PT, 0x8, 0x80 ;  /* 0x000000000080781c */ /* 0x000fe2000070e170 */
[----:B------:R-:W-:-:S12]  /*4e30*/  IMAD.MOV.U32 R19, RZ, RZ, -0x1 ;  /* 0xffffffffff137424 */ /* 0x000fd800078e00ff */
[----:B------:R-:W-:Y:S05]  /*4e40*/  WARPSYNC.COLLECTIVE R19, `(.L_x_249) ;  /* 0x0000000013087348 */ /* 0x000fea0003c00000 */
[----:B------:R-:W-:Y:S01]  /*4e50*/  VOTE.ANY P0, P0 ;  /* 0x0000000000ff7806 */ /* 0x000fe20000000100 */
[----:B------:R-:W-:-:S12]  /*4e60*/  ENDCOLLECTIVE ;  /* 0x000000000000791b */ /* 0x000fd80003800000 */
.L_x_249:
[----:B------:R-:W-:Y:S05]  /*4e70*/  BSYNC B0 ;  /* 0x0000000000007941 */ /* 0x000fea0003800000 */
.L_x_248:
[----:B------:R-:W-:Y:S05]  /*4e80*/  BRA `(.L_x_250) ;  /* 0xffffffe000a87947 */ /* 0x000fea000383ffff */
.L_x_208:
[----:B------:R-:W-:Y:S01]  /*4e90*/  BSSY B0, `(.L_x_251) ;  /* 0x0000006000007945 */ /* 0x000fe20003800000 */
[----:B------:R-:W-:Y:S01]  /*4ea0*/  PLOP3.LUT P0, PT, P0, PT, PT, 0x8, 0x80 ;  /* 0x000000000080781c */ /* 0x000fe2000070e170 */
[----:B------:R-:W-:-:S12]  /*4eb0*/  IMAD.MOV.U32 R19, RZ, RZ, -0x1 ;  /* 0xffffffffff137424 */ /* 0x000fd800078e00ff */
[----:B------:R-:W-:Y:S05]  /*4ec0*/  WARPSYNC.COLLECTIVE R19, `(.L_x_252) ;  /* 0x0000000013087348 */ /* 0x000fea0003c00000 */
[----:B------:R-:W-:Y:S01]  /*4ed0*/  VOTE.ANY P0, P0 ;  /* 0x0000000000ff7806 */ /* 0x000fe20000000100 */
[----:B------:R-:W-:-:S12]  /*4ee0*/  ENDCOLLECTIVE ;  /* 0x000000000000791b */ /* 0x000fd80003800000 */
.L_x_252:
[----:B------:R-:W-:Y:S05]  /*4ef0*/  BSYNC B0 ;  /* 0x0000000000007941 */ /* 0x000fea0003800000 */
.L_x_251:
[----:B------:R-:W-:Y:S05]  /*4f00*/  BRA `(.L_x_253) ;  /* 0xffffffe000fc7947 */ /* 0x000fea000383ffff */
.L_x_210:
[----:B------:R-:W0:Y:S01]  /*4f10*/  S2R R53, SR_GEMASK ;  /* 0x0000000000357919 */ /* 0x000e220000003c00 */
[----:B------:R-:W-:Y:S01]  /*4f20*/  BSSY B0, `(.L_x_254) ;  /* 0x0000006000007945 */ /* 0x000fe20003800000 */
[----:B------:R-:W-:Y:S01]  /*4f30*/  PLOP3.LUT P0, PT, P0, PT, PT, 0x8, 0x80 ;  /* 0x000000000080781c */ /* 0x000fe2000070e170 */
[----:B------:R-:W-:-:S12]  /*4f40*/  IMAD.MOV.U32 R19, RZ, RZ, -0x1 ;  /* 0xffffffffff137424 */ /* 0x000fd800078e00ff */
[----:B0-----:R-:W-:Y:S05]  /*4f50*/  WARPSYNC.COLLECTIVE R19, `(.L_x_255) ;  /* 0x0000000013087348 */ /* 0x001fea0003c00000 */
[----:B------:R-:W-:Y:S01]  /*4f60*/  VOTE.ANY R19, PT, P0 ;  /* 0x0000000000137806 */ /* 0x000fe200000e0100 */
[----:B0-----:R-:W-:Y:S06]  /*4f70*/  ENDCOLLECTIVE ;  /* 0x000000000000791b */ /* 0x001fec0003800000 */
.L_x_255:
[----:B------:R-:W-:Y:S05]  /*4f80*/  BSYNC B0 ;  /* 0x0000000000007941 */ /* 0x000fea0003800000 */
.L_x_254:
[----:B------:R-:W-:Y:S01]  /*4f90*/  LOP3.LUT R19, R19, 0x80000000, R53, 0xec, !PT ;  /* 0x8000000013137812 */ /* 0x000fe200078eec35 */
[----:B------:R-:W-:Y:S02]  /*4fa0*/  IMAD.MOV.U32 R18, RZ, RZ, R25 ;  /* 0x000000ffff127224 */ /* 0x000fe400078e0019 */
[----:B------:R-:W-:Y:S02]  /*4fb0*/  IMAD.MOV.U32 R17, RZ, RZ, 0x1 ;  /* 0x00000001ff117424 */ /* 0x000fe400078e00ff */
[----:B------:R-:W-:-:S05]  /*4fc0*/  VIADD R16, R19, 0xffffffff ;  /* 0xffffffff13107836 */ /* 0x000fca0000000000 */
[----:B------:R-:W-:Y:S01]  /*4fd0*/  LOP3.LUT R44, R19, R16, RZ, 0xc, !PT ;  /* 0x00000010132c7212 */ /* 0x000fe200078e0cff */
[----:B------:R-:W-:-:S05]  /*4fe0*/  IMAD.MOV.U32 R19, RZ, RZ, -0x1 ;  /* 0xffffffffff137424 */ /* 0x000fca00078e00ff */
[----:B------:R-:W0:Y:S02]  /*4ff0*/  POPC R44, R44 ;  /* 0x0000002c002c7309 */ /* 0x000e240000000000 */
[----:B0-----:R-:W-:Y:S01]  /*5000*/  IMAD.MOV.U32 R16, RZ, RZ, R44 ;  /* 0x000000ffff107224 */ /* 0x001fe200078e002c */
[----:B------:R-:W-:-:S13]  /*5010*/  ISETP.GE.AND P0, PT, R36, R44, PT ;  /* 0x0000002c2400720c */ /* 0x000fda0003f06270 */
[----:B------:R-:W-:Y:S05]  /*5020*/  WARPSYNC.COLLECTIVE R19, `(.L_x_256) ;  /* 0x0000000013087348 */ /* 0x000fea0003c00000 */
[----:B------:R0:W1:Y:S02]  /*5030*/  SHFL.DOWN P2, R20, R18, R17, R16 ;  /* 0x0800001112147389 */ /* 0x0000640000040010 */
[----:B01----:R-:W-:Y:S05]  /*5040*/  ENDCOLLECTIVE ;  /* 0x000000000000791b */ /* 0x003fea0003800000 */
.L_x_256:
[----:B------:R-:W-:Y:S01]  /*5050*/  IMAD.MOV.U32 R17, RZ, RZ, 0x2 ;  /* 0x00000002ff117424 */ /* 0x000fe200078e00ff */
        /* <DEDUP_REMOVED lines=9> */
.L_x_257:
        /* <DEDUP_REMOVED lines=9> */
.L_x_258:
        /* <DEDUP_REMOVED lines=8> */
.L_x_259:
        /* <DEDUP_REMOVED lines=10> */
.L_x_260:
[----:B------:R-:W-:Y:S05]  /*52a0*/  WARPSYNC.COLLECTIVE R19, `(.L_x_261) ;  /* 0x0000000013087348 */ /* 0x000fea0003c00000 */
[----:B------:R-:W-:Y:S01]  /*52b0*/  VOTE.ALL P0, P0 ;  /* 0x0000000000ff7806 */ /* 0x000fe20000000000 */
[----:B------:R-:W-:-:S12]  /*52c0*/  ENDCOLLECTIVE ;  /* 0x000000000000791b */ /* 0x000fd80003800000 */
.L_x_261:
[----:B------:R-:W0:Y:S01]  /*52d0*/  LDC.64 R16, c[0x0][0x390] ;  /* 0x0000e400ff107b82 */ /* 0x000e220000000a00 */
[----:B------:R-:W-:-:S05]  /*52e0*/  SEL R25, R20, RZ, !P3 ;  /* 0x000000ff14197207 */ /* 0x000fca0005800000 */
[----:B------:R-:W-:Y:S01]  /*52f0*/  IMAD.IADD R26, R26, 0x1, R25 ;  /* 0x000000011a1a7824 */ /* 0x000fe200078e0219 */
[----:B0-----:R-:W-:-:S05]  /*5300*/  IADD3 R35, P2, PT, R16, 0x100, RZ ;  /* 0x0000010010237810 */ /* 0x001fca0007f5e0ff */
[----:B------:R-:W-:Y:S01]  /*5310*/  IMAD.X R39, RZ, RZ, R17, P2 ;  /* 0x000000ffff277224 */ /* 0x000fe200010e0611 */
[----:B------:R-:W-:Y:S07]  /*5320*/  BRA `(.L_x_262) ;  /* 0xffffffe000907947 */ /* 0x000fee000383ffff */
.L_x_212:
[----:B------:R-:W-:Y:S01]  /*5330*/  BSSY B0, `(.L_x_263) ;  /* 0x0000006000007945 */ /* 0x000fe20003800000 */
[----:B------:R-:W-:Y:S01]  /*5340*/  PLOP3.LUT P0, PT, P0, PT, PT, 0x8, 0x80 ;  /* 0x000000000080781c */ /* 0x000fe2000070e170 */
[----:B------:R-:W-:-:S12]  /*5350*/  IMAD.MOV.U32 R19, RZ, RZ, -0x1 ;  /* 0xffffffffff137424 */ /* 0x000fd800078e00ff */
[----:B------:R-:W-:Y:S05]  /*5360*/  WARPSYNC.COLLECTIVE R19, `(.L_x_264) ;  /* 0x0000000013087348 */ /* 0x000fea0003c00000 */
[----:B------:R-:W-:Y:S01]  /*5370*/  VOTE.ANY P0, P0 ;  /* 0x0000000000ff7806 */ /* 0x000fe20000000100 */
[----:B------:R-:W-:-:S12]  /*5380*/  ENDCOLLECTIVE ;  /* 0x000000000000791b */ /* 0x000fd80003800000 */
.L_x_264:
[----:B------:R-:W-:Y:S05]  /*5390*/  BSYNC B0 ;  /* 0x0000000000007941 */ /* 0x000fea0003800000 */
.L_x_263:
[----:B------:R-:W-:Y:S05]  /*53a0*/  BRA `(.L_x_265) ;  /* 0xffffffe000a07947 */ /* 0x000fea000383ffff */
.L_x_214:
[----:B------:R-:W-:Y:S01]  /*53b0*/  BSSY B0, `(.L_x_266) ;  /* 0x0000006000007945 */ /* 0x000fe20003800000 */
[----:B------:R-:W-:Y:S01]  /*53c0*/  PLOP3.LUT P0, PT, P0, PT, PT, 0x8, 0x80 ;  /* 0x000000000080781c */ /* 0x000fe2000070e170 */
[----:B------:R-:W-:-:S12]  /*53d0*/  IMAD.MOV.U32 R19, RZ, RZ, -0x1 ;  /* 0xffffffffff137424 */ /* 0x000fd800078e00ff */
[----:B------:R-:W-:Y:S05]  /*53e0*/  WARPSYNC.COLLECTIVE R19, `(.L_x_267) ;  /* 0x0000000013087348 */ /* 0x000fea0003c00000 */
[----:B------:R-:W-:Y:S01]  /*53f0*/  VOTE.ANY P0, P0 ;  /* 0x0000000000ff7806 */ /* 0x000fe20000000100 */
[----:B------:R-:W-:-:S12]  /*5400*/  ENDCOLLECTIVE ;  /* 0x000000000000791b */ /* 0x000fd80003800000 */
.L_x_267:
[----:B------:R-:W-:Y:S05]  /*5410*/  BSYNC B0 ;  /* 0x0000000000007941 */ /* 0x000fea0003800000 */
.L_x_266:
[----:B------:R-:W-:Y:S05]  /*5420*/  BRA `(.L_x_268) ;  /* 0xffffffe000f47947 */ /* 0x000fea000383ffff */
.L_x_216:
[----:B------:R-:W-:Y:S01]  /*5430*/  BSSY B0, `(.L_x_269) ;  /* 0x0000006000007945 */ /* 0x000fe20003800000 */
[----:B------:R-:W-:Y:S01]  /*5440*/  PLOP3.LUT P0, PT, P0, PT, PT, 0x8, 0x80 ;  /* 0x000000000080781c */ /* 0x000fe2000070e170 */
[----:B------:R-:W-:-:S12]  /*5450*/  IMAD.MOV.U32 R19, RZ, RZ, -0x1 ;  /* 0xffffffffff137424 */ /* 0x000fd800078e00ff */
[----:B------:R-:W-:Y:S05]  /*5460*/  WARPSYNC.COLLECTIVE R19, `(.L_x_270) ;  /* 0x0000000013087348 */ /* 0x000fea0003c00000 */
[----:B------:R-:W-:Y:S01]  /*5470*/  VOTE.ANY R19, PT, P0 ;  /* 0x0000000000137806 */ /* 0x000fe200000e0100 */
[----:B------:R-:W-:Y:S06]  /*5480*/  ENDCOLLECTIVE ;  /* 0x000000000000791b */ /* 0x000fec0003800000 */
.L_x_270:
[----:B------:R-:W-:Y:S05]  /*5490*/  BSYNC B0 ;  /* 0x0000000000007941 */ /* 0x000fea0003800000 */
.L_x_269:
[----:B------:R-:W-:Y:S01]  /*54a0*/  LOP3.LUT R19, R19, 0x80000000, R53, 0xec, !PT ;  /* 0x8000000013137812 */ /* 0x000fe200078eec35 */
[----:B------:R-:W-:Y:S02]  /*54b0*/  IMAD.MOV.U32 R18, RZ, RZ, R25 ;  /* 0x000000ffff127224 */ /* 0x000fe400078e0019 */
[----:B------:R-:W-:Y:S02]  /*54c0*/  IMAD.MOV.U32 R17, RZ, RZ, 0x1 ;  /* 0x00000001ff117424 */ /* 0x000fe400078e00ff */
[----:B------:R-:W-:Y:S02]  /*54d0*/  VIADD R16, R19, 0xffffffff ;  /* 0xffffffff13107836 */ /* 0x000fe40000000000 */
[----:B------:R-:W-:-:S03]  /*54e0*/  VIADD R21, R21, 0xffffffe0 ;  /* 0xffffffe015157836 */ /* 0x000fc60000000000 */
[----:B------:R-:W-:Y:S01]  /*54f0*/  LOP3.LUT R16, R19, R16, RZ, 0xc, !PT ;  /* 0x0000001013107212 */ /* 0x000fe200078e0cff */
[----:B------:R-:W-:-:S05]  /*5500*/  IMAD.MOV.U32 R19, RZ, RZ, -0x1 ;  /* 0xffffffffff137424 */ /* 0x000fca00078e00ff */
[----:B------:R-:W0:Y:S02]  /*5510*/  POPC R16, R16 ;  /* 0x0000001000107309 */ /* 0x000e240000000000 */
[----:B0-----:R-:W-:Y:S05]  /*5520*/  WARPSYNC.COLLECTIVE R19, `(.L_x_271) ;  /* 0x0000000013087348 */ /* 0x001fea0003c00000 */
[----:B0-----:R0:W1:Y:S02]  /*5530*/  SHFL.DOWN P2, R20, R18, R17, R16 ;  /* 0x0800001112147389 */ /* 0x0010640000040010 */
[----:B01----:R-:W-:Y:S05]  /*5540*/  ENDCOLLECTIVE ;  /* 0x000000000000791b */ /* 0x003fea0003800000 */
.L_x_271:
        /* <DEDUP_REMOVED lines=10> */
.L_x_272:
        /* <DEDUP_REMOVED lines=9> */
.L_x_273:
        /* <DEDUP_REMOVED lines=9> */
.L_x_274:
[----:B------:R-:W-:Y:S01]  /*5710*/  IMAD.MOV.U32 R17, RZ, RZ, 0x10 ;  /* 0x00000010ff117424 */ /* 0x000fe200078e00ff */
[----:B------:R-:W-:-:S05]  /*5720*/  SEL R20, R20, RZ, !P0 ;  /* 0x000000ff14147207 */ /* 0x000fca0004000000 */
[----:B------:R-:W-:-:S04]  /*5730*/  IMAD.IADD R25, R25, 0x1, R20 ;  /* 0x0000000119197824 */ /* 0x000fc800078e0214 */
[----:B------:R-:W-:-:S07]  /*5740*/  IMAD.MOV.U32 R18, RZ, RZ, R25 ;  /* 0x000000ffff127224 */ /* 0x000fce00078e0019 */
[----:B------:R-:W-:Y:S05]  /*5750*/  WARPSYNC.COLLECTIVE R19, `(.L_x_275) ;  /* 0x0000000013087348 */ /* 0x000fea0003c00000 */
[----:B------:R0:W1:Y:S02]  /*5760*/  SHFL.DOWN P2, R20, R18, R17, R16 ;  /* 0x0800001112147389 */ /* 0x0000640000040010 */
[----:B01----:R-:W-:Y:S05]  /*5770*/  ENDCOLLECTIVE ;  /* 0x000000000000791b */ /* 0x003fea0003800000 */
.L_x_275:
[----:B------:R-:W-:-:S05]  /*5780*/  VIADD R17, R36, 0x10 ;  /* 0x0000001024117836 */ /* 0x000fca0000000000 */
[----:B------:R-:W-:-:S04]  /*5790*/  ISETP.GT.AND P0, PT, R17, R16, PT ;  /* 0x000000101100720c */ /* 0x000fc80003f04270 */
[----:B------:R-:W-:Y:S02]  /*57a0*/  SEL R20, R20, RZ, !P0 ;  /* 0x000000ff14147207 */ /* 0x000fe40004000000 */
[----:B------:R-:W-:Y:S02]  /*57b0*/  ISETP.NE.AND P0, PT, R24, 0x65, PT ;  /* 0x000000651800780c */ /* 0x000fe40003f05270 */
[----:B------:R-:W-:-:S11]  /*57c0*/  IADD3 R26, PT, PT, R25, R20, R26 ;  /* 0x00000014191a7210 */ /* 0x000fd60007ffe01a */
[----:B------:R-:W-:Y:S05]  /*57d0*/  WARPSYNC.COLLECTIVE R19, `(.L_x_276) ;  /* 0x0000000013087348 */ /* 0x000fea0003c00000 */
[----:B------:R-:W-:Y:S01]  /*57e0*/  VOTE.ALL P0, P0 ;  /* 0x0000000000ff7806 */ /* 0x000fe20000000000 */
[----:B------:R-:W-:-:S12]  /*57f0*/  ENDCOLLECTIVE ;  /* 0x000000000000791b */ /* 0x000fd80003800000 */
.L_x_276:
[----:B------:R-:W-:Y:S05]  /*5800*/  BRA `(.L_x_277) ;  /* 0xffffffe0008c7947 */ /* 0x000fea000383ffff */
.L_x_278:
        /* <DEDUP_REMOVED lines=15> */
.L_x_291:


//--------------------- .text._ZN3cub18CUB_300001_SM_10006detail4scan20DeviceScanInitKernelINS0_13ScanTileStateIiLb1EEEEEvT_i --------------------------
	.section	.text._ZN3cub18CUB_300001_SM_10006detail4scan20DeviceScanInitKernelINS0_13ScanTileStateIiLb1EEEEEvT_i,"ax",@progbits
	.align	128
        .global         _ZN3cub18CUB_300001_SM_10006detail4scan20DeviceScanInitKernelINS0_13ScanTileStateIiLb1EEEEEvT_i
        .type           _ZN3cub18CUB_300001_SM_10006detail4scan20DeviceScanInitKernelINS0_13ScanTileStateIiLb1EEEEEvT_i,@function
        .size           _ZN3cub18CUB_300001_SM_10006detail4scan20DeviceScanInitKernelINS0_13ScanTileStateIiLb1EEEEEvT_i,(.L_x_292 - _ZN3cub18CUB_300001_SM_10006detail4scan20DeviceScanInitKernelINS0_13ScanTileStateIiLb1EEEEEvT_i)
        .other          _ZN3cub18CUB_300001_SM_10006detail4scan20DeviceScanInitKernelINS0_13ScanTileStateIiLb1EEEEEvT_i,@"STO_CUDA_ENTRY STV_DEFAULT"
_ZN3cub18CUB_300001_SM_10006detail4scan20DeviceScanInitKernelINS0_13ScanTileStateIiLb1EEEEEvT_i:
.text._ZN3cub18CUB_300001_SM_10006detail4scan20DeviceScanInitKernelINS0_13ScanTileStateIiLb1EEEEEvT_i:
[----:B------:R-:W-:Y:S01]  /*0000*/  LDC R1, c[0x0][0x37c] ;  /* 0x0000df00ff017b82 */ /* 0x000fe20000000800 */
[----:B------:R-:W0:Y:S07]  /*0010*/  S2R R0, SR_TID.X ;  /* 0x0000000000007919 */ /* 0x000e2e0000002100 */
[----:B------:R-:W1:Y:S01]  /*0020*/  S2UR UR6, SR_CTAID.X ;  /* 0x00000000000679c3 */ /* 0x000e620000002500 */
[----:B------:R-:W2:Y:S07]  /*0030*/  LDCU UR4, c[0x0][0x388] ;  /* 0x00007100ff0477ac */ /* 0x000eae0008000800 */
[----:B------:R-:W1:Y:S01]  /*0040*/  LDC R5, c[0x0][0x360] ;  /* 0x0000d800ff057b82 */ /* 0x000e620000000800 */
[----:B0-----:R-:W-:Y:S01]  /*0050*/  ISETP.GT.U32.AND P0, PT, R0, 0x1f, PT ;  /* 0x0000001f0000780c */ /* 0x001fe20003f04070 */
[----:B-1----:R-:W-:-:S03]  /*0060*/  IMAD R5, R5, UR6, R0 ;  /* 0x0000000605057c24 */ /* 0x002fc6000f8e0200 */
[----:B------:R-:W-:Y:S02]  /*0070*/  ISETP.NE.OR P0, PT, RZ, UR6, P0 ;  /* 0x00000006ff007c0c */ /* 0x000fe40008705670 */
[----:B--2---:R-:W-:Y:S01]  /*0080*/  ISETP.GE.AND P1, PT, R5, UR4, PT ;  /* 0x0000000405007c0c */ /* 0x004fe2000bf26270 */
[----:B------:R-:W0:-:S12]  /*0090*/  LDCU.64 UR4, c[0x0][0x358] ;  /* 0x00006b00ff0477ac */ /* 0x000e180008000a00 */
[----:B------:R-:W1:Y:S01]  /*00a0*/  @!P1 LDC.64 R2, c[0x0][0x380] ;  /* 0x0000e000ff029b82 */ /* 0x000e620000000a00 */
[----:B------:R-:W-:Y:S01]  /*00b0*/  @!P1 MOV R4, 0x63 ;  /* 0x0000006300049802 */ /* 0x000fe20000000f00 */
[----:B-1----:R-:W-:-:S04]  /*00c0*/  @!P1 IMAD.WIDE R2, R5, 0x8, R2 ;  /* 0x0000000805029825 */ /* 0x002fc800078e0202 */
[----:B------:R-:W-:-:S05]  /*00d0*/  HFMA2 R5, -RZ, RZ, 0, 0 ;  /* 0x00000000ff057431 */ /* 0x000fca00000001ff */
[----:B0-----:R0:W-:Y:S01]  /*00e0*/  @!P1 STG.E.64 desc[UR4][R2.64+0x100], R4 ;  /* 0x0001000402009986 */ /* 0x0011e2000c101b04 */
[----:B------:R-:W-:Y:S05]  /*00f0*/  @P0 EXIT ;  /* 0x000000000000094d */ /* 0x000fea0003800000 */
[----:B0-----:R-:W0:Y:S02]  /*0100*/  LDC.64 R2, c[0x0][0x380] ;  /* 0x0000e000ff027b82 */ /* 0x001e240000000a00 */
[----:B0-----:R-:W-:-:S05]  /*0110*/  IMAD.WIDE.U32 R2, R0, 0x8, R2 ;  /* 0x0000000800027825 */ /* 0x001fca00078e0002 */
[----:B------:R-:W-:Y:S01]  /*0120*/  STG.E.64 desc[UR4][R2.64], RZ ;  /* 0x000000ff02007986 */ /* 0x000fe2000c101b04 */
[----:B------:R-:W-:Y:S05]  /*0130*/  EXIT ;  /* 0x000000000000794d */ /* 0x000fea0003800000 */
.L_x_279:
        /* <DEDUP_REMOVED lines=12> */
.L_x_292:


//--------------------- .text._ZN3cub18CUB_300001_SM_10006detail8for_each13static_kernelINS2_12policy_hub_t12policy_500_tEmN6thrust24THRUST_300001_SM_1000_NS8cuda_cub20__uninitialized_fill7functorINS7_10device_ptrIiEEiEEEEvT0_T1_ --------------------------
	.section	.text._ZN3cub18CUB_300001_SM_10006detail8for_each13static_kernelINS2_12policy_hub_t12policy_500_tEmN6thrust24THRUST_300001_SM_1000_NS8cuda_cub20__uninitialized_fill7functorINS7_10device_ptrIiEEiEEEEvT0_T1_,"ax",@progbits
	.align	128
        .global         _ZN3cub18CUB_300001_SM_10006detail8for_each13static_kernelINS2_12policy_hub_t12policy_500_tEmN6thrust24THRUST_300001_SM_1000_NS8cuda_cub20__uninitialized_fill7functorINS7_10device_ptrIiEEiEEEEvT0_T1_
        .type           _ZN3cub18CUB_300001_SM_10006detail8for_each13static_kernelINS2_12policy_hub_t12policy_500_tEmN6thrust24THRUST_300001_SM_1000_NS8cuda_cub20__uninitialized_fill7functorINS7_10device_ptrIiEEiEEEEvT0_T1_,@function
        .size           _ZN3cub18CUB_300001_SM_10006detail8for_each13static_kernelINS2_12policy_hub_t12policy_500_tEmN6thrust24THRUST_300001_SM_1000_NS8cuda_cub20__uninitialized_fill7functorINS7_10device_ptrIiEEiEEEEvT0_T1_,(.L_x_293 - _ZN3cub18CUB_300001_SM_10006detail8for_each13static_kernelINS2_12policy_hub_t12policy_500_tEmN6thrust24THRUST_300001_SM_1000_NS8cuda_cub20__uninitialized_fill7functorINS7_10device_ptrIiEEiEEEEvT0_T1_)
        .other          _ZN3cub18CUB_300001_SM_10006detail8for_each13static_kernelINS2_12policy_hub_t12policy_500_tEmN6thrust24THRUST_300001_SM_1000_NS8cuda_cub20__uninitialized_fill7functorINS7_10device_ptrIiEEiEEEEvT0_T1_,@"STO_CUDA_ENTRY STV_DEFAULT"
_ZN3cub18CUB_300001_SM_10006detail8for_each13static_kernelINS2_12policy_hub_t12policy_500_tEmN6thrust24THRUST_300001_SM_1000_NS8cuda_cub20__uninitialized_fill7functorINS7_10device_ptrIiEEiEEEEvT0_T1_:
.text._ZN3cub18CUB_300001_SM_10006detail8for_each13static_kernelINS2_12policy_hub_t12policy_500_tEmN6thrust24THRUST_300001_SM_1000_NS8cuda_cub20__uninitialized_fill7functorINS7_10device_ptrIiEEiEEEEvT0_T1_:
[----:B------:R-:W-:Y:S08]  /*0000*/  LDC R1, c[0x0][0x37c] ;  /* 0x0000df00ff017b82 */ /* 0x000ff00000000800 */
[----:B------:R-:W0:Y:S01]  /*0010*/  S2UR UR4, SR_CTAID.X ;  /* 0x00000000000479c3 */ /* 0x000e220000002500 */
[----:B------:R-:W1:Y:S01]  /*0020*/  LDCU.64 UR6, c[0x0][0x380] ;  /* 0x00007000ff0677ac */ /* 0x000e620008000a00 */
[----:B------:R-:W2:Y:S01]  /*0030*/  LDCU.64 UR8, c[0x0][0x358] ;  /* 0x00006b00ff0877ac */ /* 0x000ea20008000a00 */
[----:B0-----:R-:W-:-:S04]  /*0040*/  UIMAD.WIDE.U32 UR4, UR4, 0x200, URZ ;  /* 0x00000200040478a5 */ /* 0x001fc8000f8e00ff */
[----:B-1----:R-:W-:-:S04]  /*0050*/  UIADD3 UR6, UP0, UPT, -UR4, UR6, URZ ;  /* 0x0000000604067290 */ /* 0x002fc8000ff1e1ff */
[----:B------:R-:W-:Y:S02]  /*0060*/  UIADD3.X UR7, UPT, UPT, ~UR5, UR7, URZ, UP0, !UPT ;  /* 0x0000000705077290 */ /* 0x000fe400087fe5ff */
[----:B------:R-:W-:-:S04]  /*0070*/  UISETP.GE.U32.AND UP0, UPT, UR6, 0x200, UPT ;  /* 0x000002000600788c */ /* 0x000fc8000bf06070 */
[----:B------:R-:W-:-:S09]  /*0080*/  UISETP.GE.U32.AND.EX UP0, UPT, UR7, URZ, UPT, UP0 ;  /* 0x000000ff0700728c */ /* 0x000fd2000bf06100 */
[----:B--2---:R-:W-:Y:S05]  /*0090*/  BRA.U !UP0, `(.L_x_280) ;  /* 0x0000000108287547 */ /* 0x004fea000b800000 */
[----:B------:R-:W0:Y:S01]  /*00a0*/  S2R R0, SR_TID.X ;  /* 0x0000000000007919 */ /* 0x000e220000002100 */
[----:B------:R-:W1:Y:S01]  /*00b0*/  LDCU.64 UR6, c[0x0][0x388] ;  /* 0x00007100ff0677ac */ /* 0x000e620008000a00 */
[----:B------:R-:W2:Y:S01]  /*00c0*/  LDC R5, c[0x0][0x390] ;  /* 0x0000e400ff057b82 */ /* 0x000ea20000000800 */
[----:B0-----:R-:W-:-:S05]  /*00d0*/  IADD3 R0, P0, PT, R0, UR4, RZ ;  /* 0x0000000400007c10 */ /* 0x001fca000ff1e0ff */
[----:B------:R-:W-:Y:S01]  /*00e0*/  IMAD.X R3, RZ, RZ, UR5, P0 ;  /* 0x00000005ff037e24 */ /* 0x000fe200080e06ff */
[----:B-1----:R-:W-:-:S04]  /*00f0*/  LEA R2, P0, R0, UR6, 0x2 ;  /* 0x0000000600027c11 */ /* 0x002fc8000f8010ff */
[----:B------:R-:W-:-:S05]  /*0100*/  LEA.HI.X R3, R0, UR7, R3, 0x2, P0 ;  /* 0x0000000700037c11 */ /* 0x000fca00080f1403 */
[----:B--2---:R-:W-:Y:S04]  /*0110*/  STG.E desc[UR8][R2.64], R5 ;  /* 0x0000000502007986 */ /* 0x004fe8000c101908 */
[----:B------:R-:W-:Y:S01]  /*0120*/  STG.E desc[UR8][R2.64+0x400], R5 ;  /* 0x0004000502007986 */ /* 0x000fe2000c101908 */
[----:B------:R-:W-:Y:S05]  /*0130*/  EXIT ;  /* 0x000000000000794d */ /* 0x000fea0003800000 */
.L_x_280:
[----:B------:R-:W0:Y:S01]  /*0140*/  S2R R0, SR_TID.X ;  /* 0x0000000000007919 */ /* 0x000e220000002100 */
[----:B------:R-:W-:Y:S01]  /*0150*/  IMAD.U32 R2, RZ, RZ, UR7 ;  /* 0x00000007ff027e24 */ /* 0x000fe2000f8e00ff */
[----:B------:R-:W1:Y:S01]  /*0160*/  LDCU.64 UR10, c[0x0][0x388] ;  /* 0x00007100ff0a77ac */ /* 0x000e620008000a00 */
[----:B------:R-:W-:Y:S01]  /*0170*/  IMAD.U32 R4, RZ, RZ, UR7 ;  /* 0x00000007ff047e24 */ /* 0x000fe2000f8e00ff */
[----:B0-----:R-:W-:-:S04]  /*0180*/  ISETP.LT.U32.AND P0, PT, R0, UR6, PT ;  /* 0x0000000600007c0c */ /* 0x001fc8000bf01070 */
[----:B------:R-:W-:Y:S01]  /*0190*/  ISETP.GT.U32.AND.EX P0, PT, R2, RZ, PT, P0 ;  /* 0x000000ff0200720c */ /* 0x000fe20003f04100 */
[C---:B------:R-:W-:Y:S01]  /*01a0*/  VIADD R2, R0.reuse, 0x100 ;  /* 0x0000010000027836 */ /* 0x040fe20000000000 */
[----:B------:R-:W-:-:S04]  /*01b0*/  IADD3 R0, P2, PT, R0, UR4, RZ ;  /* 0x0000000400007c10 */ /* 0x000fc8000ff5e0ff */
[----:B------:R-:W-:Y:S01]  /*01c0*/  ISETP.LT.U32.AND P1, PT, R2, UR6, PT ;  /* 0x0000000602007c0c */ /* 0x000fe2000bf21070 */
[----:B------:R-:W-:Y:S01]  /*01d0*/  IMAD.X R3, RZ, RZ, UR5, P2 ;  /* 0x00000005ff037e24 */ /* 0x000fe200090e06ff */
[----:B-1----:R-:W-:Y:S02]  /*01e0*/  LEA R2, P2, R0, UR10, 0x2 ;  /* 0x0000000a00027c11 */ /* 0x002fe4000f8410ff */
[----:B------:R-:W-:Y:S02]  /*01f0*/  ISETP.GT.U32.AND.EX P1, PT, R4, RZ, PT, P1 ;  /* 0x000000ff0400720c */ /* 0x000fe40003f24110 */
[----:B------:R-:W-:Y:S01]  /*0200*/  LEA.HI.X R3, R0, UR11, R3, 0x2, P2 ;  /* 0x0000000b00037c11 */ /* 0x000fe200090f1403 */
[----:B------:R-:W0:Y:S04]  /*0210*/  @P0 LDC R5, c[0x0][0x390] ;  /* 0x0000e400ff050b82 */ /* 0x000e280000000800 */
[----:B0-----:R0:W-:Y:S06]  /*0220*/  @P0 STG.E desc[UR8][R2.64], R5 ;  /* 0x0000000502000986 */ /* 0x0011ec000c101908 */
[----:B------:R-:W-:Y:S05]  /*0230*/  @!P1 EXIT ;  /* 0x000000000000994d */ /* 0x000fea0003800000 */
[----:B0-----:R-:W0:Y:S02]  /*0240*/  LDC R5, c[0x0][0x390] ;  /* 0x0000e400ff057b82 */ /* 0x001e240000000800 */
[----:B0-----:R-:W-:Y:S01]  /*0250*/  STG.E desc[UR8][R2.64+0x400], R5 ;  /* 0x0004000502007986 */ /* 0x001fe2000c101908 */
[----:B------:R-:W-:Y:S05]  /*0260*/  EXIT ;  /* 0x000000000000794d */ /* 0x000fea0003800000 */
.L_x_281:
        /* <DEDUP_REMOVED lines=9> */
.L_x_293:


//--------------------- .text._ZN3cub18CUB_300001_SM_10006detail11EmptyKernelIvEEvv --------------------------
	.section	.text._ZN3cub18CUB_300001_SM_10006detail11EmptyKernelIvEEvv,"ax",@progbits
	.align	128
        .global         _ZN3cub18CUB_300001_SM_10006detail11EmptyKernelIvEEvv
        .type           _ZN3cub18CUB_300001_SM_10006detail11EmptyKernelIvEEvv,@function
        .size           _ZN3cub18CUB_300001_SM_10006detail11EmptyKernelIvEEvv,(.L_x_294 - _ZN3cub18CUB_300001_SM_10006detail11EmptyKernelIvEEvv)
        .other          _ZN3cub18CUB_300001_SM_10006detail11EmptyKernelIvEEvv,@"STO_CUDA_ENTRY STV_DEFAULT"
_ZN3cub18CUB_300001_SM_10006detail11EmptyKernelIvEEvv:
.text._ZN3cub18CUB_300001_SM_10006detail11EmptyKernelIvEEvv:
[----:B------:R-:W-:Y:S01]  /*0000*/  LDC R1, c[0x0][0x37c] ;  /* 0x0000df00ff017b82 */ /* 0x000fe20000000800 */
[----:B------:R-:W-:Y:S05]  /*0010*/  EXIT ;  /* 0x000000000000794d */ /* 0x000fea0003800000 */
.L_x_282:
        /* <DEDUP_REMOVED lines=14> */
.L_x_294:


//--------------------- .text._Z21add_block_sums_kernelPiS_i --------------------------
	.section	.text._Z21add_block_sums_kernelPiS_i,"ax",@progbits
	.align	128
        .global         _Z21add_block_sums_kernelPiS_i
        .type           _Z21add_block_sums_kernelPiS_i,@function
        .size           _Z21add_block_sums_kernelPiS_i,(.L_x_295 - _Z21add_block_sums_kernelPiS_i)
        .other          _Z21add_block_sums_kernelPiS_i,@"STO_CUDA_ENTRY STV_DEFAULT"
_Z21add_block_sums_kernelPiS_i:
.text._Z21add_block_sums_kernelPiS_i:
[----:B------:R-:W-:Y:S01]  /*0000*/  LDC R1, c[0x0][0x37c] ;  /* 0x0000df00ff017b82 */ /* 0x000fe20000000800 */
[----:B------:R-:W0:Y:S02]  /*0010*/  S2R R9, SR_CTAID.X ;  /* 0x0000000000097919 */ /* 0x000e240000002500 */
[----:B0-----:R-:W-:-:S13]  /*0020*/  ISETP.NE.AND P0, PT, R9, RZ, PT ;  /* 0x000000ff0900720c */ /* 0x001fda0003f05270 */
[----:B------:R-:W-:Y:S05]  /*0030*/  @!P0 EXIT ;  /* 0x000000000000894d */ /* 0x000fea0003800000 */
[----:B------:R-:W0:Y:S01]  /*0040*/  S2R R0, SR_TID.X ;  /* 0x0000000000007919 */ /* 0x000e220000002100 */
[----:B------:R-:W0:Y:S01]  /*0050*/  LDCU UR4, c[0x0][0x360] ;  /* 0x00006c00ff0477ac */ /* 0x000e220008000800 */
[----:B------:R-:W1:Y:S01]  /*0060*/  LDC.64 R2, c[0x0][0x388] ;  /* 0x0000e200ff027b82 */ /* 0x000e620000000a00 */
[----:B------:R-:W-:Y:S01]  /*0070*/  BSSY.RECONVERGENT B0, `(.L_x_283) ;  /* 0x0000010000007945 */ /* 0x000fe20003800200 */
[----:B------:R-:W2:Y:S06]  /*0080*/  LDCU UR6, c[0x0][0x390] ;  /* 0x00007200ff0677ac */ /* 0x000eac0008000800 */
[----:B------:R-:W3:Y:S01]  /*0090*/  LDC.64 R4, c[0x0][0x380] ;  /* 0x0000e000ff047b82 */ /* 0x000ee20000000a00 */
[----:B-1----:R-:W-:-:S04]  /*00a0*/  IMAD.WIDE.U32 R2, R9, 0x4, R2 ;  /* 0x0000000409027825 */ /* 0x002fc800078e0002 */
[----:B0-----:R-:W-:Y:S01]  /*00b0*/  IMAD R0, R9, UR4, R0 ;  /* 0x0000000409007c24 */ /* 0x001fe2000f8e0200 */
[----:B------:R-:W0:Y:S03]  /*00c0*/  LDCU.64 UR4, c[0x0][0x358] ;  /* 0x00006b00ff0477ac */ /* 0x000e260008000a00 */
[----:B------:R-:W-:-:S04]  /*00d0*/  IMAD.SHL.U32 R7, R0, 0x2, RZ ;  /* 0x0000000200077824 */ /* 0x000fc800078e00ff */
[C---:B------:R-:W-:Y:S01]  /*00e0*/  VIADD R0, R7.reuse, 0x1 ;  /* 0x0000000107007836 */ /* 0x040fe20000000000 */
[C---:B--2---:R-:W-:Y:S01]  /*00f0*/  ISETP.GE.AND P0, PT, R7.reuse, UR6, PT ;  /* 0x0000000607007c0c */ /* 0x044fe2000bf06270 */
[----:B---3--:R-:W-:-:S03]  /*0100*/  IMAD.WIDE R4, R7, 0x4, R4 ;  /* 0x0000000407047825 */ /* 0x008fc600078e0204 */
[----:B------:R-:W-:-:S09]  /*0110*/  ISETP.GE.AND P1, PT, R0, UR6, PT ;  /* 0x0000000600007c0c */ /* 0x000fd2000bf26270 */
[----:B0-----:R-:W-:Y:S05]  /*0120*/  @P0 BRA `(.L_x_284) ;  /* 0x0000000000100947 */ /* 0x001fea0003800000 */
[----:B------:R-:W2:Y:S04]  /*0130*/  LDG.E R0, desc[UR4][R2.64] ;  /* 0x0000000402007981 */ /* 0x000ea8000c1e1900 */
[----:B------:R-:W2:Y:S02]  /*0140*/  LDG.E R7, desc[UR4][R4.64] ;  /* 0x0000000404077981 */ /* 0x000ea4000c1e1900 */
[----:B--2---:R-:W-:-:S05]  /*0150*/  IADD3 R7, PT, PT, R0, R7, RZ ;  /* 0x0000000700077210 */ /* 0x004fca0007ffe0ff */
[----:B------:R0:W-:Y:S02]  /*0160*/  STG.E desc[UR4][R4.64], R7 ;  /* 0x0000000704007986 */ /* 0x0001e4000c101904 */
.L_x_284:
[----:B------:R-:W-:Y:S05]  /*0170*/  BSYNC.RECONVERGENT B0 ;  /* 0x0000000000007941 */ /* 0x000fea0003800200 */
.L_x_283:
[----:B------:R-:W-:Y:S05]  /*0180*/  @P1 EXIT ;  /* 0x000000000000194d */ /* 0x000fea0003800000 */
[----:B------:R-:W2:Y:S04]  /*0190*/  LDG.E R2, desc[UR4][R2.64] ;  /* 0x0000000402027981 */ /* 0x000ea8000c1e1900 */
[----:B0-----:R-:W2:Y:S02]  /*01a0*/  LDG.E R7, desc[UR4][R4.64+0x4] ;  /* 0x0000040404077981 */ /* 0x001ea4000c1e1900 */
[----:B--2---:R-:W-:-:S05]  /*01b0*/  IADD3 R7, PT, PT, R2, R7, RZ ;  /* 0x0000000702077210 */ /* 0x004fca0007ffe0ff */
[----:B------:R-:W-:Y:S01]  /*01c0*/  STG.E desc[UR4][R4.64+0x4], R7 ;  /* 0x0000040704007986 */ /* 0x000fe2000c101904 */
[----:B------:R-:W-:Y:S05]  /*01d0*/  EXIT ;  /* 0x000000000000794d */ /* 0x000fea0003800000 */
.L_x_285:
        /* <DEDUP_REMOVED lines=10> */
.L_x_295:


//--------------------- .text._Z17block_scan_kernelPiS_S_i --------------------------
	.section	.text._Z17block_scan_kernelPiS_S_i,"ax",@progbits
	.align	128
        .global         _Z17block_scan_kernelPiS_S_i
        .type           _Z17block_scan_kernelPiS_S_i,@function
        .size           _Z17block_scan_kernelPiS_S_i,(.L_x_296 - _Z17block_scan_kernelPiS_S_i)
        .other          _Z17block_scan_kernelPiS_S_i,@"STO_CUDA_ENTRY STV_DEFAULT"
_Z17block_scan_kernelPiS_S_i:
.text._Z17block_scan_kernelPiS_S_i:
[----:B------:R-:W-:Y:S01]  /*0000*/  LDC R1, c[0x0][0x37c] ;  /* 0x0000df00ff017b82 */ /* 0x000fe20000000800 */
[----:B------:R-:W0:Y:S07]  /*0010*/  S2R R13, SR_CTAID.X ;  /* 0x00000000000d7919 */ /* 0x000e2e0000002500 */
[----:B------:R-:W0:Y:S01]  /*0020*/  LDC R3, c[0x0][0x360] ;  /* 0x0000d800ff037b82 */ /* 0x000e220000000800 */
[----:B------:R-:W1:Y:S01]  /*0030*/  LDCU UR4, c[0x0][0x398] ;  /* 0x00007300ff0477ac */ /* 0x000e620008000800 */
[----:B------:R-:W2:Y:S01]  /*0040*/  S2R R2, SR_TID.X ;  /* 0x0000000000027919 */ /* 0x000ea20000002100 */
[----:B------:R-:W3:Y:S05]  /*0050*/  LDCU.64 UR6, c[0x0][0x358] ;  /* 0x00006b00ff0677ac */ /* 0x000eea0008000a00 */
[----:B------:R-:W4:Y:S01]  /*0060*/  LDC.64 R6, c[0x0][0x380] ;  /* 0x0000e000ff067b82 */ /* 0x000f220000000a00 */
[----:B0-----:R-:W-:-:S02]  /*0070*/  IMAD R0, R13, R3, RZ ;  /* 0x000000030d007224 */ /* 0x001fc400078e02ff */
[----:B--2---:R-:W-:-:S04]  /*0080*/  IMAD.SHL.U32 R5, R2, 0x2, RZ ;  /* 0x0000000202057824 */ /* 0x004fc800078e00ff */
[----:B------:R-:W-:-:S04]  /*0090*/  IMAD R0, R0, 0x2, R5 ;  /* 0x0000000200007824 */ /* 0x000fc800078e0205 */
[C---:B------:R-:W-:Y:S01]  /*00a0*/  VIADD R12, R0.reuse, 0x1 ;  /* 0x00000001000c7836 */ /* 0x040fe20000000000 */
[C---:B-1----:R-:W-:Y:S01]  /*00b0*/  ISETP.GE.AND P0, PT, R0.reuse, UR4, PT ;  /* 0x0000000400007c0c */ /* 0x042fe2000bf06270 */
[----:B----4-:R-:W-:-:S03]  /*00c0*/  IMAD.WIDE R6, R0, 0x4, R6 ;  /* 0x0000000400067825 */ /* 0x010fc600078e0206 */
[----:B------:R-:W-:-:S09]  /*00d0*/  ISETP.GE.AND P1, PT, R12, UR4, PT ;  /* 0x000000040c007c0c */ /* 0x000fd2000bf26270 */
[----:B---3--:R-:W2:Y:S04]  /*00e0*/  @!P0 LDG.E R9, desc[UR6][R6.64] ;  /* 0x0000000606098981 */ /* 0x008ea8000c1e1900 */
[----:B------:R0:W3:Y:S01]  /*00f0*/  @!P1 LDG.E R11, desc[UR6][R6.64+0x4] ;  /* 0x00000406060b9981 */ /* 0x0000e2000c1e1900 */
[----:B------:R-:W1:Y:S01]  /*0100*/  S2UR UR5, SR_CgaCtaId ;  /* 0x00000000000579c3 */ /* 0x000e620000008800 */
[----:B------:R-:W-:Y:S01]  /*0110*/  UMOV UR4, 0x400 ;  /* 0x0000040000047882 */ /* 0x000fe20000000000 */
[----:B------:R-:W-:Y:S01]  /*0120*/  IMAD.MOV.U32 R8, RZ, RZ, 0x1 ;  /* 0x00000001ff087424 */ /* 0x000fe200078e00ff */
[----:B------:R-:W-:Y:S01]  /*0130*/  IADD3 R5, PT, PT, R5, 0x1, RZ ;  /* 0x0000000105057810 */ /* 0x000fe20007ffe0ff */
[----:B0-----:R-:W-:Y:S01]  /*0140*/  IMAD.MOV.U32 R7, RZ, RZ, R3 ;  /* 0x000000ffff077224 */ /* 0x001fe200078e0003 */
[----:B-1----:R-:W-:-:S06]  /*0150*/  ULEA UR4, UR5, UR4, 0x18 ;  /* 0x0000000405047291 */ /* 0x002fcc000f8ec0ff */
[----:B------:R-:W-:-:S05]  /*0160*/  LEA R4, R2, UR4, 0x3 ;  /* 0x0000000402047c11 */ /* 0x000fca000f8e18ff */
[----:B--2---:R0:W-:Y:S04]  /*0170*/  @!P0 STS [R4], R9 ;  /* 0x0000000904008388 */ /* 0x0041e80000000800 */
[----:B---3--:R0:W-:Y:S04]  /*0180*/  @!P1 STS [R4+0x4], R11 ;  /* 0x0000040b04009388 */ /* 0x0081e80000000800 */
[----:B------:R0:W-:Y:S04]  /*0190*/  @P0 STS [R4], RZ ;  /* 0x000000ff04000388 */ /* 0x0001e80000000800 */
[----:B------:R0:W-:Y:S01]  /*01a0*/  @P1 STS [R4+0x4], RZ ;  /* 0x000004ff04001388 */ /* 0x0001e20000000800 */
[----:B------:R-:W-:Y:S06]  /*01b0*/  BAR.SYNC.DEFER_BLOCKING 0x0 ;  /* 0x0000000000007b1d */ /* 0x000fec0000010000 */
.L_x_286:
[----:B------:R-:W-:-:S13]  /*01c0*/  ISETP.GE.U32.AND P0, PT, R2, R7, PT ;  /* 0x000000070200720c */ /* 0x000fda0003f06070 */
[----:B------:R-:W-:-:S05]  /*01d0*/  @!P0 IMAD R6, R5, R8, RZ ;  /* 0x0000000805068224 */ /* 0x000fca00078e02ff */
[----:B0-----:R-:W-:-:S05]  /*01e0*/  @!P0 LEA R9, R6, UR4, 0x2 ;  /* 0x0000000406098c11 */ /* 0x001fca000f8e10ff */
[C---:B------:R-:W-:Y:S02]  /*01f0*/  @!P0 IMAD R6, R8.reuse, 0x4, R9 ;  /* 0x0000000408068824 */ /* 0x040fe400078e0209 */
[----:B------:R-:W-:Y:S01]  /*0200*/  @!P0 LDS R9, [R9+-0x4] ;  /* 0xfffffc0009098984 */ /* 0x000fe20000000800 */
[----:B------:R-:W-:-:S03]  /*0210*/  IMAD.SHL.U32 R8, R8, 0x2, RZ ;  /* 0x0000000208087824 */ /* 0x000fc600078e00ff */
[----:B------:R-:W0:Y:S02]  /*0220*/  @!P0 LDS R10, [R6+-0x4] ;  /* 0xfffffc00060a8984 */ /* 0x000e240000000800 */
[----:B0-----:R-:W-:-:S05]  /*0230*/  @!P0 IMAD.IADD R11, R9, 0x1, R10 ;  /* 0x00000001090b8824 */ /* 0x001fca00078e020a */
[----:B------:R1:W-:Y:S01]  /*0240*/  @!P0 STS [R6+-0x4], R11 ;  /* 0xfffffc0b06008388 */ /* 0x0003e20000000800 */
[----:B------:R-:W-:Y:S01]  /*0250*/  BAR.SYNC.DEFER_BLOCKING 0x0 ;  /* 0x0000000000007b1d */ /* 0x000fe20000010000 */
[----:B------:R-:W-:Y:S02]  /*0260*/  ISETP.GT.U32.AND P0, PT, R7, 0x1, PT ;  /* 0x000000010700780c */ /* 0x000fe40003f04070 */
[----:B------:R-:W-:-:S11]  /*0270*/  SHF.R.U32.HI R7, RZ, 0x1, R7 ;  /* 0x00000001ff077819 */ /* 0x000fd60000011607 */
[----:B-1----:R-:W-:Y:S05]  /*0280*/  @P0 BRA `(.L_x_286) ;  /* 0xfffffffc00cc0947 */ /* 0x002fea000383ffff */
[----:B------:R-:W-:Y:S01]  /*0290*/  ISETP.NE.AND P0, PT, R2, RZ, PT ;  /* 0x000000ff0200720c */ /* 0x000fe20003f05270 */
[----:B------:R-:W-:-:S12]  /*02a0*/  UMOV UR5, 0x1 ;  /* 0x0000000100057882 */ /* 0x000fd80000000000 */
[----:B------:R-:W-:Y:S01]  /*02b0*/  @!P0 LEA R9, R3, UR4, 0x3 ;  /* 0x0000000403098c11 */ /* 0x000fe2000f8e18ff */
[----:B------:R-:W0:Y:S04]  /*02c0*/  @!P0 LDC.64 R6, c[0x0][0x390] ;  /* 0x0000e400ff068b82 */ /* 0x000e280000000a00 */
[----:B------:R-:W1:Y:S04]  /*02d0*/  @!P0 LDS R11, [R9+-0x4] ;  /* 0xfffffc00090b8984 */ /* 0x000e680000000800 */
[----:B------:R2:W-:Y:S01]  /*02e0*/  @!P0 STS [R9+-0x4], RZ ;  /* 0xfffffcff09008388 */ /* 0x0005e20000000800 */
[----:B0-----:R-:W-:-:S05]  /*02f0*/  @!P0 IMAD.WIDE.U32 R6, R13, 0x4, R6 ;  /* 0x000000040d068825 */ /* 0x001fca00078e0006 */
[----:B-1----:R2:W-:Y:S02]  /*0300*/  @!P0 STG.E desc[UR6][R6.64], R11 ;  /* 0x0000000b06008986 */ /* 0x0025e4000c101906 */
.L_x_287:
[----:B------:R-:W-:Y:S01]  /*0310*/  BAR.SYNC.DEFER_BLOCKING 0x0 ;  /* 0x0000000000007b1d */ /* 0x000fe20000010000 */
[----:B------:R-:W-:Y:S02]  /*0320*/  ISETP.GE.U32.AND P0, PT, R2, UR5, PT ;  /* 0x0000000502007c0c */ /* 0x000fe4000bf06070 */
[----:B------:R-:W-:-:S11]  /*0330*/  SHF.R.U32.HI R8, RZ, 0x1, R8 ;  /* 0x00000001ff087819 */ /* 0x000fd60000011608 */
[----:B--2---:R-:W-:-:S05]  /*0340*/  @!P0 IMAD R6, R5, R8, RZ ;  /* 0x0000000805068224 */ /* 0x004fca00078e02ff */
[----:B------:R-:W-:-:S04]  /*0350*/  @!P0 LEA R7, R6, UR4, 0x2 ;  /* 0x0000000406078c11 */ /* 0x000fc8000f8e10ff */
[----:B------:R-:W-:Y:S01]  /*0360*/  @!P0 LEA R9, R8, R7, 0x2 ;  /* 0x0000000708098211 */ /* 0x000fe200078e10ff */
[----:B------:R-:W-:Y:S04]  /*0370*/  @!P0 LDS R6, [R7+-0x4] ;  /* 0xfffffc0007068984 */ /* 0x000fe80000000800 */
[----:B------:R-:W0:Y:S02]  /*0380*/  @!P0 LDS R10, [R9+-0x4] ;  /* 0xfffffc00090a8984 */ /* 0x000e240000000800 */
[----:B0-----:R-:W-:Y:S02]  /*0390*/  @!P0 IMAD.IADD R6, R6, 0x1, R10 ;  /* 0x0000000106068824 */ /* 0x001fe400078e020a */
[----:B------:R0:W-:Y:S04]  /*03a0*/  @!P0 STS [R7+-0x4], R10 ;  /* 0xfffffc0a07008388 */ /* 0x0001e80000000800 */
[----:B------:R0:W-:Y:S01]  /*03b0*/  @!P0 STS [R9+-0x4], R6 ;  /* 0xfffffc0609008388 */ /* 0x0001e20000000800 */
[----:B------:R-:W-:Y:S01]  /*03c0*/  ISETP.LE.U32.AND P0, PT, R3, UR5, PT ;  /* 0x0000000503007c0c */ /* 0x000fe2000bf03070 */
[----:B------:R-:W-:-:S12]  /*03d0*/  USHF.L.U32 UR5, UR5, 0x1, URZ ;  /* 0x0000000105057899 */ /* 0x000fd800080006ff */
[----:B0-----:R-:W-:Y:S05]  /*03e0*/  @!P0 BRA `(.L_x_287) ;  /* 0xfffffffc00c88947 */ /* 0x001fea000383ffff */
[----:B------:R-:W0:Y:S01]  /*03f0*/  LDCU UR4, c[0x0][0x398] ;  /* 0x00007300ff0477ac */ /* 0x000e220008000800 */
[----:B------:R-:W1:Y:S08]  /*0400*/  LDC.64 R2, c[0x0][0x388] ;  /* 0x0000e200ff027b82 */ /* 0x000e700000000a00 */
[----:B------:R-:W-:Y:S01]  /*0410*/  BAR.SYNC.DEFER_BLOCKING 0x0 ;  /* 0x0000000000007b1d */ /* 0x000fe20000010000 */
[----:B0-----:R-:W-:-:S02]  /*0420*/  ISETP.GE.AND P0, PT, R0, UR4, PT ;  /* 0x0000000400007c0c */ /* 0x001fc4000bf06270 */
[----:B------:R-:W-:Y:S01]  /*0430*/  ISETP.GE.AND P1, PT, R12, UR4, PT ;  /* 0x000000040c007c0c */ /* 0x000fe2000bf26270 */
[----:B-1----:R-:W-:-:S10]  /*0440*/  IMAD.WIDE R2, R0, 0x4, R2 ;  /* 0x0000000400027825 */ /* 0x002fd400078e0202 */
[----:B------:R-:W0:Y:S04]  /*0450*/  @!P0 LDS R5, [R4] ;  /* 0x0000000004058984 */ /* 0x000e280000000800 */
[----:B0-----:R0:W-:Y:S01]  /*0460*/  @!P0 STG.E desc[UR6][R2.64], R5 ;  /* 0x0000000502008986 */ /* 0x0011e2000c101906 */
[----:B------:R-:W-:Y:S05]  /*0470*/  @P1 EXIT ;  /* 0x000000000000194d */ /* 0x000fea0003800000 */
[----:B0-----:R-:W0:Y:S04]  /*0480*/  LDS R5, [R4+0x4] ;  /* 0x0000040004057984 */ /* 0x001e280000000800 */
[----:B0-----:R-:W-:Y:S01]  /*0490*/  STG.E desc[UR6][R2.64+0x4], R5 ;  /* 0x0000040502007986 */ /* 0x001fe2000c101906 */
[----:B------:R-:W-:Y:S05]  /*04a0*/  EXIT ;  /* 0x000000000000794d */ /* 0x000fea0003800000 */
.L_x_288:
        /* <DEDUP_REMOVED lines=13> */
.L_x_296:


//--------------------- .nv.shared._ZN3cub18CUB_300001_SM_10006detail4scan16DeviceScanKernelINS2_10policy_hubIiiimN4cuda3std3__44plusIvEEE10Policy1000EN6thrust24THRUST_300001_SM_1000_NS6detail15normal_iteratorINSD_10device_ptrIiEEEESI_NS0_13ScanTileStateIiLb1EEES9_NS1_10InputValueIiPiEEmiLb0EiEEvT0_T1_T2_iT3_T4_T5_ --------------------------
	.section	.nv.shared._ZN3cub18CUB_300001_SM_10006detail4scan16DeviceScanKernelINS2_10policy_hubIiiimN4cuda3std3__44plusIvEEE10Policy1000EN6thrust24THRUST_300001_SM_1000_NS6detail15normal_iteratorINSD_10device_ptrIiEEEESI_NS0_13ScanTileStateIiLb1EEES9_NS1_10InputValueIiPiEEmiLb0EiEEvT0_T1_T2_iT3_T4_T5_,"aw",@nobits
	.sectionflags	@""
	.align	16
.nv.shared._ZN3cub18CUB_300001_SM_10006detail4scan16DeviceScanKernelINS2_10policy_hubIiiimN4cuda3std3__44plusIvEEE10Policy1000EN6thrust24THRUST_300001_SM_1000_NS6detail15normal_iteratorINSD_10device_ptrIiEEEESI_NS0_13ScanTileStateIiLb1EEES9_NS1_10InputValueIiPiEEmiLb0EiEEvT0_T1_T2_iT3_T4_T5_:
	.zero		32656


//--------------------- .nv.shared.reserved.0     --------------------------
	.section	.nv.shared.reserved.0,"aw",@nobits
	.weak		__nv_reservedSMEM_offset_0_alias
	.size		__nv_reservedSMEM_offset_0_alias, 0, 64
	.other		__nv_reservedSMEM_offset_0_alias,@"STO_CUDA_RESERVED_SHARED STV_DEFAULT"
__nv_reservedSMEM_offset_0_alias:
	.zero		0
	.zero		64


//--------------------- .nv.global                --------------------------
	.section	.nv.global,"aw",@nobits
.nv.global:
	.type		_ZN34_INTERNAL_894be9ba_4_k_cu_14592a106thrust24THRUST_300001_SM_1000_NS3seqE,@object
	.size		_ZN34_INTERNAL_894be9ba_4_k_cu_14592a106thrust24THRUST_300001_SM_1000_NS3seqE,(_ZN34_INTERNAL_894be9ba_4_k_cu_14592a104cuda3std3__48in_placeE - _ZN34_INTERNAL_894be9ba_4_k_cu_14592a106thrust24THRUST_300001_SM_1000_NS3seqE)
_ZN34_INTERNAL_894be9ba_4_k_cu_14592a106thrust24THRUST_300001_SM_1000_NS3seqE:
	.zero		1
	.type		_ZN34_INTERNAL_894be9ba_4_k_cu_14592a104cuda3std3__48in_placeE,@object
	.size		_ZN34_INTERNAL_894be9ba_4_k_cu_14592a104cuda3std3__48in_placeE,(_ZN34_INTERNAL_894be9ba_4_k_cu_14592a104cuda3std6ranges3__45__cpo4sizeE - _ZN34_INTERNAL_894be9ba_4_k_cu_14592a104cuda3std3__48in_placeE)
_ZN34_INTERNAL_894be9ba_4_k_cu_14592a104cuda3std3__48in_placeE:
	.zero		1
	.type		_ZN34_INTERNAL_894be9ba_4_k_cu_14592a104cuda3std6ranges3__45__cpo4sizeE,@object
	.size		_ZN34_INTERNAL_894be9ba_4_k_cu_14592a104cuda3std6ranges3__45__cpo4sizeE,(_ZN34_INTERNAL_894be9ba_4_k_cu_14592a106thrust24THRUST_300001_SM_1000_NS12placeholders2_3E - _ZN34_INTERNAL_894be9ba_4_k_cu_14592a104cuda3std6ranges3__45__cpo4sizeE)
_ZN34_INTERNAL_894be9ba_4_k_cu_14592a104cuda3std6ranges3__45__cpo4sizeE:
	.zero		1
	.type		_ZN34_INTERNAL_894be9ba_4_k_cu_14592a106thrust24THRUST_300001_SM_1000_NS12placeholders2_3E,@object
	.size		_ZN34_INTERNAL_894be9ba_4_k_cu_14592a106thrust24THRUST_300001_SM_1000_NS12placeholders2_3E,(_ZN34_INTERNAL_894be9ba_4_k_cu_14592a104cuda3std3__45__cpo6cbeginE - _ZN34_INTERNAL_894be9ba_4_k_cu_14592a106thrust24THRUST_300001_SM_1000_NS12placeholders2_3E)
_ZN34_INTERNAL_894be9ba_4_k_cu_14592a106thrust24THRUST_300001_SM_1000_NS12placeholders2_3E:
	.zero		1
	.type		_ZN34_INTERNAL_894be9ba_4_k_cu_14592a104cuda3std3__45__cpo6cbeginE,@object
	.size		_ZN34_INTERNAL_894be9ba_4_k_cu_14592a104cuda3std3__45__cpo6cbeginE,(_ZN34_INTERNAL_894be9ba_4_k_cu_14592a104cuda3std6ranges3__45__cpo6cbeginE - _ZN34_INTERNAL_894be9ba_4_k_cu_14592a104cuda3std3__45__cpo6cbeginE)
_ZN34_INTERNAL_894be9ba_4_k_cu_14592a104cuda3std3__45__cpo6cbeginE:
	.zero		1
	.type		_ZN34_INTERNAL_894be9ba_4_k_cu_14592a104cuda3std6ranges3__45__cpo6cbeginE,@object
	.size		_ZN34_INTERNAL_894be9ba_4_k_cu_14592a104cuda3std6ranges3__45__cpo6cbeginE,(_ZN34_INTERNAL_894be9ba_4_k_cu_14592a106thrust24THRUST_300001_SM_1000_NS12placeholders2_7E - _ZN34_INTERNAL_894be9ba_4_k_cu_14592a104cuda3std6ranges3__45__cpo6cbeginE)
_ZN34_INTERNAL_894be9ba_4_k_cu_14592a104cuda3std6ranges3__45__cpo6cbeginE:
	.zero		1
	.type		_ZN34_INTERNAL_894be9ba_4_k_cu_14592a106thrust24THRUST_300001_SM_1000_NS12placeholders2_7E,@object
	.size		_ZN34_INTERNAL_894be9ba_4_k_cu_14592a106thrust24THRUST_300001_SM_1000_NS12placeholders2_7E,(_ZN34_INTERNAL_894be9ba_4_k_cu_14592a104cuda3std3__45__cpo7crbeginE - _ZN34_INTERNAL_894be9ba_4_k_cu_14592a106thrust24THRUST_300001_SM_1000_NS12placeholders2_7E)
_ZN34_INTERNAL_894be9ba_4_k_cu_14592a106thrust24THRUST_300001_SM_1000_NS12placeholders2_7E:
	.zero		1
	.type		_ZN34_INTERNAL_894be9ba_4_k_cu_14592a104cuda3std3__45__cpo7crbeginE,@object
	.size		_ZN34_INTERNAL_894be9ba_4_k_cu_14592a104cuda3std3__45__cpo7crbeginE,(_ZN34_INTERNAL_894be9ba_4_k_cu_14592a104cuda3std6ranges3__45__cpo4nextE - _ZN34_INTERNAL_894be9ba_4_k_cu_14592a104cuda3std3__45__cpo7crbeginE)
_ZN34_INTERNAL_894be9ba_4_k_cu_14592a104cuda3std3__45__cpo7crbeginE:
	.zero		1
	.type		_ZN34_INTERNAL_894be9ba_4_k_cu_14592a104cuda3std6ranges3__45__cpo4nextE,@object
	.size		_ZN34_INTERNAL_894be9ba_4_k_cu_14592a104cuda3std6ranges3__45__cpo4nextE,(_ZN34_INTERNAL_894be9ba_4_k_cu_14592a104cuda3std6ranges3__45__cpo4swapE - _ZN34_INTERNAL_894be9ba_4_k_cu_14592a104cuda3std6ranges3__45__cpo4nextE)
_ZN34_INTERNAL_894be9ba_4_k_cu_14592a104cuda3std6ranges3__45__cpo4nextE:
	.zero		1
	.type		_ZN34_INTERNAL_894be9ba_4_k_cu_14592a104cuda3std6ranges3__45__cpo4swapE,@object
	.size		_ZN34_INTERNAL_894be9ba_4_k_cu_14592a104cuda3std6ranges3__45__cpo4swapE,(_ZN34_INTERNAL_894be9ba_4_k_cu_14592a106thrust24THRUST_300001_SM_1000_NS8cuda_cub10par_nosyncE - _ZN34_INTERNAL_894be9ba_4_k_cu_14592a104cuda3std6ranges3__45__cpo4swapE)
_ZN34_INTERNAL_894be9ba_4_k_cu_14592a104cuda3std6ranges3__45__cpo4swapE:
	.zero		1
	.type		_ZN34_INTERNAL_894be9ba_4_k_cu_14592a106thrust24THRUST_300001_SM_1000_NS8cuda_cub10par_nosyncE,@object
	.size		_ZN34_INTERNAL_894be9ba_4_k_cu_14592a106thrust24THRUST_300001_SM_1000_NS8cuda_cub10par_nosyncE,(_ZN34_INTERNAL_894be9ba_4_k_cu_14592a106thrust24THRUST_300001_SM_1000_NS12placeholders2_9E - _ZN34_INTERNAL_894be9ba_4_k_cu_14592a106thrust24THRUST_300001_SM_1000_NS8cuda_cub10par_nosyncE)
_ZN34_INTERNAL_894be9ba_4_k_cu_14592a106thrust24THRUST_300001_SM_1000_NS8cuda_cub10par_nosyncE:
	.zero		1
	.type		_ZN34_INTERNAL_894be9ba_4_k_cu_14592a106thrust24THRUST_300001_SM_1000_NS12placeholders2_9E,@object
	.size		_ZN34_INTERNAL_894be9ba_4_k_cu_14592a106thrust24THRUST_300001_SM_1000_NS12placeholders2_9E,(_ZN34_INTERNAL_894be9ba_4_k_cu_14592a104cuda3std3__436_GLOBAL__N__894be9ba_4_k_cu_14592a106ignoreE - _ZN34_INTERNAL_894be9ba_4_k_cu_14592a106thrust24THRUST_300001_SM_1000_NS12placeholders2_9E)
_ZN34_INTERNAL_894be9ba_4_k_cu_14592a106thrust24THRUST_300001_SM_1000_NS12placeholders2_9E:
	.zero		1
	.type		_ZN34_INTERNAL_894be9ba_4_k_cu_14592a104cuda3std3__436_GLOBAL__N__894be9ba_4_k_cu_14592a106ignoreE,@object
	.size		_ZN34_INTERNAL_894be9ba_4_k_cu_14592a104cuda3std3__436_GLOBAL__N__894be9ba_4_k_cu_14592a106ignoreE,(_ZN34_INTERNAL_894be9ba_4_k_cu_14592a104cuda3std6ranges3__45__cpo4dataE - _ZN34_INTERNAL_894be9ba_4_k_cu_14592a104cuda3std3__436_GLOBAL__N__894be9ba_4_k_cu_14592a106ignoreE)
_ZN34_INTERNAL_894be9ba_4_k_cu_14592a104cuda3std3__436_GLOBAL__N__894be9ba_4_k_cu_14592a106ignoreE:
	.zero		1
	.type		_ZN34_INTERNAL_894be9ba_4_k_cu_14592a104cuda3std6ranges3__45__cpo4dataE,@object
	.size		_ZN34_INTERNAL_894be9ba_4_k_cu_14592a104cuda3std6ranges3__45__cpo4dataE,(_ZN34_INTERNAL_894be9ba_4_k_cu_14592a106thrust24THRUST_300001_SM_1000_NS12placeholders2_1E - _ZN34_INTERNAL_894be9ba_4_k_cu_14592a104cuda3std6ranges3__45__cpo4dataE)
_ZN34_INTERNAL_894be9ba_4_k_cu_14592a104cuda3std6ranges3__45__cpo4dataE:
	.zero		1
	.type		_ZN34_INTERNAL_894be9ba_4_k_cu_14592a106thrust24THRUST_300001_SM_1000_NS12placeholders2_1E,@object
	.size		_ZN34_INTERNAL_894be9ba_4_k_cu_14592a106thrust24THRUST_300001_SM_1000_NS12placeholders2_1E,(_ZN34_INTERNAL_894be9ba_4_k_cu_14592a104cuda3std3__45__cpo5beginE - _ZN34_INTERNAL_894be9ba_4_k_cu_14592a106thrust24THRUST_300001_SM_1000_NS12placeholders2_1E)
_ZN34_INTERNAL_894be9ba_4_k_cu_14592a106thrust24THRUST_300001_SM_1000_NS12placeholders2_1E:
	.zero		1
	.type		_ZN34_INTERNAL_894be9ba_4_k_cu_14592a104cuda3std3__45__cpo5beginE,@object
	.size		_ZN34_INTERNAL_894be9ba_4_k_cu_14592a104cuda3std3__45__cpo5beginE,(_ZN34_INTERNAL_894be9ba_4_k_cu_14592a104cuda3std6ranges3__45__cpo5beginE - _ZN34_INTERNAL_894be9ba_4_k_cu_14592a104cuda3std3__45__cpo5beginE)
_ZN34_INTERNAL_894be9ba_4_k_cu_14592a104cuda3std3__45__cpo5beginE:
	.zero		1
	.type		_ZN34_INTERNAL_894be9ba_4_k_cu_14592a104cuda3std6ranges3__45__cpo5beginE,@object
	.size		_ZN34_INTERNAL_894be9ba_4_k_cu_14592a104cuda3std6ranges3__45__cpo5beginE,(_ZN34_INTERNAL_894be9ba_4_k_cu_14592a106thrust24THRUST_300001_SM_1000_NS12placeholders2_5E - _ZN34_INTERNAL_894be9ba_4_k_cu_14592a104cuda3std6ranges3__45__cpo5beginE)
_ZN34_INTERNAL_894be9ba_4_k_cu_14592a104cuda3std6ranges3__45__cpo5beginE:
	.zero		1
	.type		_ZN34_INTERNAL_894be9ba_4_k_cu_14592a106thrust24THRUST_300001_SM_1000_NS12placeholders2_5E,@object
	.size		_ZN34_INTERNAL_894be9ba_4_k_cu_14592a106thrust24THRUST_300001_SM_1000_NS12placeholders2_5E,(_ZN34_INTERNAL_894be9ba_4_k_cu_14592a104cuda3std3__45__cpo6rbeginE - _ZN34_INTERNAL_894be9ba_4_k_cu_14592a106thrust24THRUST_300001_SM_1000_NS12placeholders2_5E)
_ZN34_INTERNAL_894be9ba_4_k_cu_14592a106thrust24THRUST_300001_SM_1000_NS12placeholders2_5E:
	.zero		1
	.type		_ZN34_INTERNAL_894be9ba_4_k_cu_14592a104cuda3std3__45__cpo6rbeginE,@object
	.size		_ZN34_INTERNAL_894be9ba_4_k_cu_14592a104cuda3std3__45__cpo6rbeginE,(_ZN34_INTERNAL_894be9ba_4_k_cu_14592a104cuda3std6ranges3__45__cpo7advanceE - _ZN34_INTERNAL_894be9ba_4_k_cu_14592a104cuda3std3__45__cpo6rbeginE)
_ZN34_INTERNAL_894be9ba_4_k_cu_14592a104cuda3std3__45__cpo6rbeginE:
	.zero		1
	.type		_ZN34_INTERNAL_894be9ba_4_k_cu_14592a104cuda3std6ranges3__45__cpo7advanceE,@object
	.size		_ZN34_INTERNAL_894be9ba_4_k_cu_14592a104cuda3std6ranges3__45__cpo7advanceE,(_ZN34_INTERNAL_894be9ba_4_k_cu_14592a104cuda3std3__47nulloptE - _ZN34_INTERNAL_894be9ba_4_k_cu_14592a104cuda3std6ranges3__45__cpo7advanceE)
_ZN34_INTERNAL_894be9ba_4_k_cu_14592a104cuda3std6ranges3__45__cpo7advanceE:
	.zero		1
	.type		_ZN34_INTERNAL_894be9ba_4_k_cu_14592a104cuda3std3__47nulloptE,@object
	.size		_ZN34_INTERNAL_894be9ba_4_k_cu_14592a104cuda3std3__47nulloptE,(_ZN34_INTERNAL_894be9ba_4_k_cu_14592a104cuda3std6ranges3__45__cpo8distanceE - _ZN34_INTERNAL_894be9ba_4_k_cu_14592a104cuda3std3__47nulloptE)
_ZN34_INTERNAL_894be9ba_4_k_cu_14592a104cuda3std3__47nulloptE:
	.zero		1
	.type		_ZN34_INTERNAL_894be9ba_4_k_cu_14592a104cuda3std6ranges3__45__cpo8distanceE,@object
	.size		_ZN34_INTERNAL_894be9ba_4_k_cu_14592a104cuda3std6ranges3__45__cpo8distanceE,(_ZN34_INTERNAL_894be9ba_4_k_cu_14592a106thrust24THRUST_300001_SM_1000_NS12placeholders3_10E - _ZN34_INTERNAL_894be9ba_4_k_cu_14592a104cuda3std6ranges3__45__cpo8distanceE)
_ZN34_INTERNAL_894be9ba_4_k_cu_14592a104cuda3std6ranges3__45__cpo8distanceE:
	.zero		1
	.type		_ZN34_INTERNAL_894be9ba_4_k_cu_14592a106thrust24THRUST_300001_SM_1000_NS12placeholders3_10E,@object
	.size		_ZN34_INTERNAL_894be9ba_4_k_cu_14592a106thrust24THRUST_300001_SM_1000_NS12placeholders3_10E,(_ZN34_INTERNAL_894be9ba_4_k_cu_14592a104cuda3std3__419piecewise_constructE - _ZN34_INTERNAL_894be9ba_4_k_cu_14592a106thrust24THRUST_300001_SM_1000_NS12placeholders3_10E)
_ZN34_INTERNAL_894be9ba_4_k_cu_14592a106thrust24THRUST_300001_SM_1000_NS12placeholders3_10E:
	.zero		1
	.type		_ZN34_INTERNAL_894be9ba_4_k_cu_14592a104cuda3std3__419piecewise_constructE,@object
	.size		_ZN34_INTERNAL_894be9ba_4_k_cu_14592a104cuda3std3__419piecewise_constructE,(_ZN34_INTERNAL_894be9ba_4_k_cu_14592a104cuda3std6ranges3__45__cpo5cdataE - _ZN34_INTERNAL_894be9ba_4_k_cu_14592a104cuda3std3__419piecewise_constructE)
_ZN34_INTERNAL_894be9ba_4_k_cu_14592a104cuda3std3__419piecewise_constructE:
	.zero		1
	.type		_ZN34_INTERNAL_894be9ba_4_k_cu_14592a104cuda3std6ranges3__45__cpo5cdataE,@object
	.size		_ZN34_INTERNAL_894be9ba_4_k_cu_14592a104cuda3std6ranges3__45__cpo5cdataE,(_ZN34_INTERNAL_894be9ba_4_k_cu_14592a106thrust24THRUST_300001_SM_1000_NS12placeholders2_2E - _ZN34_INTERNAL_894be9ba_4_k_cu_14592a104cuda3std6ranges3__45__cpo5cdataE)
_ZN34_INTERNAL_894be9ba_4_k_cu_14592a104cuda3std6ranges3__45__cpo5cdataE:
	.zero		1
	.type		_ZN34_INTERNAL_894be9ba_4_k_cu_14592a106thrust24THRUST_300001_SM_1000_NS12placeholders2_2E,@object
	.size		_ZN34_INTERNAL_894be9ba_4_k_cu_14592a106thrust24THRUST_300001_SM_1000_NS12placeholders2_2E,(_ZN34_INTERNAL_894be9ba_4_k_cu_14592a104cuda3std3__45__cpo3endE - _ZN34_INTERNAL_894be9ba_4_k_cu_14592a106thrust24THRUST_300001_SM_1000_NS12placeholders2_2E)
_ZN34_INTERNAL_894be9ba_4_k_cu_14592a106thrust24THRUST_300001_SM_1000_NS12placeholders2_2E:
	.zero		1
	.type		_ZN34_INTERNAL_894be9ba_4_k_cu_14592a104cuda3std3__45__cpo3endE,@object
	.size		_ZN34_INTERNAL_894be9ba_4_k_cu_14592a104cuda3std3__45__cpo3endE,(_ZN34_INTERNAL_894be9ba_4_k_cu_14592a104cuda3std6ranges3__45__cpo3endE - _ZN34_INTERNAL_894be9ba_4_k_cu_14592a104cuda3std3__45__cpo3endE)
_ZN34_INTERNAL_894be9ba_4_k_cu_14592a104cuda3std3__45__cpo3endE:
	.zero		1
	.type		_ZN34_INTERNAL_894be9ba_4_k_cu_14592a104cuda3std6ranges3__45__cpo3endE,@object
	.size		_ZN34_INTERNAL_894be9ba_4_k_cu_14592a104cuda3std6ranges3__45__cpo3endE,(_ZN34_INTERNAL_894be9ba_4_k_cu_14592a106thrust24THRUST_300001_SM_1000_NS12placeholders2_6E - _ZN34_INTERNAL_894be9ba_4_k_cu_14592a104cuda3std6ranges3__45__cpo3endE)
_ZN34_INTERNAL_894be9ba_4_k_cu_14592a104cuda3std6ranges3__45__cpo3endE:
	.zero		1
	.type		_ZN34_INTERNAL_894be9ba_4_k_cu_14592a106thrust24THRUST_300001_SM_1000_NS12placeholders2_6E,@object
	.size		_ZN34_INTERNAL_894be9ba_4_k_cu_14592a106thrust24THRUST_300001_SM_1000_NS12placeholders2_6E,(_ZN34_INTERNAL_894be9ba_4_k_cu_14592a104cuda3std3__45__cpo4rendE - _ZN34_INTERNAL_894be9ba_4_k_cu_14592a106thrust24THRUST_300001_SM_1000_NS12placeholders2_6E)
_ZN34_INTERNAL_894be9ba_4_k_cu_14592a106thrust24THRUST_300001_SM_1000_NS12placeholders2_6E:
	.zero		1
	.type		_ZN34_INTERNAL_894be9ba_4_k_cu_14592a104cuda3std3__45__cpo4rendE,@object
	.size		_ZN34_INTERNAL_894be9ba_4_k_cu_14592a104cuda3std3__45__cpo4rendE,(_ZN34_INTERNAL_894be9ba_4_k_cu_14592a104cuda3std6ranges3__45__cpo9iter_swapE - _ZN34_INTERNAL_894be9ba_4_k_cu_14592a104cuda3std3__45__cpo4rendE)
_ZN34_INTERNAL_894be9ba_4_k_cu_14592a104cuda3std3__45__cpo4rendE:
	.zero		1
	.type		_ZN34_INTERNAL_894be9ba_4_k_cu_14592a104cuda3std6ranges3__45__cpo9iter_swapE,@object
	.size		_ZN34_INTERNAL_894be9ba_4_k_cu_14592a104cuda3std6ranges3__45__cpo9iter_swapE,(_ZN34_INTERNAL_894be9ba_4_k_cu_14592a104cuda3std3__48unexpectE - _ZN34_INTERNAL_894be9ba_4_k_cu_14592a104cuda3std6ranges3__45__cpo9iter_swapE)
_ZN34_INTERNAL_894be9ba_4_k_cu_14592a104cuda3std6ranges3__45__cpo9iter_swapE:
	.zero		1
	.type		_ZN34_INTERNAL_894be9ba_4_k_cu_14592a104cuda3std3__48unexpectE,@object
	.size		_ZN34_INTERNAL_894be9ba_4_k_cu_14592a104cuda3std3__48unexpectE,(_ZN34_INTERNAL_894be9ba_4_k_cu_14592a106thrust24THRUST_300001_SM_1000_NS8cuda_cub3parE - _ZN34_INTERNAL_894be9ba_4_k_cu_14592a104cuda3std3__48unexpectE)
_ZN34_INTERNAL_894be9ba_4_k_cu_14592a104cuda3std3__48unexpectE:
	.zero		1
	.type		_ZN34_INTERNAL_894be9ba_4_k_cu_14592a106thrust24THRUST_300001_SM_1000_NS8cuda_cub3parE,@object
	.size		_ZN34_INTERNAL_894be9ba_4_k_cu_14592a106thrust24THRUST_300001_SM_1000_NS8cuda_cub3parE,(_ZN34_INTERNAL_894be9ba_4_k_cu_14592a106thrust24THRUST_300001_SM_1000_NS12placeholders2_4E - _ZN34_INTERNAL_894be9ba_4_k_cu_14592a106thrust24THRUST_300001_SM_1000_NS8cuda_cub3parE)
_ZN34_INTERNAL_894be9ba_4_k_cu_14592a106thrust24THRUST_300001_SM_1000_NS8cuda_cub3parE:
	.zero		1
	.type		_ZN34_INTERNAL_894be9ba_4_k_cu_14592a106thrust24THRUST_300001_SM_1000_NS12placeholders2_4E,@object
	.size		_ZN34_INTERNAL_894be9ba_4_k_cu_14592a106thrust24THRUST_300001_SM_1000_NS12placeholders2_4E,(_ZN34_INTERNAL_894be9ba_4_k_cu_14592a104cuda3std3__45__cpo4cendE - _ZN34_INTERNAL_894be9ba_4_k_cu_14592a106thrust24THRUST_300001_SM_1000_NS12placeholders2_4E)
_ZN34_INTERNAL_894be9ba_4_k_cu_14592a106thrust24THRUST_300001_SM_1000_NS12placeholders2_4E:
	.zero		1
	.type		_ZN34_INTERNAL_894be9ba_4_k_cu_14592a104cuda3std3__45__cpo4cendE,@object
	.size		_ZN34_INTERNAL_894be9ba_4_k_cu_14592a104cuda3std3__45__cpo4cendE,(_ZN34_INTERNAL_894be9ba_4_k_cu_14592a104cuda3std6ranges3__45__cpo4cendE - _ZN34_INTERNAL_894be9ba_4_k_cu_14592a104cuda3std3__45__cpo4cendE)
_ZN34_INTERNAL_894be9ba_4_k_cu_14592a104cuda3std3__45__cpo4cendE:
	.zero		1
	.type		_ZN34_INTERNAL_894be9ba_4_k_cu_14592a104cuda3std6ranges3__45__cpo4cendE,@object
	.size		_ZN34_INTERNAL_894be9ba_4_k_cu_14592a104cuda3std6ranges3__45__cpo4cendE,(_ZN34_INTERNAL_894be9ba_4_k_cu_14592a104cuda3std3__420unreachable_sentinelE - _ZN34_INTERNAL_894be9ba_4_k_cu_14592a104cuda3std6ranges3__45__cpo4cendE)
_ZN34_INTERNAL_894be9ba_4_k_cu_14592a104cuda3std6ranges3__45__cpo4cendE:
	.zero		1
	.type		_ZN34_INTERNAL_894be9ba_4_k_cu_14592a104cuda3std3__420unreachable_sentinelE,@object
	.size		_ZN34_INTERNAL_894be9ba_4_k_cu_14592a104cuda3std3__420unreachable_sentinelE,(_ZN34_INTERNAL_894be9ba_4_k_cu_14592a104cuda3std6ranges3__45__cpo5ssizeE - _ZN34_INTERNAL_894be9ba_4_k_cu_14592a104cuda3std3__420unreachable_sentinelE)
_ZN34_INTERNAL_894be9ba_4_k_cu_14592a104cuda3std3__420unreachable_sentinelE:
	.zero		1
	.type		_ZN34_INTERNAL_894be9ba_4_k_cu_14592a104cuda3std6ranges3__45__cpo5ssizeE,@object
	.size		_ZN34_INTERNAL_894be9ba_4_k_cu_14592a104cuda3std6ranges3__45__cpo5ssizeE,(_ZN34_INTERNAL_894be9ba_4_k_cu_14592a106thrust24THRUST_300001_SM_1000_NS12placeholders2_8E - _ZN34_INTERNAL_894be9ba_4_k_cu_14592a104cuda3std6ranges3__45__cpo5ssizeE)
_ZN34_INTERNAL_894be9ba_4_k_cu_14592a104cuda3std6ranges3__45__cpo5ssizeE:
	.zero		1
	.type		_ZN34_INTERNAL_894be9ba_4_k_cu_14592a106thrust24THRUST_300001_SM_1000_NS12placeholders2_8E,@object
	.size		_ZN34_INTERNAL_894be9ba_4_k_cu_14592a106thrust24THRUST_300001_SM_1000_NS12placeholders2_8E,(_ZN34_INTERNAL_894be9ba_4_k_cu_14592a104cuda3std3__45__cpo5crendE - _ZN34_INTERNAL_894be9ba_4_k_cu_14592a106thrust24THRUST_300001_SM_1000_NS12placeholders2_8E)
_ZN34_INTERNAL_894be9ba_4_k_cu_14592a106thrust24THRUST_300001_SM_1000_NS12placeholders2_8E:
	.zero		1
	.type		_ZN34_INTERNAL_894be9ba_4_k_cu_14592a104cuda3std3__45__cpo5crendE,@object
	.size		_ZN34_INTERNAL_894be9ba_4_k_cu_14592a104cuda3std3__45__cpo5crendE,(_ZN34_INTERNAL_894be9ba_4_k_cu_14592a104cuda3std6ranges3__45__cpo4prevE - _ZN34_INTERNAL_894be9ba_4_k_cu_14592a104cuda3std3__45__cpo5crendE)
_ZN34_INTERNAL_894be9ba_4_k_cu_14592a104cuda3std3__45__cpo5crendE:
	.zero		1
	.type		_ZN34_INTERNAL_894be9ba_4_k_cu_14592a104cuda3std6ranges3__45__cpo4prevE,@object
	.size		_ZN34_INTERNAL_894be9ba_4_k_cu_14592a104cuda3std6ranges3__45__cpo4prevE,(_ZN34_INTERNAL_894be9ba_4_k_cu_14592a104cuda3std6ranges3__45__cpo9iter_moveE - _ZN34_INTERNAL_894be9ba_4_k_cu_14592a104cuda3std6ranges3__45__cpo4prevE)
_ZN34_INTERNAL_894be9ba_4_k_cu_14592a104cuda3std6ranges3__45__cpo4prevE:
	.zero		1
	.type		_ZN34_INTERNAL_894be9ba_4_k_cu_14592a104cuda3std6ranges3__45__cpo9iter_moveE,@object
	.size		_ZN34_INTERNAL_894be9ba_4_k_cu_14592a104cuda3std6ranges3__45__cpo9iter_moveE,(_ZN34_INTERNAL_894be9ba_4_k_cu_14592a106thrust24THRUST_300001_SM_1000_NS6system6detail10sequential3seqE - _ZN34_INTERNAL_894be9ba_4_k_cu_14592a104cuda3std6ranges3__45__cpo9iter_moveE)
_ZN34_INTERNAL_894be9ba_4_k_cu_14592a104cuda3std6ranges3__45__cpo9iter_moveE:
	.zero		1
	.type		_ZN34_INTERNAL_894be9ba_4_k_cu_14592a106thrust24THRUST_300001_SM_1000_NS6system6detail10sequential3seqE,@object
	.size		_ZN34_INTERNAL_894be9ba_4_k_cu_14592a106thrust24THRUST_300001_SM_1000_NS6system6detail10sequential3seqE,(.L_31 - _ZN34_INTERNAL_894be9ba_4_k_cu_14592a106thrust24THRUST_300001_SM_1000_NS6system6detail10sequential3seqE)
_ZN34_INTERNAL_894be9ba_4_k_cu_14592a106thrust24THRUST_300001_SM_1000_NS6system6detail10sequential3seqE:
	.zero		1
.L_31:


//--------------------- .nv.shared._ZN3cub18CUB_300001_SM_10006detail4scan16DeviceScanKernelINS2_10policy_hubIiiijN4cuda3std3__44plusIvEEE10Policy1000EN6thrust24THRUST_300001_SM_1000_NS6detail15normal_iteratorINSD_10device_ptrIiEEEESI_NS0_13ScanTileStateIiLb1EEES9_NS1_10InputValueIiPiEEjiLb0EiEEvT0_T1_T2_iT3_T4_T5_ --------------------------
	.section	.nv.shared._ZN3cub18CUB_300001_SM_10006detail4scan16DeviceScanKernelINS2_10policy_hubIiiijN4cuda3std3__44plusIvEEE10Policy1000EN6thrust24THRUST_300001_SM_1000_NS6detail15normal_iteratorINSD_10device_ptrIiEEEESI_NS0_13ScanTileStateIiLb1EEES9_NS1_10InputValueIiPiEEjiLb0EiEEvT0_T1_T2_iT3_T4_T5_,"aw",@nobits
	.sectionflags	@""
	.align	16
.nv.shared._ZN3cub18CUB_300001_SM_10006detail4scan16DeviceScanKernelINS2_10policy_hubIiiijN4cuda3std3__44plusIvEEE10Policy1000EN6thrust24THRUST_300001_SM_1000_NS6detail15normal_iteratorINSD_10device_ptrIiEEEESI_NS0_13ScanTileStateIiLb1EEES9_NS1_10InputValueIiPiEEjiLb0EiEEvT0_T1_T2_iT3_T4_T5_:
	.zero		34832


//--------------------- .nv.shared._ZN3cub18CUB_300001_SM_10006detail4scan16DeviceScanKernelINS2_10policy_hubIiiijN4cuda3std3__44plusIvEEE10Policy1000EPiSC_NS0_13ScanTileStateIiLb1EEES9_NS1_10InputValueIiSC_EEjiLb0EiEEvT0_T1_T2_iT3_T4_T5_ --------------------------
	.section	.nv.shared._ZN3cub18CUB_300001_SM_10006detail4scan16DeviceScanKernelINS2_10policy_hubIiiijN4cuda3std3__44plusIvEEE10Policy1000EPiSC_NS0_13ScanTileStateIiLb1EEES9_NS1_10InputValueIiSC_EEjiLb0EiEEvT0_T1_T2_iT3_T4_T5_,"aw",@nobits
	.sectionflags	@""
	.align	16
.nv.shared._ZN3cub18CUB_300001_SM_10006detail4scan16DeviceScanKernelINS2_10policy_hubIiiijN4cuda3std3__44plusIvEEE10Policy1000EPiSC_NS0_13ScanTileStateIiLb1EEES9_NS1_10InputValueIiSC_EEjiLb0EiEEvT0_T1_T2_iT3_T4_T5_:
	.zero		34832


//--------------------- .nv.shared._ZN3cub18CUB_300001_SM_10006detail4scan20DeviceScanInitKernelINS0_13ScanTileStateIiLb1EEEEEvT_i --------------------------
	.section	.nv.shared._ZN3cub18CUB_300001_SM_10006detail4scan20DeviceScanInitKernelINS0_13ScanTileStateIiLb1EEEEEvT_i,"aw",@nobits
	.sectionflags	@""
	.align	16
	.zero		1024


//--------------------- .nv.shared._ZN3cub18CUB_300001_SM_10006detail8for_each13static_kernelINS2_12policy_hub_t12policy_500_tEmN6thrust24THRUST_300001_SM_1000_NS8cuda_cub20__uninitialized_fill7functorINS7_10device_ptrIiEEiEEEEvT0_T1_ --------------------------
	.section	.nv.shared._ZN3cub18CUB_300001_SM_10006detail8for_each13static_kernelINS2_12policy_hub_t12policy_500_tEmN6thrust24THRUST_300001_SM_1000_NS8cuda_cub20__uninitialized_fill7functorINS7_10device_ptrIiEEiEEEEvT0_T1_,"aw",@nobits
	.sectionflags	@""
	.align	16
	.zero		1024


//--------------------- .nv.shared._ZN3cub18CUB_300001_SM_10006detail11EmptyKernelIvEEvv --------------------------
	.section	.nv.shared._ZN3cub18CUB_300001_SM_10006detail11EmptyKernelIvEEvv,"aw",@nobits
	.sectionflags	@""
	.align	16
	.zero		1024


//--------------------- .nv.shared._Z21add_block_sums_kernelPiS_i --------------------------
	.section	.nv.shared._Z21add_block_sums_kernelPiS_i,"aw",@nobits
	.sectionflags	@""
	.align	16
	.zero		1024


//--------------------- .nv.shared._Z17block_scan_kernelPiS_S_i --------------------------
	.section	.nv.shared._Z17block_scan_kernelPiS_S_i,"aw",@nobits
	.sectionflags	@""
	.align	16
	.zero		1024


//--------------------- .nv.constant0._ZN3cub18CUB_300001_SM_10006detail4scan16DeviceScanKernelINS2_10policy_hubIiiimN4cuda3std3__44plusIvEEE10Policy1000EN6thrust24THRUST_300001_SM_1000_NS6detail15normal_iteratorINSD_10device_ptrIiEEEESI_NS0_13ScanTileStateIiLb1EEES9_NS1_10InputValueIiPiEEmiLb0EiEEvT0_T1_T2_iT3_T4_T5_ --------------------------
	.section	.nv.constant0._ZN3cub18CUB_300001_SM_10006detail4scan16DeviceScanKernelINS2_10policy_hubIiiimN4cuda3std3__44plusIvEEE10Policy1000EN6thrust24THRUST_300001_SM_1000_NS6detail15normal_iteratorINSD_10device_ptrIiEEEESI_NS0_13ScanTileStateIiLb1EEES9_NS1_10InputValueIiPiEEmiLb0EiEEvT0_T1_T2_iT3_T4_T5_,"a",@progbits
	.sectionflags	@""
	.align	4
.nv.constant0._ZN3cub18CUB_300001_SM_10006detail4scan16DeviceScanKernelINS2_10policy_hubIiiimN4cuda3std3__44plusIvEEE10Policy1000EN6thrust24THRUST_300001_SM_1000_NS6detail15normal_iteratorINSD_10device_ptrIiEEEESI_NS0_13ScanTileStateIiLb1EEES9_NS1_10InputValueIiPiEEmiLb0EiEEvT0_T1_T2_iT3_T4_T5_:
	.zero		952


//--------------------- .nv.constant0._ZN3cub18CUB_300001_SM_10006detail4scan16DeviceScanKernelINS2_10policy_hubIiiijN4cuda3std3__44plusIvEEE10Policy1000EN6thrust24THRUST_300001_SM_1000_NS6detail15normal_iteratorINSD_10device_ptrIiEEEESI_NS0_13ScanTileStateIiLb1EEES9_NS1_10InputValueIiPiEEjiLb0EiEEvT0_T1_T2_iT3_T4_T5_ --------------------------
	.section	.nv.constant0._ZN3cub18CUB_300001_SM_10006detail4scan16DeviceScanKernelINS2_10policy_hubIiiijN4cuda3std3__44plusIvEEE10Policy1000EN6thrust24THRUST_300001_SM_1000_NS6detail15normal_iteratorINSD_10device_ptrIiEEEESI_NS0_13ScanTileStateIiLb1EEES9_NS1_10InputValueIiPiEEjiLb0EiEEvT0_T1_T2_iT3_T4_T5_,"a",@progbits
	.sectionflags	@""
	.align	4
.nv.constant0._ZN3cub18CUB_300001_SM_10006detail4scan16DeviceScanKernelINS2_10policy_hubIiiijN4cuda3std3__44plusIvEEE10Policy1000EN6thrust24THRUST_300001_SM_1000_NS6detail15normal_iteratorINSD_10device_ptrIiEEEESI_NS0_13ScanTileStateIiLb1EEES9_NS1_10InputValueIiPiEEjiLb0EiEEvT0_T1_T2_iT3_T4_T5_:
	.zero		948


//--------------------- .nv.constant0._ZN3cub18CUB_300001_SM_10006detail4scan16DeviceScanKernelINS2_10policy_hubIiiijN4cuda3std3__44plusIvEEE10Policy1000EPiSC_NS0_13ScanTileStateIiLb1EEES9_NS1_10InputValueIiSC_EEjiLb0EiEEvT0_T1_T2_iT3_T4_T5_ --------------------------
	.section	.nv.constant0._ZN3cub18CUB_300001_SM_10006detail4scan16DeviceScanKernelINS2_10policy_hubIiiijN4cuda3std3__44plusIvEEE10Policy1000EPiSC_NS0_13ScanTileStateIiLb1EEES9_NS1_10InputValueIiSC_EEjiLb0EiEEvT0_T1_T2_iT3_T4_T5_,"a",@progbits
	.sectionflags	@""
	.align	4
.nv.constant0._ZN3cub18CUB_300001_SM_10006detail4scan16DeviceScanKernelINS2_10policy_hubIiiijN4cuda3std3__44plusIvEEE10Policy1000EPiSC_NS0_13ScanTileStateIiLb1EEES9_NS1_10InputValueIiSC_EEjiLb0EiEEvT0_T1_T2_iT3_T4_T5_:
	.zero		948


//--------------------- .nv.constant0._ZN3cub18CUB_300001_SM_10006detail4scan20DeviceScanInitKernelINS0_13ScanTileStateIiLb1EEEEEvT_i --------------------------
	.section	.nv.constant0._ZN3cub18CUB_300001_SM_10006detail4scan20DeviceScanInitKernelINS0_13ScanTileStateIiLb1EEEEEvT_i,"a",@progbits
	.sectionflags	@""
	.align	4
.nv.constant0._ZN3cub18CUB_300001_SM_10006detail4scan20DeviceScanInitKernelINS0_13ScanTileStateIiLb1EEEEEvT_i:
	.zero		908


//--------------------- .nv.constant0._ZN3cub18CUB_300001_SM_10006detail8for_each13static_kernelINS2_12policy_hub_t12policy_500_tEmN6thrust24THRUST_300001_SM_1000_NS8cuda_cub20__uninitialized_fill7functorINS7_10device_ptrIiEEiEEEEvT0_T1_ --------------------------
	.section	.nv.constant0._ZN3cub18CUB_300001_SM_10006detail8for_each13static_kernelINS2_12policy_hub_t12policy_500_tEmN6thrust24THRUST_300001_SM_1000_NS8cuda_cub20__uninitialized_fill7functorINS7_10device_ptrIiEEiEEEEvT0_T1_,"a",@progbits
	.sectionflags	@""
	.align	4
.nv.constant0._ZN3cub18CUB_300001_SM_10006detail8for_each13static_kernelINS2_12policy_hub_t12policy_500_tEmN6thrust24THRUST_300001_SM_1000_NS8cuda_cub20__uninitialized_fill7functorINS7_10device_ptrIiEEiEEEEvT0_T1_:
	.zero		920


//--------------------- .nv.constant0._ZN3cub18CUB_300001_SM_10006detail11EmptyKernelIvEEvv --------------------------
	.section	.nv.constant0._ZN3cub18CUB_300001_SM_10006detail11EmptyKernelIvEEvv,"a",@progbits
	.sectionflags	@""
	.align	4
.nv.constant0._ZN3cub18CUB_300001_SM_10006detail11EmptyKernelIvEEvv:
	.zero		896


//--------------------- .nv.constant0._Z21add_block_sums_kernelPiS_i --------------------------
	.section	.nv.constant0._Z21add_block_sums_kernelPiS_i,"a",@progbits
	.sectionflags	@""
	.align	4
.nv.constant0._Z21add_block_sums_kernelPiS_i:
	.zero		916


//--------------------- .nv.constant0._Z17block_scan_kernelPiS_S_i --------------------------
	.section	.nv.constant0._Z17block_scan_kernelPiS_S_i,"a",@progbits
	.sectionflags	@""
	.align	4
.nv.constant0._Z17block_scan_kernelPiS_S_i:
	.zero		924


//--------------------- SYMBOLS --------------------------

	.type		.nv.reservedSmem.offset0,@object
	.size		.nv.reservedSmem.offset0,0x4
	.type		.nv.reservedSmem.cap,@object
	.size		.nv.reservedSmem.cap,0x4
